def matmul_kernel(
    a_ptr,
    b_ptr,
    c_ptr,
    M,
    N,
    K,
    stride_am,
    stride_ak,
    stride_bk,
    stride_bn,
    stride_cm,
    stride_cn,
    BLOCK_M: tl.constexpr,
    BLOCK_N: tl.constexpr,
    BLOCK_K: tl.constexpr,
    GROUP_M: tl.constexpr,
):
    pid = tl.program_id(axis=0)
    num_pid_m = tl.cdiv(M, BLOCK_M)
    num_pid_n = tl.cdiv(N, BLOCK_N)
    num_pid_in_group = GROUP_M * num_pid_n
    group_id = pid // num_pid_in_group
    first_pid_m = group_id * GROUP_M
    group_size_m = min(num_pid_m - first_pid_m, GROUP_M)
    pid_m = first_pid_m + ((pid % num_pid_in_group) % group_size_m)
    pid_n = (pid % num_pid_in_group) // group_size_m

    offs_am = (pid_m * BLOCK_M + tl.arange(0, BLOCK_M)) % M
    offs_bn = (pid_n * BLOCK_N + tl.arange(0, BLOCK_N)) % N
    offs_k = tl.arange(0, BLOCK_K)
    a_ptrs = a_ptr + offs_am[:, None] * stride_am + offs_k[None, :] * stride_ak
    b_ptrs = b_ptr + offs_k[:, None] * stride_bk + offs_bn[None, :] * stride_bn

    acc = tl.zeros((BLOCK_M, BLOCK_N), dtype=tl.float32)
    for kk in range(0, tl.cdiv(K, BLOCK_K)):
        a = tl.load(a_ptrs, mask=offs_k[None, :] < K - kk * BLOCK_K, other=0.0)
        b = tl.load(b_ptrs, mask=offs_k[:, None] < K - kk * BLOCK_K, other=0.0)
        acc = tl.dot(a, b, acc)
        a_ptrs += BLOCK_K * stride_ak
        b_ptrs += BLOCK_K * stride_bk

    c = acc.to(c_ptr.dtype.element_ty)
    offs_cm = pid_m * BLOCK_M + tl.arange(0, BLOCK_M)
    offs_cn = pid_n * BLOCK_N + tl.arange(0, BLOCK_N)
    c_ptrs = c_ptr + offs_cm[:, None] * stride_cm + offs_cn[None, :] * stride_cn
    mask = (offs_cm[:, None] < M) & (offs_cn[None, :] < N)
    tl.store(c_ptrs, c, mask=mask)

# config = {"BLOCK_K": 128, "BLOCK_M": 64, "BLOCK_N": 128, "GROUP_M": 8, "arch": "sm_100", "dtype": "fp32", "num_ctas": 1, "num_stages": 2, "num_warps": 4}
# arch = sm_100


// ===== COMPILED SASS (sm_100a) =====

	.target	sm_100a

	.elftype	@"ET_EXEC"


//--------------------- .note.nv.tkinfo           --------------------------
	.section	.note.nv.tkinfo,"",@"SHT_NOTE"
	.sectionflags	@"SHF_NOTE_NV_TKINFO"
	.tkinfo
        /*0018*/ 	.word	0x00000081
        /*0030*/ 	.string	""
        /*0030*/ 	.string	"ptxas-blackwell"
        /*0030*/ 	.string	"Cuda compilation tools, release 12.9, V12.9.86"
        /*0030*/ 	.string	"Build cuda_12.9.r12.9/compiler.36037853_0"
        /*0030*/ 	.string	"-v  -suppress-debug-info  -lineinfo  -arch sm_100a "



//--------------------- .note.nv.cuver            --------------------------
	.section	.note.nv.cuver,"",@"SHT_NOTE"
	.sectionflags	@"SHF_NOTE_NV_CUVER"
        /*0018*/ 	.short	0x0001
        /*001a*/ 	.short	0x0064
        /*001c*/ 	.short	0x0001
        /*001e*/ 	.short	0x0000
        /*0020*/ 	.short	0x0001
        /*0022*/ 	.short	0x0000


//--------------------- .nv.info                  --------------------------
	.section	.nv.info,"",@"SHT_CUDA_INFO"
	.align	4


	//----- nvinfo : EIATTR_REGCOUNT
	.align		4
        /*0000*/ 	.byte	0x04, 0x2f
        /*0002*/ 	.short	(.L_4 - .L_3)
	.align		4
.L_3:
        /*0004*/ 	.word	index@(matmul_kernel)
        /*0008*/ 	.word	0x000000ff


	//----- nvinfo : EIATTR_FRAME_SIZE
	.align		4
.L_4:
        /*000c*/ 	.byte	0x04, 0x11
        /*000e*/ 	.short	(.L_6 - .L_5)
	.align		4
.L_5:
        /*0010*/ 	.word	index@($__internal_2_$__cuda_sm10x_tcgen05_guardrail_trap_unallocated_columns_being_dealloced)
        /*0014*/ 	.word	0x000007b0


	//----- nvinfo : EIATTR_FRAME_SIZE
	.align		4
.L_6:
        /*0018*/ 	.byte	0x04, 0x11
        /*001a*/ 	.short	(.L_8 - .L_7)
	.align		4
.L_7:
        /*001c*/ 	.word	index@($__internal_1_$__cuda_sm10x_tcgen05_guardrail_trap_phase_invalid_during_alloc)
        /*0020*/ 	.word	0x000007b0


	//----- nvinfo : EIATTR_FRAME_SIZE
	.align		4
.L_8:
        /*0024*/ 	.byte	0x04, 0x11
        /*0026*/ 	.short	(.L_10 - .L_9)
	.align		4
.L_9:
        /*0028*/ 	.word	index@($__internal_0_$__cuda_sm10x_tcgen05_guardrail_trap_col_being_dealloced_not_returned_by_alloc)
        /*002c*/ 	.word	0x000007b0


	//----- nvinfo : EIATTR_FRAME_SIZE
	.align		4
.L_10:
        /*0030*/ 	.byte	0x04, 0x11
        /*0032*/ 	.short	(.L_12 - .L_11)
	.align		4
.L_11:
        /*0034*/ 	.word	index@(matmul_kernel)
        /*0038*/ 	.word	0x000007b0


	//----- nvinfo : EIATTR_MIN_STACK_SIZE
	.align		4
.L_12:
        /*003c*/ 	.byte	0x04, 0x12
        /*003e*/ 	.short	(.L_14 - .L_13)
	.align		4
.L_13:
        /*0040*/ 	.word	index@(matmul_kernel)
        /*0044*/ 	.word	0x000007b0
.L_14:


//--------------------- .nv.info.matmul_kernel    --------------------------
	.section	.nv.info.matmul_kernel,"",@"SHT_CUDA_INFO"
	.sectionflags	@""
	.align	4


	//----- nvinfo : EIATTR_CUDA_API_VERSION
	.align		4
        /*0000*/ 	.byte	0x04, 0x37
        /*0002*/ 	.short	(.L_16 - .L_15)
.L_15:
        /*0004*/ 	.word	0x00000081


	//----- nvinfo : EIATTR_KPARAM_INFO
	.align		4
.L_16:
        /*0008*/ 	.byte	0x04, 0x17
        /*000a*/ 	.short	(.L_18 - .L_17)
.L_17:
        /*000c*/ 	.word	0x00000000
        /*0010*/ 	.short	0x000d
        /*0012*/ 	.short	0x0048
        /*0014*/ 	.byte	0x00, 0xf4, 0x21, 0x00


	//----- nvinfo : EIATTR_KPARAM_INFO
	.align		4
.L_18:
        /*0018*/ 	.byte	0x04, 0x17
        /*001a*/ 	.short	(.L_20 - .L_19)
.L_19:
        /*001c*/ 	.word	0x00000000
        /*0020*/ 	.short	0x000c
        /*0022*/ 	.short	0x0040
        /*0024*/ 	.byte	0x00, 0xf4, 0x21, 0x00


	//----- nvinfo : EIATTR_KPARAM_INFO
	.align		4
.L_20:
        /*0028*/ 	.byte	0x04, 0x17
        /*002a*/ 	.short	(.L_22 - .L_21)
.L_21:
        /*002c*/ 	.word	0x00000000
        /*0030*/ 	.short	0x000b
        /*0032*/ 	.short	0x0038
        /*0034*/ 	.byte	0x00, 0xf0, 0x11, 0x00


	//----- nvinfo : EIATTR_KPARAM_INFO
	.align		4
.L_22:
        /*0038*/ 	.byte	0x04, 0x17
        /*003a*/ 	.short	(.L_24 - .L_23)
.L_23:
        /*003c*/ 	.word	0x00000000
        /*0040*/ 	.short	0x000a
        /*0042*/ 	.short	0x0034
        /*0044*/ 	.byte	0x00, 0xf0, 0x11, 0x00


	//----- nvinfo : EIATTR_KPARAM_INFO
	.align		4
.L_24:
        /*0048*/ 	.byte	0x04, 0x17
        /*004a*/ 	.short	(.L_26 - .L_25)
.L_25:
        /*004c*/ 	.word	0x00000000
        /*0050*/ 	.short	0x0009
        /*0052*/ 	.short	0x0030
        /*0054*/ 	.byte	0x00, 0xf0, 0x11, 0x00


	//----- nvinfo : EIATTR_KPARAM_INFO
	.align		4
.L_26:
        /*0058*/ 	.byte	0x04, 0x17
        /*005a*/ 	.short	(.L_28 - .L_27)
.L_27:
        /*005c*/ 	.word	0x00000000
        /*0060*/ 	.short	0x0008
        /*0062*/ 	.short	0x002c
        /*0064*/ 	.byte	0x00, 0xf0, 0x11, 0x00


	//----- nvinfo : EIATTR_KPARAM_INFO
	.align		4
.L_28:
        /*0068*/ 	.byte	0x04, 0x17
        /*006a*/ 	.short	(.L_30 - .L_29)
.L_29:
        /*006c*/ 	.word	0x00000000
        /*0070*/ 	.short	0x0007
        /*0072*/ 	.short	0x0028
        /*0074*/ 	.byte	0x00, 0xf0, 0x11, 0x00


	//----- nvinfo : EIATTR_KPARAM_INFO
	.align		4
.L_30:
        /*0078*/ 	.byte	0x04, 0x17
        /*007a*/ 	.short	(.L_32 - .L_31)
.L_31:
        /*007c*/ 	.word	0x00000000
        /*0080*/ 	.short	0x0006
        /*0082*/ 	.short	0x0024
        /*0084*/ 	.byte	0x00, 0xf0, 0x11, 0x00


	//----- nvinfo : EIATTR_KPARAM_INFO
	.align		4
.L_32:
        /*0088*/ 	.byte	0x04, 0x17
        /*008a*/ 	.short	(.L_34 - .L_33)
.L_33:
        /*008c*/ 	.word	0x00000000
        /*0090*/ 	.short	0x0005
        /*0092*/ 	.short	0x0020
        /*0094*/ 	.byte	0x00, 0xf0, 0x11, 0x00


	//----- nvinfo : EIATTR_KPARAM_INFO
	.align		4
.L_34:
        /*0098*/ 	.byte	0x04, 0x17
        /*009a*/ 	.short	(.L_36 - .L_35)
.L_35:
        /*009c*/ 	.word	0x00000000
        /*00a0*/ 	.short	0x0004
        /*00a2*/ 	.short	0x001c
        /*00a4*/ 	.byte	0x00, 0xf0, 0x11, 0x00


	//----- nvinfo : EIATTR_KPARAM_INFO
	.align		4
.L_36:
        /*00a8*/ 	.byte	0x04, 0x17
        /*00aa*/ 	.short	(.L_38 - .L_37)
.L_37:
        /*00ac*/ 	.word	0x00000000
        /*00b0*/ 	.short	0x0003
        /*00b2*/ 	.short	0x0018
        /*00b4*/ 	.byte	0x00, 0xf0, 0x11, 0x00


	//----- nvinfo : EIATTR_KPARAM_INFO
	.align		4
.L_38:
        /*00b8*/ 	.byte	0x04, 0x17
        /*00ba*/ 	.short	(.L_40 - .L_39)
.L_39:
        /*00bc*/ 	.word	0x00000000
        /*00c0*/ 	.short	0x0002
        /*00c2*/ 	.short	0x0010
        /*00c4*/ 	.byte	0x00, 0xf4, 0x21, 0x00


	//----- nvinfo : EIATTR_KPARAM_INFO
	.align		4
.L_40:
        /*00c8*/ 	.byte	0x04, 0x17
        /*00ca*/ 	.short	(.L_42 - .L_41)
.L_41:
        /*00cc*/ 	.word	0x00000000
        /*00d0*/ 	.short	0x0001
        /*00d2*/ 	.short	0x0008
        /*00d4*/ 	.byte	0x00, 0xf4, 0x21, 0x00


	//----- nvinfo : EIATTR_KPARAM_INFO
	.align		4
.L_42:
        /*00d8*/ 	.byte	0x04, 0x17
        /*00da*/ 	.short	(.L_44 - .L_43)
.L_43:
        /*00dc*/ 	.word	0x00000000
        /*00e0*/ 	.short	0x0000
        /*00e2*/ 	.short	0x0000
        /*00e4*/ 	.byte	0x00, 0xf4, 0x21, 0x00


	//----- nvinfo : EIATTR_AT_ENTRY_FRAGMENTS
	.align		4
.L_44:
        /*00e8*/ 	.byte	0x04, 0x4f
        /*00ea*/ 	.short	(.L_46 - .L_45)


	//   ....[0]....
.L_45:
        /*00ec*/ 	.word	0x00000004


	//----- nvinfo : EIATTR_RESERVED_SMEM_USED
	.align		4
.L_46:
        /*00f0*/ 	.byte	0x01, 0x41
	.zero		2


	//----- nvinfo : EIATTR_SPARSE_MMA_MASK
	.align		4
        /*00f4*/ 	.byte	0x03, 0x50
        /*00f6*/ 	.short	0x0000


	//----- nvinfo : EIATTR_TCGEN05_1CTA_USED
	.align		4
        /*00f8*/ 	.byte	0x01, 0x51
	.zero		2


	//----- nvinfo : EIATTR_MAXREG_COUNT
	.align		4
        /*00fc*/ 	.byte	0x03, 0x1b
        /*00fe*/ 	.short	0x00ff


	//----- nvinfo : EIATTR_NUM_BARRIERS
	.align		4
        /*0100*/ 	.byte	0x02, 0x4c
        /*0102*/ 	.byte	0x01
	.zero		1


	//----- nvinfo : EIATTR_ANNOTATIONS
	.align		4
        /*0104*/ 	.byte	0x04, 0x55
        /*0106*/ 	.short	(.L_48 - .L_47)


	//   ....[0]....
.L_47:
        /*0108*/ 	.word	0x00000001
        /*010c*/ 	.byte	0xf0, 0x09, 0x00, 0x00, 0x01, 0x00, 0x00, 0x00, 0x60, 0x0b, 0x00, 0x00, 0x01, 0x00, 0x00, 0x00
        /* <DEDUP_REMOVED lines=565> */
        /*246c*/ 	.byte	0x80, 0xb5, 0x01, 0x00, 0x01, 0x00, 0x00, 0x00, 0x50, 0xb6, 0x01, 0x00


	//----- nvinfo : EIATTR_INT_WARP_WIDE_INSTR_OFFSETS
	.align		4
.L_48:
        /*2478*/ 	.byte	0x04, 0x31
        /*247a*/ 	.short	(.L_50 - .L_49)


	//   ....[0]....
.L_49:
        /*247c*/ 	.word	0x00009b30


	//   ....[1]....
        /*2480*/ 	.word	0x00009b70


	//   ....[2]....
        /*2484*/ 	.word	0x00009c60


	//   ....[3]....
        /*2488*/ 	.word	0x0001d7d0


	//   ....[4]....
        /*248c*/ 	.word	0x0001d820


	//----- nvinfo : EIATTR_COOP_GROUP_MASK_REGIDS
	.align		4
.L_50:
        /*2490*/ 	.byte	0x04, 0x29
        /*2492*/ 	.short	(.L_52 - .L_51)


	//   ....[0]....
.L_51:
        /*2494*/ 	.word	0xffffffff


	//   ....[1]....
        /*2498*/ 	.word	0xffffffff


	//   ....[2]....
        /*249c*/ 	.word	0xffffffff


	//   ....[3]....
        /*24a0*/ 	.word	0xffffffff


	//----- nvinfo : EIATTR_COOP_GROUP_INSTR_OFFSETS
	.align		4
.L_52:
        /*24a4*/ 	.byte	0x04, 0x28
        /*24a6*/ 	.short	(.L_54 - .L_53)


	//   ....[0]....
.L_53:
        /*24a8*/ 	.word	0x00000070


	//   ....[1]....
        /*24ac*/ 	.word	0x00000330


	//   ....[2]....
        /*24b0*/ 	.word	0x0001d660


	//   ....[3]....
        /*24b4*/ 	.word	0x0001d8d0


	//----- nvinfo : EIATTR_VRC_CTA_INIT_COUNT
	.align		4
.L_54:
        /*24b8*/ 	.byte	0x02, 0x4a
        /*24ba*/ 	.byte	0x80
	.zero		1


	//----- nvinfo : EIATTR_MBARRIER_INSTR_OFFSETS
	.align		4
        /*24bc*/ 	.byte	0x04, 0x39
        /*24be*/ 	.short	(.L_56 - .L_55)


	//   ....[0]....
.L_55:
        /*24c0*/ 	.word	0x00009ce0
        /*24c4*/ 	.word	0x000000ff
        /*24c8*/ 	.word	0x00000000
        /*24cc*/ 	.short	0x0100
        /*24ce*/ 	.byte	0x08
	.zero		1


	//   ....[1]....
        /*24d0*/ 	.word	0x00009d80
        /*24d4*/ 	.word	0x000000ff
        /*24d8*/ 	.word	0x00030008
        /*24dc*/ 	.short	0x0100
        /*24de*/ 	.byte	0x06
	.zero		1


	//   ....[2]....
        /*24e0*/ 	.word	0x000145f0
        /*24e4*/ 	.word	0x000000ff
        /*24e8*/ 	.word	0x00000000
        /*24ec*/ 	.short	0x010a
        /*24ee*/ 	.byte	0x0b
	.zero		1


	//   ....[3]....
        /*24f0*/ 	.word	0x0001b560
        /*24f4*/ 	.word	0x000000ff
        /*24f8*/ 	.word	0x00000000
        /*24fc*/ 	.short	0x010a
        /*24fe*/ 	.byte	0x08
	.zero		1


	//   ....[4]....
        /*2500*/ 	.word	0x0001b5e0
        /*2504*/ 	.word	0x000000ff
        /*2508*/ 	.word	0x00030000
        /*250c*/ 	.short	0x0108
        /*250e*/ 	.byte	0x06
	.zero		1


	//   ....[5]....
        /*2510*/ 	.word	0x0001b6a0
        /*2514*/ 	.word	0x000000ff
        /*2518*/ 	.word	0x00030008
        /*251c*/ 	.short	0x0108
        /*251e*/ 	.byte	0x06
	.zero		1


	//   ....[6]....
        /*2520*/ 	.word	0x0001d8f0
        /*2524*/ 	.word	0x000000ff
        /*2528*/ 	.word	0x00000000
        /*252c*/ 	.short	0x010a
        /*252e*/ 	.byte	0x0b
	.zero		1


	//   ....[7]....
        /*2530*/ 	.word	0x0001d920
        /*2534*/ 	.word	0x000000ff
        /*2538*/ 	.word	0x00000000
        /*253c*/ 	.short	0x010a
        /*253e*/ 	.byte	0x08
	.zero		1


	//----- nvinfo : EIATTR_NUM_MBARRIERS
	.align		4
.L_56:
        /*2540*/ 	.byte	0x03, 0x38
        /*2542*/ 	.short	0x0002


	//----- nvinfo : EIATTR_EXIT_INSTR_OFFSETS
	.align		4
        /*2544*/ 	.byte	0x04, 0x1c
        /*2546*/ 	.short	(.L_58 - .L_57)


	//   ....[0]....
.L_57:
        /*2548*/ 	.word	0x0001d8e0


	//----- nvinfo : EIATTR_REQNTID
	.align		4
.L_58:
        /*254c*/ 	.byte	0x04, 0x10
        /*254e*/ 	.short	(.L_60 - .L_59)
.L_59:
        /*2550*/ 	.word	0x00000080
        /*2554*/ 	.word	0x00000001
        /*2558*/ 	.word	0x00000001


	//----- nvinfo : EIATTR_CRS_STACK_SIZE
	.align		4
.L_60:
        /*255c*/ 	.byte	0x04, 0x1e
        /*255e*/ 	.short	(.L_62 - .L_61)
.L_61:
        /*2560*/ 	.word	0x00000000


	//----- nvinfo : EIATTR_CBANK_PARAM_SIZE
	.align		4
.L_62:
        /*2564*/ 	.byte	0x03, 0x19
        /*2566*/ 	.short	0x0050


	//----- nvinfo : EIATTR_PARAM_CBANK
	.align		4
        /*2568*/ 	.byte	0x04, 0x0a
        /*256a*/ 	.short	(.L_64 - .L_63)
	.align		4
.L_63:
        /*256c*/ 	.word	index@(.nv.constant0.matmul_kernel)
        /*2570*/ 	.short	0x0380
        /*2572*/ 	.short	0x0050


	//----- nvinfo : EIATTR_SW_WAR
	.align		4
.L_64:
        /*2574*/ 	.byte	0x04, 0x36
        /*2576*/ 	.short	(.L_66 - .L_65)
.L_65:
        /*2578*/ 	.word	0x00000008
.L_66:


//--------------------- .nv.compat                --------------------------
	.section	.nv.compat,"",@"SHT_CUDA_COMPAT_INFO"
	.align	4
        /*0000*/ 	.byte	0x02, 0x02, 0x02, 0x00, 0x02, 0x05, 0x05, 0x00, 0x02, 0x03, 0x00, 0x00, 0x02, 0x06, 0x01, 0x00


//--------------------- .nv.callgraph             --------------------------
	.section	.nv.callgraph,"",@"SHT_CUDA_CALLGRAPH"
	.align	4
	.sectionentsize	8
	.align		4
        /*0000*/ 	.word	0x00000000
	.align		4
        /*0004*/ 	.word	0xffffffff
	.align		4
        /*0008*/ 	.word	0x00000000
	.align		4
        /*000c*/ 	.word	0xfffffffe
	.align		4
        /*0010*/ 	.word	0x00000000
	.align		4
        /*0014*/ 	.word	0xfffffffd
	.align		4
        /*0018*/ 	.word	0x00000000
	.align		4
        /*001c*/ 	.word	0xfffffffc


//--------------------- .text.matmul_kernel       --------------------------
	.section	.text.matmul_kernel,"ax",@progbits
	.align	128
        .global         matmul_kernel
        .type           matmul_kernel,@function
        .size           matmul_kernel,(.L_x_20 - matmul_kernel)
        .other          matmul_kernel,@"STO_CUDA_ENTRY STV_DEFAULT"
matmul_kernel:
.text.matmul_kernel:
[----:B------:R-:W1:Y:S01]  /*0000*/  LDC R1, c[0x0][0x37c] ;  /* 0x0000df00ff017b82 */ /* 0x000e620000000800 */
[----:B------:R-:W2:Y:S01]  /*0010*/  S2R R0, SR_TID.X ;  /* 0x0000000000007919 */ /* 0x000ea20000002100 */
[----:B-1----:R-:W-:Y:S01]  /*0020*/  VIADD R1, R1, 0xfffff850 ;  /* 0xfffff85001017836 */ /* 0x002fe20000000000 */
[----:B--2---:R-:W-:-:S13]  /*0030*/  ISETP.GE.U32.AND P0, PT, R0, 0x20, PT ;  /* 0x000000200000780c */ /* 0x004fda0003f06070 */
[----:B------:R-:W-:Y:S02]  /*0040*/  VOTEU.ANY UP0, P0 ;  /* 0x0000000000ff7886 */ /* 0x000fe40000000100 */
[----:B------:R-:W-:Y:S05]  /*0050*/  BRA.U UP0, `(.L_x_0) ;  /* 0x0000000100b87547 */ /* 0x000fea000b800000 */
[----:B------:R-:W1:Y:S01]  /*0060*/  S2UR UR6, SR_CgaCtaId ;  /* 0x00000000000679c3 */ /* 0x000e620000008800 */
[----:B------:R-:W-:Y:S01]  /*0070*/  NOP ;  /* 0x0000000000007918 */ /* 0x000fe20000000000 */
[----:B------:R-:W-:Y:S02]  /*0080*/  UMOV UR4, 0x40 ;  /* 0x0000004000047882 */ /* 0x000fe40000000000 */
[----:B-1----:R-:W-:-:S09]  /*0090*/  ULEA UR4, UR6, UR4, 0x18 ;  /* 0x0000000406047291 */ /* 0x002fd2000f8ec0ff */
[----:B------:R-:W1:Y:S01]  /*00a0*/  LDS.U8 R0, [UR4] ;  /* 0x00000004ff007984 */ /* 0x000e620008000000 */
[----:B------:R-:W-:Y:S02]  /*00b0*/  UMOV UR4, 0x400 ;  /* 0x0000040000047882 */ /* 0x000fe40000000000 */
[----:B------:R-:W-:Y:S01]  /*00c0*/  ULEA UR4, UR6, UR4, 0x18 ;  /* 0x0000000406047291 */ /* 0x000fe2000f8ec0ff */
[----:B-1----:R-:W-:-:S13]  /*00d0*/  ISETP.NE.AND P0, PT, R0, RZ, PT ;  /* 0x000000ff0000720c */ /* 0x002fda0003f05270 */
[----:B------:R-:W-:Y:S05]  /*00e0*/  @P0 BRA `(.L_x_1) ;  /* 0x00000000007c0947 */ /* 0x000fea0003800000 */
[----:B------:R-:W-:-:S13]  /*00f0*/  ELECT P0, URZ, PT ;  /* 0x0000000000ff782f */ /* 0x000fda0003800000 */
[----:B------:R-:W-:Y:S05]  /*0100*/  @!P0 BRA `(.L_x_2) ;  /* 0x0000000000848947 */ /* 0x000fea0003800000 */
[----:B------:R-:W-:Y:S01]  /*0110*/  UMOV UR5, 0x4 ;  /* 0x0000000400057882 */ /* 0x000fe20000000000 */
[----:B------:R-:W-:Y:S02]  /*0120*/  IMAD.MOV.U32 R4, RZ, RZ, 0x1 ;  /* 0x00000001ff047424 */ /* 0x000fe400078e00ff */
[----:B------:R-:W-:Y:S02]  /*0130*/  IMAD.MOV.U32 R5, RZ, RZ, 0xf ;  /* 0x0000000fff057424 */ /* 0x000fe400078e00ff */
[----:B------:R-:W-:Y:S04]  /*0140*/  DEPBAR.LE SB1, 0x36 ;  /* 0x00009d800000791a */ /* 0x000fe80000000000 */
[----:B------:R-:W1:Y:S02]  /*0150*/  UTCATOMSWS.FIND_AND_SET.ALIGN UP1, UR5, UR5 ;  /* 0x00000005000575e3 */ /* 0x000e640008020800 */
[----:B-1----:R-:W-:-:S04]  /*0160*/  PLOP3.LUT P0, PT, PT, PT, UP1, 0x80, 0x8 ;  /* 0x000000000008781c */ /* 0x002fc80003f0f018 */
[----:B------:R-:W-:-:S04]  /*0170*/  SEL R0, RZ, 0xffffffff, !P0 ;  /* 0xffffffffff007807 */ /* 0x000fc80004000000 */
[----:B------:R-:W-:Y:S01]  /*0180*/  ISETP.NE.AND P0, PT, R0, RZ, PT ;  /* 0x000000ff0000720c */ /* 0x000fe20003f05270 */
[----:B------:R-:W-:-:S12]  /*0190*/  IMAD.U32 R0, RZ, RZ, UR5 ;  /* 0x00000005ff007e24 */ /* 0x000fd8000f8e00ff */
[----:B------:R-:W-:Y:S05]  /*01a0*/  @P0 BRA `(.L_x_3) ;  /* 0x0000000000240947 */ /* 0x000fea0003800000 */
.L_x_4:
[----:B------:R-:W-:Y:S05]  /*01b0*/  NANOSLEEP 0x64 ;  /* 0x000000640000795d */ /* 0x000fea0003800000 */
[----:B------:R-:W-:-:S05]  /*01c0*/  UMOV UR5, 0x4 ;  /* 0x0000000400057882 */ /* 0x000fca0000000000 */
[----:B------:R-:W-:Y:S04]  /*01d0*/  DEPBAR.LE SB1, 0x36 ;  /* 0x00009d800000791a */ /* 0x000fe80000000000 */
[----:B------:R-:W1:Y:S02]  /*01e0*/  UTCATOMSWS.FIND_AND_SET.ALIGN UP1, UR5, UR5 ;  /* 0x00000005000575e3 */ /* 0x000e640008020800 */
[----:B-1----:R-:W-:-:S04]  /*01f0*/  PLOP3.LUT P0, PT, PT, PT, UP1, 0x80, 0x8 ;  /* 0x000000000008781c */ /* 0x002fc80003f0f018 */
[----:B------:R-:W-:-:S04]  /*0200*/  SEL R0, RZ, 0xffffffff, !P0 ;  /* 0xffffffffff007807 */ /* 0x000fc80004000000 */
[----:B------:R-:W-:Y:S01]  /*0210*/  ISETP.NE.AND P0, PT, R0, RZ, PT ;  /* 0x000000ff0000720c */ /* 0x000fe20003f05270 */
[----:B------:R-:W-:-:S12]  /*0220*/  IMAD.U32 R0, RZ, RZ, UR5 ;  /* 0x00000005ff007e24 */ /* 0x000fd8000f8e00ff */
[----:B------:R-:W-:Y:S05]  /*0230*/  @!P0 BRA `(.L_x_4) ;  /* 0xfffffffc00dc8947 */ /* 0x000fea000383ffff */
.L_x_3:
[C---:B------:R-:W-:Y:S01]  /*0240*/  VIADD R3, R0.reuse, 0x10 ;  /* 0x0000001000037836 */ /* 0x040fe20000000000 */
[----:B------:R-:W-:Y:S01]  /*0250*/  UMOV UR5, 0x50 ;  /* 0x0000005000057882 */ /* 0x000fe20000000000 */
[----:B------:R-:W-:Y:S01]  /*0260*/  SHF.L.U32 R2, R5, R0, RZ ;  /* 0x0000000005027219 */ /* 0x000fe200000006ff */
[----:B------:R-:W-:Y:S01]  /*0270*/  ULEA UR5, UR6, UR5, 0x18 ;  /* 0x0000000506057291 */ /* 0x000fe2000f8ec0ff */
[----:B------:R-:W-:Y:S01]  /*0280*/  IMAD.SHL.U32 R0, R0, 0x20, RZ ;  /* 0x0000002000007824 */ /* 0x000fe200078e00ff */
[----:B------:R-:W-:-:S04]  /*0290*/  SHF.L.U32 R3, R4, R3, RZ ;  /* 0x0000000304037219 */ /* 0x000fc800000006ff */
[----:B------:R-:W-:-:S05]  /*02a0*/  LOP3.LUT R2, R3, R2, RZ, 0xfc, !PT ;  /* 0x0000000203027212 */ /* 0x000fca00078efcff */
[----:B------:R1:W-:Y:S04]  /*02b0*/  ATOMS.OR RZ, [UR5], R2 ;  /* 0x00000002ffff798c */ /* 0x0003e8000b000005 */
[----:B------:R1:W-:Y:S01]  /*02c0*/  STS [UR4], R0 ;  /* 0x00000000ff007988 */ /* 0x0003e20008000804 */
[----:B------:R-:W-:Y:S05]  /*02d0*/  BRA `(.L_x_2) ;  /* 0x0000000000107947 */ /* 0x000fea0003800000 */
.L_x_1:
[----:B------:R-:W-:Y:S01]  /*02e0*/  IMAD.MOV.U32 R0, RZ, RZ, -0x1 ;  /* 0xffffffffff007424 */ /* 0x000fe200078e00ff */
[----:B------:R-:W-:-:S04]  /*02f0*/  MOV R2, 0x320 ;  /* 0x0000032000027802 */ /* 0x000fc80000000f00 */
[----:B------:R1:W-:Y:S03]  /*0300*/  STS [UR4], R0 ;  /* 0x00000000ff007988 */ /* 0x0003e60008000804 */
[----:B-1----:R-:W-:Y:S05]  /*0310*/  CALL.REL.NOINC `($__internal_1_$__cuda_sm10x_tcgen05_guardrail_trap_phase_invalid_during_alloc) ;  /* 0x000001d400987944 */ /* 0x002fea0003c00000 */
.L_x_2:
[----:B------:R-:W-:Y:S05]  /*0320*/  WARPSYNC.ALL ;  /* 0x0000000000007948 */ /* 0x000fea0003800000 */
[----:B------:R-:W-:Y:S01]  /*0330*/  NOP ;  /* 0x0000000000007918 */ /* 0x000fe20000000000 */
.L_x_0:
[----:B------:R-:W2:Y:S01]  /*0340*/  LDC.64 R120, c[0x0][0x398] ;  /* 0x0000e600ff787b82 */ /* 0x000ea20000000a00 */
[----:B------:R-:W3:Y:S01]  /*0350*/  S2R R5, SR_CTAID.X ;  /* 0x0000000000057919 */ /* 0x000ee20000002500 */
[----:B------:R-:W-:Y:S01]  /*0360*/  UMOV UR6, 0x400 ;  /* 0x0000040000067882 */ /* 0x000fe20000000000 */
[----:B------:R-:W4:Y:S01]  /*0370*/  LDCU.64 UR4, c[0x0][0x3a8] ;  /* 0x00007500ff0477ac */ /* 0x000f220008000a00 */
[----:B------:R-:W1:Y:S01]  /*0380*/  S2R R129, SR_TID.X ;  /* 0x0000000000817919 */ /* 0x000e620000002100 */
[----:B------:R-:W1:Y:S03]  /*0390*/  LDCU UR8, c[0x0][0x3a4] ;  /* 0x00007480ff0877ac */ /* 0x000e660008000800 */
[----:B------:R-:W1:Y:S01]  /*03a0*/  S2UR UR9, SR_CgaCtaId ;  /* 0x00000000000979c3 */ /* 0x000e620000008800 */
[----:B------:R-:W1:Y:S01]  /*03b0*/  LDCU.128 UR16, c[0x0][0x380] ;  /* 0x00007000ff1077ac */ /* 0x000e620008000c00 */
[----:B------:R-:W1:Y:S06]  /*03c0*/  LDCU UR10, c[0x0][0x3b0] ;  /* 0x00007600ff0a77ac */ /* 0x000e6c0008000800 */
[----:B------:R-:W3:Y:S01]  /*03d0*/  LDC R169, c[0x0][0x3a0] ;  /* 0x0000e800ffa97b82 */ /* 0x000ee20000000800 */
[----:B----4-:R-:W-:-:S02]  /*03e0*/  IMAD.U32 R147, RZ, RZ, UR4 ;  /* 0x00000004ff937e24 */ /* 0x010fc4000f8e00ff */
[----:B-12---:R-:W-:Y:S01]  /*03f0*/  VIADD R0, R121, 0x7f ;  /* 0x0000007f79007836 */ /* 0x006fe20000000000 */
[----:B------:R-:W-:-:S04]  /*0400*/  ISETP.NE.AND P5, PT, R120, RZ, PT ;  /* 0x000000ff7800720c */ /* 0x000fc80003fa5270 */
[----:B------:R-:W-:Y:S01]  /*0410*/  SHF.R.S32.HI R3, RZ, 0x1f, R0 ;  /* 0x0000001fff037819 */ /* 0x000fe20000011400 */
[----:B------:R-:W-:-:S03]  /*0420*/  ULEA UR6, UR9, UR6, 0x18 ;  /* 0x0000000609067291 */ /* 0x000fc6000f8ec0ff */
[----:B------:R-:W-:Y:S02]  /*0430*/  LEA.HI R3, R3, R0, RZ, 0x7 ;  /* 0x0000000003037211 */ /* 0x000fe400078f38ff */
[----:B---3--:R-:W-:Y:S02]  /*0440*/  IABS R8, R5 ;  /* 0x0000000500087213 */ /* 0x008fe40000000000 */
[----:B------:R-:W-:Y:S02]  /*0450*/  SHF.R.S32.HI R3, RZ, 0x7, R3 ;  /* 0x00000007ff037819 */ /* 0x000fe40000011403 */
[----:B------:R-:W-:Y:S01]  /*0460*/  LOP3.LUT R13, R129, 0x3f, RZ, 0xc0, !PT ;  /* 0x0000003f810d7812 */ /* 0x000fe200078ec0ff */
[----:B------:R-:W-:Y:S01]  /*0470*/  VIADD R251, R169, 0x7f ;  /* 0x0000007fa9fb7836 */ /* 0x000fe20000000000 */
[----:B------:R-:W-:Y:S01]  /*0480*/  SHF.R.U32.HI R15, RZ, 0x5, R129 ;  /* 0x00000005ff0f7819 */ /* 0x000fe20000011681 */
[----:B------:R-:W-:Y:S01]  /*0490*/  IMAD.SHL.U32 R4, R3, 0x8, RZ ;  /* 0x0000000803047824 */ /* 0x000fe200078e00ff */
[----:B------:R-:W-:-:S02]  /*04a0*/  LOP3.LUT R149, R129, 0x7f, RZ, 0xc0, !PT ;  /* 0x0000007f81957812 */ /* 0x000fc400078ec0ff */
[----:B------:R-:W-:Y:S02]  /*04b0*/  R2UR UR14, R15 ;  /* 0x000000000f0e72ca */ /* 0x000fe400000e0000 */
[-C--:B------:R-:W-:Y:S02]  /*04c0*/  IABS R7, R4.reuse ;  /* 0x0000000400077213 */ /* 0x080fe40000000000 */
[----:B------:R-:W-:Y:S02]  /*04d0*/  IABS R10, R4 ;  /* 0x00000004000a7213 */ /* 0x000fe40000000000 */
[----:B------:R-:W1:Y:S08]  /*04e0*/  I2F.RP R0, R7 ;  /* 0x0000000700007306 */ /* 0x000e700000209400 */
[----:B-1----:R-:W1:Y:S02]  /*04f0*/  MUFU.RCP R0, R0 ;  /* 0x0000000000007308 */ /* 0x002e640000001000 */
[----:B-1----:R-:W-:-:S02]  /*0500*/  VIADD R2, R0, 0xffffffe ;  /* 0x0ffffffe00027836 */ /* 0x002fc40000000000 */
[----:B------:R-:W-:Y:S01]  /*0510*/  IMAD.MOV R0, RZ, RZ, -R10 ;  /* 0x000000ffff007224 */ /* 0x000fe200078e0a0a */
[----:B------:R-:W-:-:S03]  /*0520*/  IABS R10, R120 ;  /* 0x00000078000a7213 */ /* 0x000fc60000000000 */
[----:B------:R1:W2:Y:S02]  /*0530*/  F2I.FTZ.U32.TRUNC.NTZ R3, R2 ;  /* 0x0000000200037305 */ /* 0x0002a4000021f000 */
[----:B-1----:R-:W-:Y:S02]  /*0540*/  IMAD.MOV.U32 R2, RZ, RZ, RZ ;  /* 0x000000ffff027224 */ /* 0x002fe400078e00ff */
[----:B--2---:R-:W-:-:S04]  /*0550*/  IMAD.MOV R6, RZ, RZ, -R3 ;  /* 0x000000ffff067224 */ /* 0x004fc800078e0a03 */
[----:B------:R-:W-:Y:S02]  /*0560*/  IMAD R9, R6, R7, RZ ;  /* 0x0000000706097224 */ /* 0x000fe400078e02ff */
[----:B------:R-:W-:Y:S02]  /*0570*/  IMAD.MOV.U32 R6, RZ, RZ, R8 ;  /* 0x000000ffff067224 */ /* 0x000fe400078e0008 */
[----:B------:R-:W-:-:S06]  /*0580*/  IMAD.HI.U32 R3, R3, R9, R2 ;  /* 0x0000000903037227 */ /* 0x000fcc00078e0002 */
[----:B------:R-:W-:-:S04]  /*0590*/  IMAD.HI.U32 R3, R3, R6, RZ ;  /* 0x0000000603037227 */ /* 0x000fc800078e00ff */
[----:B------:R-:W-:Y:S01]  /*05a0*/  IMAD R0, R3, R0, R6 ;  /* 0x0000000003007224 */ /* 0x000fe200078e0206 */
[----:B------:R-:W-:Y:S04]  /*05b0*/  BAR.SYNC.DEFER_BLOCKING 0x0 ;  /* 0x0000000000007b1d */ /* 0x000fe80000010000 */
[----:B------:R-:W-:-:S13]  /*05c0*/  ISETP.GT.U32.AND P1, PT, R7, R0, PT ;  /* 0x000000000700720c */ /* 0x000fda0003f24070 */
[----:B------:R-:W-:Y:S02]  /*05d0*/  @!P1 IMAD.IADD R0, R0, 0x1, -R7 ;  /* 0x0000000100009824 */ /* 0x000fe400078e0a07 */
[----:B------:R-:W-:Y:S01]  /*05e0*/  @!P1 VIADD R3, R3, 0x1 ;  /* 0x0000000103039836 */ /* 0x000fe20000000000 */
[----:B------:R-:W-:Y:S02]  /*05f0*/  ISETP.NE.AND P1, PT, R4, RZ, PT ;  /* 0x000000ff0400720c */ /* 0x000fe40003f25270 */
[----:B------:R-:W-:Y:S02]  /*0600*/  ISETP.GE.U32.AND P0, PT, R0, R7, PT ;  /* 0x000000070000720c */ /* 0x000fe40003f06070 */
[----:B------:R-:W-:-:S04]  /*0610*/  LOP3.LUT R0, R5, R4, RZ, 0x3c, !PT ;  /* 0x0000000405007212 */ /* 0x000fc800078e3cff */
[----:B------:R-:W-:Y:S01]  /*0620*/  ISETP.GE.AND P2, PT, R0, RZ, PT ;  /* 0x000000ff0000720c */ /* 0x000fe20003f46270 */
[----:B------:R-:W-:-:S06]  /*0630*/  VIADD R0, R120, 0x3f ;  /* 0x0000003f78007836 */ /* 0x000fcc0000000000 */
[----:B------:R-:W-:-:S04]  /*0640*/  @P0 VIADD R3, R3, 0x1 ;  /* 0x0000000103030836 */ /* 0x000fc80000000000 */
[----:B------:R-:W-:Y:S01]  /*0650*/  IMAD.MOV.U32 R2, RZ, RZ, R3 ;  /* 0x000000ffff027224 */ /* 0x000fe200078e0003 */
[----:B------:R-:W-:-:S03]  /*0660*/  SHF.R.S32.HI R3, RZ, 0x1f, R0 ;  /* 0x0000001fff037819 */ /* 0x000fc60000011400 */
[----:B------:R-:W-:Y:S01]  /*0670*/  @!P2 IMAD.MOV R2, RZ, RZ, -R2 ;  /* 0x000000ffff02a224 */ /* 0x000fe200078e0a02 */
[----:B------:R-:W-:Y:S02]  /*0680*/  @!P1 LOP3.LUT R2, RZ, R4, RZ, 0x33, !PT ;  /* 0x00000004ff029212 */ /* 0x000fe400078e33ff */
[----:B------:R-:W-:-:S03]  /*0690*/  LEA.HI R3, R3, R0, RZ, 0x6 ;  /* 0x0000000003037211 */ /* 0x000fc600078f30ff */
[----:B------:R-:W-:Y:S02]  /*06a0*/  IMAD.SHL.U32 R9, R2, 0x8, RZ ;  /* 0x0000000802097824 */ /* 0x000fe400078e00ff */
[----:B------:R-:W-:-:S03]  /*06b0*/  IMAD.MOV R2, RZ, RZ, -R2 ;  /* 0x000000ffff027224 */ /* 0x000fc600078e0a02 */
[----:B------:R-:W-:Y:S01]  /*06c0*/  LEA.HI.SX32 R3, R3, -R9, 0x1a ;  /* 0x8000000903037211 */ /* 0x000fe200078fd2ff */
[----:B------:R-:W-:Y:S02]  /*06d0*/  IMAD R12, R4, R2, R5 ;  /* 0x00000002040c7224 */ /* 0x000fe400078e0205 */
[----:B------:R-:W-:Y:S01]  /*06e0*/  IMAD.MOV.U32 R2, RZ, RZ, RZ ;  /* 0x000000ffff027224 */ /* 0x000fe200078e00ff */
[----:B------:R-:W-:Y:S02]  /*06f0*/  VIMNMX R11, PT, PT, R3, 0x8, PT ;  /* 0x00000008030b7848 */ /* 0x000fe40003fe0100 */
[----:B------:R-:W-:Y:S02]  /*0700*/  IABS R7, R12 ;  /* 0x0000000c00077213 */ /* 0x000fe40000000000 */
[-C--:B------:R-:W-:Y:S02]  /*0710*/  IABS R8, R11.reuse ;  /* 0x0000000b00087213 */ /* 0x080fe40000000000 */
[----:B------:R-:W-:-:S02]  /*0720*/  IABS R4, R11 ;  /* 0x0000000b00047213 */ /* 0x000fc40000000000 */
[----:B------:R-:W1:Y:S08]  /*0730*/  I2F.RP R0, R8 ;  /* 0x0000000800007306 */ /* 0x000e700000209400 */
[----:B-1----:R-:W1:Y:S02]  /*0740*/  MUFU.RCP R0, R0 ;  /* 0x0000000000007308 */ /* 0x002e640000001000 */
[----:B-1----:R-:W-:-:S06]  /*0750*/  VIADD R3, R0, 0xffffffe ;  /* 0x0ffffffe00037836 */ /* 0x002fcc0000000000 */
[----:B------:R-:W1:Y:S02]  /*0760*/  F2I.FTZ.U32.TRUNC.NTZ R3, R3 ;  /* 0x0000000300037305 */ /* 0x000e64000021f000 */
[----:B-1----:R-:W-:-:S04]  /*0770*/  IMAD.MOV R6, RZ, RZ, -R3 ;  /* 0x000000ffff067224 */ /* 0x002fc800078e0a03 */
[----:B------:R-:W-:-:S04]  /*0780*/  IMAD.MOV.U32 R5, RZ, RZ, R6 ;  /* 0x000000ffff057224 */ /* 0x000fc800078e0006 */
[----:B------:R-:W-:-:S04]  /*0790*/  IMAD R5, R5, R8, RZ ;  /* 0x0000000805057224 */ /* 0x000fc800078e02ff */
[----:B------:R-:W-:-:S04]  /*07a0*/  IMAD.HI.U32 R2, R3, R5, R2 ;  /* 0x0000000503027227 */ /* 0x000fc800078e0002 */
[----:B------:R-:W-:Y:S02]  /*07b0*/  IMAD.MOV R3, RZ, RZ, -R4 ;  /* 0x000000ffff037224 */ /* 0x000fe400078e0a04 */
[----:B------:R-:W-:Y:S01]  /*07c0*/  IMAD.HI.U32 R0, R2, R7, RZ ;  /* 0x0000000702007227 */ /* 0x000fe200078e00ff */
[----:B------:R-:W1:Y:S01]  /*07d0*/  I2F.RP R4, R10 ;  /* 0x0000000a00047306 */ /* 0x000e620000209400 */
[----:B------:R-:W-:Y:S02]  /*07e0*/  IABS R2, R121 ;  /* 0x0000007900027213 */ /* 0x000fe40000000000 */
[----:B------:R-:W-:-:S05]  /*07f0*/  IMAD R3, R0, R3, R7 ;  /* 0x0000000300037224 */ /* 0x000fca00078e0207 */
[----:B------:R-:W-:Y:S01]  /*0800*/  ISETP.GT.U32.AND P1, PT, R8, R3, PT ;  /* 0x000000030800720c */ /* 0x000fe20003f24070 */
[----:B------:R-:W2:Y:S08]  /*0810*/  I2F.RP R6, R2 ;  /* 0x0000000200067306 */ /* 0x000eb00000209400 */
[----:B-1----:R-:W1:Y:S04]  /*0820*/  MUFU.RCP R4, R4 ;  /* 0x0000000400047308 */ /* 0x002e680000001000 */
[----:B------:R-:W-:-:S02]  /*0830*/  @!P1 IMAD.IADD R3, R3, 0x1, -R8 ;  /* 0x0000000103039824 */ /* 0x000fc400078e0a08 */
[----:B------:R-:W-:Y:S01]  /*0840*/  @!P1 VIADD R0, R0, 0x1 ;  /* 0x0000000100009836 */ /* 0x000fe20000000000 */
[----:B------:R-:W-:Y:S01]  /*0850*/  ISETP.NE.AND P1, PT, R11, RZ, PT ;  /* 0x000000ff0b00720c */ /* 0x000fe20003f25270 */
[----:B--2---:R-:W2:Y:S01]  /*0860*/  MUFU.RCP R6, R6 ;  /* 0x0000000600067308 */ /* 0x004ea20000001000 */
[----:B------:R-:W-:Y:S02]  /*0870*/  ISETP.GE.U32.AND P0, PT, R3, R8, PT ;  /* 0x000000080300720c */ /* 0x000fe40003f06070 */
[----:B------:R-:W-:-:S04]  /*0880*/  LOP3.LUT R3, R12, R11, RZ, 0x3c, !PT ;  /* 0x0000000b0c037212 */ /* 0x000fc800078e3cff */
[----:B------:R-:W-:Y:S01]  /*0890*/  ISETP.GE.AND P2, PT, R3, RZ, PT ;  /* 0x000000ff0300720c */ /* 0x000fe20003f46270 */
[----:B-1----:R-:W-:Y:S02]  /*08a0*/  VIADD R5, R4, 0xffffffe ;  /* 0x0ffffffe04057836 */ /* 0x002fe40000000000 */
[----:B------:R-:W-:-:S04]  /*08b0*/  IMAD.MOV.U32 R4, RZ, RZ, RZ ;  /* 0x000000ffff047224 */ /* 0x000fc800078e00ff */
[----:B------:R-:W-:Y:S01]  /*08c0*/  @P0 VIADD R0, R0, 0x1 ;  /* 0x0000000100000836 */ /* 0x000fe20000000000 */
[----:B------:R-:W1:Y:S01]  /*08d0*/  F2I.FTZ.U32.TRUNC.NTZ R5, R5 ;  /* 0x0000000500057305 */ /* 0x000e62000021f000 */
[----:B--2---:R-:W-:Y:S02]  /*08e0*/  VIADD R6, R6, 0xffffffe ;  /* 0x0ffffffe06067836 */ /* 0x004fe40000000000 */
[----:B------:R-:W-:-:S04]  /*08f0*/  IMAD.MOV.U32 R8, RZ, RZ, R0 ;  /* 0x000000ffff087224 */ /* 0x000fc800078e0000 */
[----:B------:R-:W-:Y:S01]  /*0900*/  @!P2 IMAD.MOV R8, RZ, RZ, -R8 ;  /* 0x000000ffff08a224 */ /* 0x000fe200078e0a08 */
[----:B------:R-:W-:Y:S01]  /*0910*/  @!P1 LOP3.LUT R8, RZ, R11, RZ, 0x33, !PT ;  /* 0x0000000bff089212 */ /* 0x000fe200078e33ff */
[----:B------:R-:W2:Y:S04]  /*0920*/  F2I.FTZ.U32.TRUNC.NTZ R7, R6 ;  /* 0x0000000600077305 */ /* 0x000ea8000021f000 */
[----:B------:R-:W-:Y:S02]  /*0930*/  IMAD.MOV R0, RZ, RZ, -R8 ;  /* 0x000000ffff007224 */ /* 0x000fe400078e0a08 */
[----:B-1----:R-:W-:Y:S02]  /*0940*/  IMAD.MOV R3, RZ, RZ, -R5 ;  /* 0x000000ffff037224 */ /* 0x002fe400078e0a05 */
[----:B------:R-:W-:-:S02]  /*0950*/  IMAD R0, R11, R0, R12 ;  /* 0x000000000b007224 */ /* 0x000fc400078e020c */
[----:B------:R-:W-:Y:S01]  /*0960*/  IMAD R3, R3, R10, RZ ;  /* 0x0000000a03037224 */ /* 0x000fe200078e02ff */
[----:B------:R-:W1:Y:S01]  /*0970*/  LDS R12, [UR6] ;  /* 0x00000006ff0c7984 */ /* 0x000e620008000800 */
[----:B------:R-:W-:Y:S02]  /*0980*/  IMAD.IADD R0, R9, 0x1, R0 ;  /* 0x0000000109007824 */ /* 0x000fe400078e0200 */
[----:B------:R-:W-:-:S04]  /*0990*/  IMAD.HI.U32 R4, R5, R3, R4 ;  /* 0x0000000305047227 */ /* 0x000fc800078e0004 */
[----:B------:R-:W-:Y:S02]  /*09a0*/  IMAD R16, R0, 0x40, R13 ;  /* 0x0000004000107824 */ /* 0x000fe400078e020d */
[----:B--2---:R-:W-:Y:S02]  /*09b0*/  IMAD.MOV R3, RZ, RZ, -R7 ;  /* 0x000000ffff037224 */ /* 0x004fe400078e0a07 */
[----:B------:R-:W-:Y:S01]  /*09c0*/  IMAD.SHL.U32 R0, R8, 0x80, RZ ;  /* 0x0000008008007824 */ /* 0x000fe200078e00ff */
[----:B------:R-:W-:Y:S01]  /*09d0*/  IABS R119, R16 ;  /* 0x0000001000777213 */ /* 0x000fe20000000000 */
[----:B------:R-:W-:Y:S01]  /*09e0*/  IMAD R3, R3, R2, RZ ;  /* 0x0000000203037224 */ /* 0x000fe200078e02ff */
[----:B------:R-:W-:Y:S01]  /*09f0*/  STL [R1+0x478], R16 ;  /* 0x0004781001007387 */ /* 0x000fe20000100800 */
[----:B------:R-:W-:Y:S01]  /*0a00*/  VIADD R13, R0, 0x1 ;  /* 0x00000001000d7836 */ /* 0x000fe20000000000 */
[----:B------:R-:W-:Y:S01]  /*0a10*/  ISETP.GE.AND P1, PT, R16, RZ, PT ;  /* 0x000000ff1000720c */ /* 0x000fe20003f26270 */
[----:B------:R-:W-:-:S03]  /*0a20*/  IMAD.HI.U32 R4, R4, R119, RZ ;  /* 0x0000007704047227 */ /* 0x000fc600078e00ff */
[----:B------:R-:W-:Y:S01]  /*0a30*/  IABS R9, R13 ;  /* 0x0000000d00097213 */ /* 0x000fe20000000000 */
[----:B------:R-:W-:Y:S02]  /*0a40*/  IMAD.MOV R4, RZ, RZ, -R4 ;  /* 0x000000ffff047224 */ /* 0x000fe400078e0a04 */
[----:B------:R-:W-:Y:S02]  /*0a50*/  IMAD.MOV.U32 R6, RZ, RZ, RZ ;  /* 0x000000ffff067224 */ /* 0x000fe400078e00ff */
[----:B------:R-:W-:Y:S02]  /*0a60*/  IMAD R119, R10, R4, R119 ;  /* 0x000000040a777224 */ /* 0x000fe400078e0277 */
[----:B------:R-:W-:Y:S02]  /*0a70*/  VIADD R14, R0, 0x7f ;  /* 0x0000007f000e7836 */ /* 0x000fe40000000000 */
[----:B------:R-:W-:Y:S01]  /*0a80*/  IMAD.HI.U32 R6, R7, R3, R6 ;  /* 0x0000000307067227 */ /* 0x000fe200078e0006 */
[----:B------:R-:W-:-:S02]  /*0a90*/  ISETP.GT.U32.AND P0, PT, R10, R119, PT ;  /* 0x000000770a00720c */ /* 0x000fc40003f04070 */
[----:B------:R-:W-:Y:S01]  /*0aa0*/  IABS R11, R14 ;  /* 0x0000000e000b7213 */ /* 0x000fe20000000000 */
[C---:B------:R-:W-:Y:S01]  /*0ab0*/  IMAD.SHL.U32 R7, R129.reuse, 0x10, RZ ;  /* 0x0000001081077824 */ /* 0x040fe200078e00ff */
[----:B------:R-:W-:Y:S01]  /*0ac0*/  LOP3.LUT R3, R129, 0x40, RZ, 0xc0, !PT ;  /* 0x0000004081037812 */ /* 0x000fe200078ec0ff */
[----:B------:R-:W-:Y:S01]  /*0ad0*/  IMAD.HI.U32 R4, R6, R9, RZ ;  /* 0x0000000906047227 */ /* 0x000fe200078e00ff */
[----:B------:R-:W-:Y:S02]  /*0ae0*/  ISETP.GE.AND P4, PT, R14, RZ, PT ;  /* 0x000000ff0e00720c */ /* 0x000fe40003f86270 */
[----:B------:R-:W-:Y:S01]  /*0af0*/  LOP3.LUT R8, R7, 0x70, RZ, 0xc0, !PT ;  /* 0x0000007007087812 */ /* 0x000fe200078ec0ff */
[----:B------:R-:W-:Y:S01]  /*0b00*/  IMAD.HI.U32 R5, R6, R11, RZ ;  /* 0x0000000b06057227 */ /* 0x000fe200078e00ff */
[----:B-1----:R-:W-:Y:S02]  /*0b10*/  R2UR UR7, R12 ;  /* 0x000000000c0772ca */ /* 0x002fe400000e0000 */
[----:B------:R-:W-:Y:S01]  /*0b20*/  LEA.HI R3, R3, R8, RZ, 0x1c ;  /* 0x0000000803037211 */ /* 0x000fe200078fe0ff */
[----:B------:R-:W-:-:S02]  /*0b30*/  IMAD.MOV R4, RZ, RZ, -R4 ;  /* 0x000000ffff047224 */ /* 0x000fc400078e0a04 */
[----:B------:R-:W-:Y:S02]  /*0b40*/  IMAD.MOV R5, RZ, RZ, -R5 ;  /* 0x000000ffff057224 */ /* 0x000fe400078e0a05 */
[----:B------:R-:W-:Y:S01]  /*0b50*/  @!P0 IMAD.IADD R119, R119, 0x1, -R10 ;  /* 0x0000000177778824 */ /* 0x000fe200078e0a0a */
[----:B------:R1:W-:Y:S01]  /*0b60*/  STL [R1+0x274], R3 ;  /* 0x0002740301007387 */ /* 0x0003e20000100800 */
[----:B------:R-:W-:Y:S01]  /*0b70*/  VIADD R8, R0, 0x2 ;  /* 0x0000000200087836 */ /* 0x000fe20000000000 */
[----:B------:R-:W-:Y:S01]  /*0b80*/  ISETP.GE.AND P0, PT, R13, RZ, PT ;  /* 0x000000ff0d00720c */ /* 0x000fe20003f06270 */
[----:B------:R-:W-:Y:S01]  /*0b90*/  IMAD R28, R2, R4, R9 ;  /* 0x00000004021c7224 */ /* 0x000fe200078e0209 */
[----:B------:R-:W-:Y:S01]  /*0ba0*/  ISETP.GT.U32.AND P2, PT, R10, R119, PT ;  /* 0x000000770a00720c */ /* 0x000fe20003f44070 */
[----:B------:R-:W-:Y:S01]  /*0bb0*/  IMAD R26, R2, R5, R11 ;  /* 0x00000005021a7224 */ /* 0x000fe200078e020b */
[----:B------:R-:W-:Y:S01]  /*0bc0*/  IABS R5, R8 ;  /* 0x0000000800057213 */ /* 0x000fe20000000000 */
[----:B------:R-:W-:Y:S01]  /*0bd0*/  VIADD R9, R0, 0x3 ;  /* 0x0000000300097836 */ /* 0x000fe20000000000 */
[----:B------:R-:W-:Y:S01]  /*0be0*/  ISETP.GT.U32.AND P3, PT, R2, R28, PT ;  /* 0x0000001c0200720c */ /* 0x000fe20003f64070 */
[----:B------:R-:W-:Y:S01]  /*0bf0*/  VIADD R11, R0, 0xb ;  /* 0x0000000b000b7836 */ /* 0x000fe20000000000 */
[----:B------:R-:W-:Y:S01]  /*0c00*/  ISETP.GT.U32.AND P6, PT, R2, R26, PT ;  /* 0x0000001a0200720c */ /* 0x000fe20003fc4070 */
[----:B-1----:R-:W-:Y:S01]  /*0c10*/  IMAD.HI.U32 R3, R6, R5, RZ ;  /* 0x0000000506037227 */ /* 0x002fe200078e00ff */
[----:B------:R-:W-:-:S03]  /*0c20*/  IABS R7, R9 ;  /* 0x0000000900077213 */ /* 0x000fc60000000000 */
[----:B------:R-:W-:Y:S02]  /*0c30*/  IMAD.MOV R3, RZ, RZ, -R3 ;  /* 0x000000ffff037224 */ /* 0x000fe400078e0a03 */
[----:B------:R-:W-:-:S04]  /*0c40*/  IMAD.HI.U32 R4, R6, R7, RZ ;  /* 0x0000000706047227 */ /* 0x000fc800078e00ff */
[----:B------:R-:W-:Y:S02]  /*0c50*/  @!P2 IMAD.IADD R119, R119, 0x1, -R10 ;  /* 0x000000017777a824 */ /* 0x000fe400078e0a0a */
[----:B------:R-:W-:Y:S02]  /*0c60*/  IMAD.MOV R4, RZ, RZ, -R4 ;  /* 0x000000ffff047224 */ /* 0x000fe400078e0a04 */
[----:B------:R-:W-:Y:S02]  /*0c70*/  IMAD R114, R2, R3, R5 ;  /* 0x0000000302727224 */ /* 0x000fe400078e0205 */
[--C-:B------:R-:W-:Y:S02]  /*0c80*/  @!P3 IMAD.IADD R28, R28, 0x1, -R2.reuse ;  /* 0x000000011c1cb824 */ /* 0x100fe400078e0a02 */
[----:B------:R-:W-:Y:S01]  /*0c90*/  @!P1 IMAD.MOV R119, RZ, RZ, -R119 ;  /* 0x000000ffff779224 */ /* 0x000fe200078e0a77 */
[C---:B------:R-:W-:Y:S01]  /*0ca0*/  ISETP.GT.U32.AND P1, PT, R2.reuse, R114, PT ;  /* 0x000000720200720c */ /* 0x040fe20003f24070 */
[----:B------:R-:W-:Y:S01]  /*0cb0*/  IMAD R112, R2, R4, R7 ;  /* 0x0000000402707224 */ /* 0x000fe200078e0207 */
[----:B------:R-:W-:Y:S01]  /*0cc0*/  @!P5 LOP3.LUT R119, RZ, R120, RZ, 0x33, !PT ;  /* 0x00000078ff77d212 */ /* 0x000fe200078e33ff */
[--C-:B------:R-:W-:Y:S01]  /*0cd0*/  @!P6 IMAD.IADD R26, R26, 0x1, -R2.reuse ;  /* 0x000000011a1ae824 */ /* 0x100fe200078e0a02 */
[----:B------:R-:W-:Y:S01]  /*0ce0*/  ISETP.GT.U32.AND P3, PT, R2, R28, PT ;  /* 0x0000001c0200720c */ /* 0x000fe20003f64070 */
[----:B------:R-:W-:Y:S01]  /*0cf0*/  VIADD R3, R0, 0x4 ;  /* 0x0000000400037836 */ /* 0x000fe20000000000 */
[----:B------:R-:W-:Y:S01]  /*0d00*/  ISETP.GT.U32.AND P5, PT, R2, R112, PT ;  /* 0x000000700200720c */ /* 0x000fe20003fa4070 */
[----:B------:R-:W-:Y:S01]  /*0d10*/  VIADD R4, R0, 0x5 ;  /* 0x0000000500047836 */ /* 0x000fe20000000000 */
[----:B------:R-:W-:Y:S01]  /*0d20*/  ISETP.GT.U32.AND P2, PT, R2, R26, PT ;  /* 0x0000001a0200720c */ /* 0x000fe20003f44070 */
[C---:B------:R-:W-:Y:S01]  /*0d30*/  VIADD R10, R0.reuse, 0xa ;  /* 0x0000000a000a7836 */ /* 0x040fe20000000000 */
[----:B------:R-:W-:Y:S01]  /*0d40*/  IABS R5, R3 ;  /* 0x0000000300057213 */ /* 0x000fe20000000000 */
[----:B------:R-:W-:Y:S01]  /*0d50*/  VIADD R12, R0, 0xc ;  /* 0x0000000c000c7836 */ /* 0x000fe20000000000 */
[----:B------:R-:W-:Y:S01]  /*0d60*/  IABS R7, R4 ;  /* 0x0000000400077213 */ /* 0x000fe20000000000 */
[--C-:B------:R-:W-:Y:S01]  /*0d70*/  @!P1 IMAD.IADD R114, R114, 0x1, -R2.reuse ;  /* 0x0000000172729824 */ /* 0x100fe200078e0a02 */
[----:B------:R-:W-:Y:S01]  /*0d80*/  ISETP.GE.AND P6, PT, R8, RZ, PT ;  /* 0x000000ff0800720c */ /* 0x000fe20003fc6270 */
[----:B------:R-:W-:Y:S01]  /*0d90*/  VIADD R8, R0, 0x6 ;  /* 0x0000000600087836 */ /* 0x000fe20000000000 */
[----:B------:R-:W-:Y:S01]  /*0da0*/  ISETP.GE.AND P1, PT, R4, RZ, PT ;  /* 0x000000ff0400720c */ /* 0x000fe20003f26270 */
[--C-:B------:R-:W-:Y:S01]  /*0db0*/  @!P3 IMAD.IADD R28, R28, 0x1, -R2.reuse ;  /* 0x000000011c1cb824 */ /* 0x100fe200078e0a02 */
[----:B------:R-:W-:Y:S01]  /*0dc0*/  ISETP.GE.AND P3, PT, R3, RZ, PT ;  /* 0x000000ff0300720c */ /* 0x000fe20003f66270 */
[----:B------:R-:W-:Y:S01]  /*0dd0*/  @!P5 IMAD.IADD R112, R112, 0x1, -R2 ;  /* 0x000000017070d824 */ /* 0x000fe200078e0a02 */
[----:B------:R-:W-:Y:S01]  /*0de0*/  ISETP.GT.U32.AND P5, PT, R2, R114, PT ;  /* 0x000000720200720c */ /* 0x000fe20003fa4070 */
[----:B------:R-:W-:-:S04]  /*0df0*/  IMAD.HI.U32 R3, R6, R5, RZ ;  /* 0x0000000506037227 */ /* 0x000fc800078e00ff */
[----:B------:R-:W-:Y:S02]  /*0e00*/  IMAD.MOV R3, RZ, RZ, -R3 ;  /* 0x000000ffff037224 */ /* 0x000fe400078e0a03 */
[----:B------:R-:W-:Y:S01]  /*0e10*/  @!P2 IMAD.IADD R26, R26, 0x1, -R2 ;  /* 0x000000011a1aa824 */ /* 0x000fe200078e0a02 */
[----:B------:R-:W-:Y:S01]  /*0e20*/  ISETP.GE.AND P2, PT, R9, RZ, PT ;  /* 0x000000ff0900720c */ /* 0x000fe20003f46270 */
[----:B------:R-:W-:Y:S02]  /*0e30*/  IMAD R110, R2, R3, R5 ;  /* 0x00000003026e7224 */ /* 0x000fe400078e0205 */
[----:B------:R-:W-:-:S04]  /*0e40*/  IMAD.HI.U32 R4, R6, R7, RZ ;  /* 0x0000000706047227 */ /* 0x000fc800078e00ff */
[----:B------:R-:W-:Y:S01]  /*0e50*/  @!P4 IMAD.MOV R26, RZ, RZ, -R26 ;  /* 0x000000ffff1ac224 */ /* 0x000fe200078e0a1a */
[----:B------:R-:W-:Y:S01]  /*0e60*/  ISETP.GT.U32.AND P4, PT, R2, R112, PT ;  /* 0x000000700200720c */ /* 0x000fe20003f84070 */
[----:B------:R-:W-:Y:S01]  /*0e70*/  @!P5 IMAD.IADD R114, R114, 0x1, -R2 ;  /* 0x000000017272d824 */ /* 0x000fe200078e0a02 */
[----:B------:R-:W-:Y:S01]  /*0e80*/  ISETP.GT.U32.AND P5, PT, R2, R110, PT ;  /* 0x0000006e0200720c */ /* 0x000fe20003fa4070 */
[----:B------:R-:W-:Y:S02]  /*0e90*/  IMAD.MOV R4, RZ, RZ, -R4 ;  /* 0x000000ffff047224 */ /* 0x000fe400078e0a04 */
[----:B------:R-:W-:Y:S01]  /*0ea0*/  @!P0 IMAD.MOV R28, RZ, RZ, -R28 ;  /* 0x000000ffff1c8224 */ /* 0x000fe200078e0a1c */
[----:B------:R-:W-:Y:S01]  /*0eb0*/  ISETP.GE.AND P0, PT, R8, RZ, PT ;  /* 0x000000ff0800720c */ /* 0x000fe20003f06270 */
[----:B------:R-:W-:Y:S01]  /*0ec0*/  IMAD R108, R2, R4, R7 ;  /* 0x00000004026c7224 */ /* 0x000fe200078e0207 */
[----:B------:R-:W-:Y:S01]  /*0ed0*/  IABS R8, R8 ;  /* 0x0000000800087213 */ /* 0x000fe20000000000 */
[----:B------:R-:W-:-:S02]  /*0ee0*/  VIADD R3, R0, 0x7 ;  /* 0x0000000700037836 */ /* 0x000fc40000000000 */
[----:B------:R-:W-:Y:S01]  /*0ef0*/  @!P6 IMAD.MOV R114, RZ, RZ, -R114 ;  /* 0x000000ffff72e224 */ /* 0x000fe200078e0a72 */
[----:B------:R-:W-:Y:S01]  /*0f00*/  ISETP.GT.U32.AND P6, PT, R2, R108, PT ;  /* 0x0000006c0200720c */ /* 0x000fe20003fc4070 */
[----:B------:R-:W-:Y:S01]  /*0f10*/  IMAD.MOV.U32 R5, RZ, RZ, R8 ;  /* 0x000000ffff057224 */ /* 0x000fe200078e0008 */
[----:B------:R-:W-:Y:S01]  /*0f20*/  IABS R7, R3 ;  /* 0x0000000300077213 */ /* 0x000fe20000000000 */
[--C-:B------:R-:W-:Y:S01]  /*0f30*/  @!P4 IMAD.IADD R112, R112, 0x1, -R2.reuse ;  /* 0x000000017070c824 */ /* 0x100fe200078e0a02 */
[----:B------:R-:W-:Y:S01]  /*0f40*/  ISETP.GE.AND P4, PT, R3, RZ, PT ;  /* 0x000000ff0300720c */ /* 0x000fe20003f86270 */
[----:B------:R-:W-:Y:S02]  /*0f50*/  @!P5 IMAD.IADD R110, R110, 0x1, -R2 ;  /* 0x000000016e6ed824 */ /* 0x000fe400078e0a02 */
[----:B------:R-:W-:Y:S02]  /*0f60*/  VIADD R4, R0, 0x8 ;  /* 0x0000000800047836 */ /* 0x000fe40000000000 */
[----:B------:R-:W-:Y:S01]  /*0f70*/  IMAD.HI.U32 R3, R6, R5, RZ ;  /* 0x0000000506037227 */ /* 0x000fe200078e00ff */
[----:B------:R-:W-:-:S03]  /*0f80*/  ISETP.GT.U32.AND P5, PT, R2, R110, PT ;  /* 0x0000006e0200720c */ /* 0x000fc60003fa4070 */
[----:B------:R-:W-:Y:S01]  /*0f90*/  @!P2 IMAD.MOV R112, RZ, RZ, -R112 ;  /* 0x000000ffff70a224 */ /* 0x000fe200078e0a70 */
[----:B------:R-:W-:Y:S01]  /*0fa0*/  ISETP.GE.AND P2, PT, R4, RZ, PT ;  /* 0x000000ff0400720c */ /* 0x000fe20003f46270 */
[----:B------:R-:W-:Y:S01]  /*0fb0*/  IMAD.MOV R106, RZ, RZ, -R3 ;  /* 0x000000ffff6a7224 */ /* 0x000fe200078e0a03 */
[----:B------:R-:W-:Y:S01]  /*0fc0*/  IABS R4, R4 ;  /* 0x0000000400047213 */ /* 0x000fe20000000000 */
[----:B------:R-:W-:-:S04]  /*0fd0*/  IMAD.HI.U32 R3, R6, R7, RZ ;  /* 0x0000000706037227 */ /* 0x000fc800078e00ff */
[----:B------:R-:W-:Y:S02]  /*0fe0*/  VIADD R8, R0, 0x9 ;  /* 0x0000000900087836 */ /* 0x000fe40000000000 */
[----:B------:R-:W-:Y:S02]  /*0ff0*/  @!P6 IMAD.IADD R108, R108, 0x1, -R2 ;  /* 0x000000016c6ce824 */ /* 0x000fe400078e0a02 */
[C---:B------:R-:W-:Y:S01]  /*1000*/  IMAD R106, R2.reuse, R106, R5 ;  /* 0x0000006a026a7224 */ /* 0x040fe200078e0205 */
[----:B------:R-:W-:Y:S01]  /*1010*/  IABS R9, R8 ;  /* 0x0000000800097213 */ /* 0x000fe20000000000 */
[----:B------:R-:W-:Y:S01]  /*1020*/  IMAD.MOV R3, RZ, RZ, -R3 ;  /* 0x000000ffff037224 */ /* 0x000fe200078e0a03 */
[C---:B------:R-:W-:Y:S01]  /*1030*/  ISETP.GT.U32.AND P6, PT, R2.reuse, R108, PT ;  /* 0x0000006c0200720c */ /* 0x040fe20003fc4070 */
[----:B------:R-:W-:Y:S02]  /*1040*/  IMAD.MOV.U32 R5, RZ, RZ, R4 ;  /* 0x000000ffff057224 */ /* 0x000fe400078e0004 */
[----:B------:R-:W-:Y:S01]  /*1050*/  IMAD R104, R2, R3, R7 ;  /* 0x0000000302687224 */ /* 0x000fe200078e0207 */
[----:B------:R-:W-:Y:S01]  /*1060*/  IABS R7, R10 ;  /* 0x0000000a00077213 */ /* 0x000fe20000000000 */
[----:B------:R-:W-:-:S04]  /*1070*/  IMAD.HI.U32 R3, R6, R5, RZ ;  /* 0x0000000506037227 */ /* 0x000fc800078e00ff */
[----:B------:R-:W-:Y:S01]  /*1080*/  @!P5 IMAD.IADD R110, R110, 0x1, -R2 ;  /* 0x000000016e6ed824 */ /* 0x000fe200078e0a02 */
[----:B------:R-:W-:Y:S01]  /*1090*/  ISETP.GT.U32.AND P5, PT, R2, R106, PT ;  /* 0x0000006a0200720c */ /* 0x000fe20003fa4070 */
[----:B------:R-:W-:-:S04]  /*10a0*/  IMAD.HI.U32 R4, R6, R9, RZ ;  /* 0x0000000906047227 */ /* 0x000fc800078e00ff */
[----:B------:R-:W-:Y:S02]  /*10b0*/  IMAD.MOV R3, RZ, RZ, -R3 ;  /* 0x000000ffff037224 */ /* 0x000fe400078e0a03 */
[----:B------:R-:W-:Y:S02]  /*10c0*/  IMAD.MOV R4, RZ, RZ, -R4 ;  /* 0x000000ffff047224 */ /* 0x000fe400078e0a04 */
[C---:B------:R-:W-:Y:S01]  /*10d0*/  IMAD R102, R2.reuse, R3, R5 ;  /* 0x0000000302667224 */ /* 0x040fe200078e0205 */
[----:B------:R-:W-:Y:S01]  /*10e0*/  IABS R5, R11 ;  /* 0x0000000b00057213 */ /* 0x000fe20000000000 */
[----:B------:R-:W-:Y:S02]  /*10f0*/  IMAD R100, R2, R4, R9 ;  /* 0x0000000402647224 */ /* 0x000fe400078e0209 */
[--C-:B------:R-:W-:Y:S01]  /*1100*/  @!P6 IMAD.IADD R108, R108, 0x1, -R2.reuse ;  /* 0x000000016c6ce824 */ /* 0x100fe200078e0a02 */
[----:B------:R-:W-:Y:S01]  /*1110*/  ISETP.GT.U32.AND P6, PT, R2, R102, PT ;  /* 0x000000660200720c */ /* 0x000fe20003fc4070 */
[----:B------:R-:W-:Y:S01]  /*1120*/  @!P5 IMAD.IADD R106, R106, 0x1, -R2 ;  /* 0x000000016a6ad824 */ /* 0x000fe200078e0a02 */
[C---:B------:R-:W-:Y:S01]  /*1130*/  ISETP.GT.U32.AND P5, PT, R2.reuse, R100, PT ;  /* 0x000000640200720c */ /* 0x040fe20003fa4070 */
[----:B------:R-:W-:Y:S01]  /*1140*/  @!P3 IMAD.MOV R110, RZ, RZ, -R110 ;  /* 0x000000ffff6eb224 */ /* 0x000fe200078e0a6e */
[----:B------:R-:W-:Y:S01]  /*1150*/  ISETP.GT.U32.AND P3, PT, R2, R104, PT ;  /* 0x000000680200720c */ /* 0x000fe20003f64070 */
[----:B------:R-:W-:-:S04]  /*1160*/  IMAD.HI.U32 R3, R6, R7, RZ ;  /* 0x0000000706037227 */ /* 0x000fc800078e00ff */
[----:B------:R-:W-:Y:S02]  /*1170*/  IMAD.MOV R3, RZ, RZ, -R3 ;  /* 0x000000ffff037224 */ /* 0x000fe400078e0a03 */
[----:B------:R-:W-:Y:S02]  /*1180*/  VIADD R13, R0, 0xd ;  /* 0x0000000d000d7836 */ /* 0x000fe40000000000 */
[--C-:B------:R-:W-:Y:S02]  /*1190*/  @!P6 IMAD.IADD R102, R102, 0x1, -R2.reuse ;  /* 0x000000016666e824 */ /* 0x100fe400078e0a02 */
[----:B------:R-:W-:Y:S01]  /*11a0*/  @!P5 IMAD.IADD R100, R100, 0x1, -R2 ;  /* 0x000000016464d824 */ /* 0x000fe200078e0a02 */
[----:B------:R-:W-:Y:S01]  /*11b0*/  IABS R9, R13 ;  /* 0x0000000d00097213 */ /* 0x000fe20000000000 */
[C---:B------:R-:W-:Y:S01]  /*11c0*/  IMAD R98, R2.reuse, R3, R7 ;  /* 0x0000000302627224 */ /* 0x040fe200078e0207 */
[----:B------:R-:W-:Y:S01]  /*11d0*/  ISETP.GT.U32.AND P5, PT, R2, R102, PT ;  /* 0x000000660200720c */ /* 0x000fe20003fa4070 */
[----:B------:R-:W-:Y:S01]  /*11e0*/  IMAD.HI.U32 R3, R6, R5, RZ ;  /* 0x0000000506037227 */ /* 0x000fe200078e00ff */
[----:B------:R-:W-:-:S03]  /*11f0*/  IABS R7, R12 ;  /* 0x0000000c00077213 */ /* 0x000fc60000000000 */
[----:B------:R-:W-:Y:S01]  /*1200*/  @!P3 IMAD.IADD R104, R104, 0x1, -R2 ;  /* 0x000000016868b824 */ /* 0x000fe200078e0a02 */
[C---:B------:R-:W-:Y:S01]  /*1210*/  ISETP.GT.U32.AND P3, PT, R2.reuse, R106, PT ;  /* 0x0000006a0200720c */ /* 0x040fe20003f64070 */
[----:B------:R-:W-:Y:S02]  /*1220*/  IMAD.MOV R3, RZ, RZ, -R3 ;  /* 0x000000ffff037224 */ /* 0x000fe400078e0a03 */
[----:B------:R-:W-:Y:S01]  /*1230*/  @!P1 IMAD.MOV R108, RZ, RZ, -R108 ;  /* 0x000000ffff6c9224 */ /* 0x000fe200078e0a6c */
[C---:B------:R-:W-:Y:S01]  /*1240*/  ISETP.GT.U32.AND P6, PT, R2.reuse, R104, PT ;  /* 0x000000680200720c */ /* 0x040fe20003fc4070 */
[C---:B------:R-:W-:Y:S01]  /*1250*/  IMAD R96, R2.reuse, R3, R5 ;  /* 0x0000000302607224 */ /* 0x040fe200078e0205 */
[----:B------:R-:W-:Y:S01]  /*1260*/  ISETP.GT.U32.AND P1, PT, R2, R100, PT ;  /* 0x000000640200720c */ /* 0x000fe20003f24070 */
[----:B------:R-:W-:Y:S02]  /*1270*/  @!P5 IMAD.IADD R102, R102, 0x1, -R2 ;  /* 0x000000016666d824 */ /* 0x000fe400078e0a02 */
[----:B------:R-:W-:Y:S01]  /*1280*/  IMAD.HI.U32 R3, R6, R7, RZ ;  /* 0x0000000706037227 */ /* 0x000fe200078e00ff */
[----:B------:R-:W-:-:S03]  /*1290*/  ISETP.GT.U32.AND P5, PT, R2, R96, PT ;  /* 0x000000600200720c */ /* 0x000fc60003fa4070 */
[----:B------:R-:W-:Y:S02]  /*12a0*/  IMAD.MOV R3, RZ, RZ, -R3 ;  /* 0x000000ffff037224 */ /* 0x000fe400078e0a03 */
[--C-:B------:R-:W-:Y:S01]  /*12b0*/  @!P3 IMAD.IADD R106, R106, 0x1, -R2.reuse ;  /* 0x000000016a6ab824 */ /* 0x100fe200078e0a02 */
[----:B------:R-:W-:Y:S01]  /*12c0*/  ISETP.GT.U32.AND P3, PT, R2, R98, PT ;  /* 0x000000620200720c */ /* 0x000fe20003f64070 */
[--C-:B------:R-:W-:Y:S01]  /*12d0*/  @!P6 IMAD.IADD R104, R104, 0x1, -R2.reuse ;  /* 0x000000016868e824 */ /* 0x100fe200078e0a02 */
[----:B------:R-:W-:Y:S01]  /*12e0*/  ISETP.GE.AND P6, PT, R8, RZ, PT ;  /* 0x000000ff0800720c */ /* 0x000fe20003fc6270 */
[----:B------:R-:W-:Y:S02]  /*12f0*/  VIADD R8, R0, 0xe ;  /* 0x0000000e00087836 */ /* 0x000fe40000000000 */
[----:B------:R-:W-:Y:S02]  /*1300*/  IMAD R94, R2, R3, R7 ;  /* 0x00000003025e7224 */ /* 0x000fe400078e0207 */
[----:B------:R-:W-:Y:S01]  /*1310*/  @!P5 IMAD.IADD R96, R96, 0x1, -R2 ;  /* 0x000000016060d824 */ /* 0x000fe200078e0a02 */
[----:B------:R-:W-:Y:S01]  /*1320*/  IABS R5, R8 ;  /* 0x0000000800057213 */ /* 0x000fe20000000000 */
[----:B------:R-:W-:-:S03]  /*1330*/  IMAD.HI.U32 R4, R6, R9, RZ ;  /* 0x0000000906047227 */ /* 0x000fc600078e00ff */
[----:B------:R-:W-:Y:S01]  /*1340*/  ISETP.GT.U32.AND P5, PT, R2, R96, PT ;  /* 0x000000600200720c */ /* 0x000fe20003fa4070 */
[----:B------:R-:W-:-:S04]  /*1350*/  IMAD.HI.U32 R3, R6, R5, RZ ;  /* 0x0000000506037227 */ /* 0x000fc800078e00ff */
[----:B------:R-:W-:Y:S02]  /*1360*/  IMAD.MOV R3, RZ, RZ, -R3 ;  /* 0x000000ffff037224 */ /* 0x000fe400078e0a03 */
[----:B------:R-:W-:Y:S02]  /*1370*/  IMAD.MOV R4, RZ, RZ, -R4 ;  /* 0x000000ffff047224 */ /* 0x000fe400078e0a04 */
[----:B------:R-:W-:Y:S02]  /*1380*/  IMAD R90, R2, R3, R5 ;  /* 0x00000003025a7224 */ /* 0x000fe400078e0205 */
[--C-:B------:R-:W-:Y:S01]  /*1390*/  @!P1 IMAD.IADD R100, R100, 0x1, -R2.reuse ;  /* 0x0000000164649824 */ /* 0x100fe200078e0a02 */
[----:B------:R-:W-:Y:S01]  /*13a0*/  ISETP.GE.AND P1, PT, R10, RZ, PT ;  /* 0x000000ff0a00720c */ /* 0x000fe20003f26270 */
[--C-:B------:R-:W-:Y:S01]  /*13b0*/  @!P5 IMAD.IADD R96, R96, 0x1, -R2.reuse ;  /* 0x000000016060d824 */ /* 0x100fe200078e0a02 */
[----:B------:R-:W-:Y:S01]  /*13c0*/  ISETP.GT.U32.AND P5, PT, R2, R90, PT ;  /* 0x0000005a0200720c */ /* 0x000fe20003fa4070 */
[----:B------:R-:W-:Y:S01]  /*13d0*/  @!P3 IMAD.IADD R98, R98, 0x1, -R2 ;  /* 0x000000016262b824 */ /* 0x000fe200078e0a02 */
[----:B------:R-:W-:Y:S01]  /*13e0*/  ISETP.GE.AND P3, PT, R11, RZ, PT ;  /* 0x000000ff0b00720c */ /* 0x000fe20003f66270 */
[----:B------:R-:W-:-:S02]  /*13f0*/  IMAD R92, R2, R4, R9 ;  /* 0x00000004025c7224 */ /* 0x000fc400078e0209 */
[----:B------:R-:W-:Y:S02]  /*1400*/  VIADD R10, R0, 0xf ;  /* 0x0000000f000a7836 */ /* 0x000fe40000000000 */
[----:B------:R-:W-:Y:S01]  /*1410*/  @!P0 IMAD.MOV R106, RZ, RZ, -R106 ;  /* 0x000000ffff6a8224 */ /* 0x000fe200078e0a6a */
[C---:B------:R-:W-:Y:S01]  /*1420*/  ISETP.GT.U32.AND P0, PT, R2.reuse, R98, PT ;  /* 0x000000620200720c */ /* 0x040fe20003f04070 */
[----:B------:R-:W-:Y:S01]  /*1430*/  @!P6 IMAD.MOV R100, RZ, RZ, -R100 ;  /* 0x000000ffff64e224 */ /* 0x000fe200078e0a64 */
[----:B------:R-:W-:Y:S01]  /*1440*/  ISETP.GT.U32.AND P6, PT, R2, R92, PT ;  /* 0x0000005c0200720c */ /* 0x000fe20003fc4070 */
[----:B------:R-:W-:Y:S01]  /*1450*/  VIADD R11, R0, 0x10 ;  /* 0x00000010000b7836 */ /* 0x000fe20000000000 */
[----:B------:R-:W-:Y:S01]  /*1460*/  IABS R5, R10 ;  /* 0x0000000a00057213 */ /* 0x000fe20000000000 */
[----:B------:R-:W-:Y:S01]  /*1470*/  @!P4 IMAD.MOV R104, RZ, RZ, -R104 ;  /* 0x000000ffff68c224 */ /* 0x000fe200078e0a68 */
[----:B------:R-:W-:Y:S01]  /*1480*/  ISETP.GT.U32.AND P4, PT, R2, R94, PT ;  /* 0x0000005e0200720c */ /* 0x000fe20003f84070 */
[----:B------:R-:W-:Y:S01]  /*1490*/  @!P5 IMAD.IADD R90, R90, 0x1, -R2 ;  /* 0x000000015a5ad824 */ /* 0x000fe200078e0a02 */
[----:B------:R-:W-:Y:S01]  /*14a0*/  IABS R7, R11 ;  /* 0x0000000b00077213 */ /* 0x000fe20000000000 */
[----:B------:R-:W-:-:S03]  /*14b0*/  IMAD.HI.U32 R3, R6, R5, RZ ;  /* 0x0000000506037227 */ /* 0x000fc600078e00ff */
[----:B------:R-:W-:Y:S01]  /*14c0*/  ISETP.GT.U32.AND P5, PT, R2, R90, PT ;  /* 0x0000005a0200720c */ /* 0x000fe20003fa4070 */
[----:B------:R-:W-:Y:S02]  /*14d0*/  IMAD.MOV R88, RZ, RZ, -R3 ;  /* 0x000000ffff587224 */ /* 0x000fe400078e0a03 */
[----:B------:R-:W-:-:S04]  /*14e0*/  IMAD.HI.U32 R3, R6, R7, RZ ;  /* 0x0000000706037227 */ /* 0x000fc800078e00ff */
[--C-:B------:R-:W-:Y:S01]  /*14f0*/  @!P0 IMAD.IADD R98, R98, 0x1, -R2.reuse ;  /* 0x0000000162628824 */ /* 0x100fe200078e0a02 */
[----:B------:R-:W-:Y:S01]  /*1500*/  ISETP.GE.AND P0, PT, R13, RZ, PT ;  /* 0x000000ff0d00720c */ /* 0x000fe20003f06270 */
[----:B------:R-:W-:Y:S02]  /*1510*/  @!P6 IMAD.IADD R92, R92, 0x1, -R2 ;  /* 0x000000015c5ce824 */ /* 0x000fe400078e0a02 */
[----:B------:R-:W-:Y:S02]  /*1520*/  IMAD.MOV R3, RZ, RZ, -R3 ;  /* 0x000000ffff037224 */ /* 0x000fe400078e0a03 */
[----:B------:R-:W-:Y:S01]  /*1530*/  @!P1 IMAD.MOV R98, RZ, RZ, -R98 ;  /* 0x000000ffff629224 */ /* 0x000fe200078e0a62 */
[----:B------:R-:W-:Y:S01]  /*1540*/  ISETP.GT.U32.AND P1, PT, R2, R92, PT ;  /* 0x0000005c0200720c */ /* 0x000fe20003f24070 */
[----:B------:R-:W-:Y:S01]  /*1550*/  @!P4 IMAD.IADD R94, R94, 0x1, -R2 ;  /* 0x000000015e5ec824 */ /* 0x000fe200078e0a02 */
[----:B------:R-:W-:Y:S01]  /*1560*/  ISETP.GE.AND P4, PT, R8, RZ, PT ;  /* 0x000000ff0800720c */ /* 0x000fe20003f86270 */
[----:B------:R-:W-:-:S02]  /*1570*/  IMAD R86, R2, R3, R7 ;  /* 0x0000000302567224 */ /* 0x000fc400078e0207 */
[----:B------:R-:W-:Y:S01]  /*1580*/  VIADD R8, R0, 0x11 ;  /* 0x0000001100087836 */ /* 0x000fe20000000000 */
[----:B------:R-:W-:Y:S01]  /*1590*/  ISETP.GT.U32.AND P6, PT, R2, R94, PT ;  /* 0x0000005e0200720c */ /* 0x000fe20003fc4070 */
[----:B------:R-:W-:Y:S01]  /*15a0*/  @!P5 IMAD.IADD R90, R90, 0x1, -R2 ;  /* 0x000000015a5ad824 */ /* 0x000fe200078e0a02 */
[C---:B------:R-:W-:Y:S01]  /*15b0*/  ISETP.GT.U32.AND P5, PT, R2.reuse, R86, PT ;  /* 0x000000560200720c */ /* 0x040fe20003fa4070 */
[----:B------:R-:W-:Y:S01]  /*15c0*/  @!P2 IMAD.MOV R102, RZ, RZ, -R102 ;  /* 0x000000ffff66a224 */ /* 0x000fe200078e0a66 */
[----:B------:R-:W-:Y:S01]  /*15d0*/  IABS R4, R8 ;  /* 0x0000000800047213 */ /* 0x000fe20000000000 */
[----:B------:R-:W-:Y:S01]  /*15e0*/  IMAD R88, R2, R88, R5 ;  /* 0x0000005802587224 */ /* 0x000fe200078e0205 */
[----:B------:R-:W-:Y:S01]  /*15f0*/  ISETP.GE.AND P2, PT, R12, RZ, PT ;  /* 0x000000ff0c00720c */ /* 0x000fe20003f46270 */
[----:B------:R-:W-:Y:S02]  /*1600*/  VIADD R12, R0, 0x12 ;  /* 0x00000012000c7836 */ /* 0x000fe40000000000 */
[----:B------:R-:W-:-:S02]  /*1610*/  IMAD.MOV.U32 R5, RZ, RZ, R4 ;  /* 0x000000ffff057224 */ /* 0x000fc400078e0004 */
[----:B------:R-:W-:Y:S01]  /*1620*/  @!P1 IMAD.IADD R92, R92, 0x1, -R2 ;  /* 0x000000015c5c9824 */ /* 0x000fe200078e0a02 */
[----:B------:R-:W-:Y:S01]  /*1630*/  ISETP.GE.AND P1, PT, R10, RZ, PT ;  /* 0x000000ff0a00720c */ /* 0x000fe20003f26270 */
[----:B------:R-:W-:Y:S01]  /*1640*/  VIADD R10, R0, 0x13 ;  /* 0x00000013000a7836 */ /* 0x000fe20000000000 */
[----:B------:R-:W-:Y:S01]  /*1650*/  IABS R9, R12 ;  /* 0x0000000c00097213 */ /* 0x000fe20000000000 */
[----:B------:R-:W-:-:S03]  /*1660*/  IMAD.HI.U32 R3, R6, R5, RZ ;  /* 0x0000000506037227 */ /* 0x000fc600078e00ff */
[----:B------:R-:W-:Y:S01]  /*1670*/  IABS R7, R10 ;  /* 0x0000000a00077213 */ /* 0x000fe20000000000 */
[--C-:B------:R-:W-:Y:S02]  /*1680*/  @!P5 IMAD.IADD R86, R86, 0x1, -R2.reuse ;  /* 0x000000015656d824 */ /* 0x100fe400078e0a02 */
[----:B------:R-:W-:Y:S02]  /*1690*/  IMAD.MOV R3, RZ, RZ, -R3 ;  /* 0x000000ffff037224 */ /* 0x000fe400078e0a03 */
[----:B------:R-:W-:Y:S01]  /*16a0*/  @!P6 IMAD.IADD R94, R94, 0x1, -R2 ;  /* 0x000000015e5ee824 */ /* 0x000fe200078e0a02 */
[----:B------:R-:W-:Y:S01]  /*16b0*/  ISETP.GT.U32.AND P6, PT, R2, R88, PT ;  /* 0x000000580200720c */ /* 0x000fe20003fc4070 */
[----:B------:R-:W-:-:S04]  /*16c0*/  IMAD.HI.U32 R4, R6, R9, RZ ;  /* 0x0000000906047227 */ /* 0x000fc800078e00ff */
[----:B------:R-:W-:Y:S01]  /*16d0*/  @!P3 IMAD.MOV R96, RZ, RZ, -R96 ;  /* 0x000000ffff60b224 */ /* 0x000fe200078e0a60 */
[C---:B------:R-:W-:Y:S01]  /*16e0*/  ISETP.GT.U32.AND P3, PT, R2.reuse, R86, PT ;  /* 0x000000560200720c */ /* 0x040fe20003f64070 */
[----:B------:R-:W-:Y:S02]  /*16f0*/  IMAD R84, R2, R3, R5 ;  /* 0x0000000302547224 */ /* 0x000fe400078e0205 */
[----:B------:R-:W-:-:S04]  /*1700*/  IMAD.HI.U32 R3, R6, R7, RZ ;  /* 0x0000000706037227 */ /* 0x000fc800078e00ff */
[----:B------:R-:W-:Y:S02]  /*1710*/  IMAD.MOV R4, RZ, RZ, -R4 ;  /* 0x000000ffff047224 */ /* 0x000fe400078e0a04 */
[----:B------:R-:W-:Y:S02]  /*1720*/  IMAD.MOV R3, RZ, RZ, -R3 ;  /* 0x000000ffff037224 */ /* 0x000fe400078e0a03 */
[C---:B------:R-:W-:Y:S02]  /*1730*/  IMAD R82, R2.reuse, R4, R9 ;  /* 0x0000000402527224 */ /* 0x040fe400078e0209 */
[----:B------:R-:W-:Y:S01]  /*1740*/  @!P2 IMAD.MOV R94, RZ, RZ, -R94 ;  /* 0x000000ffff5ea224 */ /* 0x000fe200078e0a5e */
[C---:B------:R-:W-:Y:S01]  /*1750*/  ISETP.GT.U32.AND P2, PT, R2.reuse, R84, PT ;  /* 0x000000540200720c */ /* 0x040fe20003f44070 */
[C---:B------:R-:W-:Y:S02]  /*1760*/  IMAD R80, R2.reuse, R3, R7 ;  /* 0x0000000302507224 */ /* 0x040fe400078e0207 */
[----:B------:R-:W-:Y:S01]  /*1770*/  @!P4 IMAD.MOV R90, RZ, RZ, -R90 ;  /* 0x000000ffff5ac224 */ /* 0x000fe200078e0a5a */
[----:B------:R-:W-:Y:S01]  /*1780*/  ISETP.GT.U32.AND P4, PT, R2, R82, PT ;  /* 0x000000520200720c */ /* 0x000fe20003f84070 */
[--C-:B------:R-:W-:Y:S01]  /*1790*/  @!P6 IMAD.IADD R88, R88, 0x1, -R2.reuse ;  /* 0x000000015858e824 */ /* 0x100fe200078e0a02 */
[----:B------:R-:W-:Y:S01]  /*17a0*/  ISETP.GE.AND P6, PT, R11, RZ, PT ;  /* 0x000000ff0b00720c */ /* 0x000fe20003fc6270 */
[----:B------:R-:W-:Y:S01]  /*17b0*/  @!P3 IMAD.IADD R86, R86, 0x1, -R2 ;  /* 0x000000015656b824 */ /* 0x000fe200078e0a02 */
[----:B------:R-:W-:Y:S01]  /*17c0*/  ISETP.GT.U32.AND P3, PT, R2, R80, PT ;  /* 0x000000500200720c */ /* 0x000fe20003f64070 */
[----:B------:R-:W-:Y:S01]  /*17d0*/  VIADD R11, R0, 0x14 ;  /* 0x00000014000b7836 */ /* 0x000fe20000000000 */
[----:B------:R-:W-:Y:S01]  /*17e0*/  ISETP.GT.U32.AND P5, PT, R2, R88, PT ;  /* 0x000000580200720c */ /* 0x000fe20003fa4070 */
[----:B------:R-:W-:-:S02]  /*17f0*/  VIADD R4, R0, 0x15 ;  /* 0x0000001500047836 */ /* 0x000fc40000000000 */
[----:B------:R-:W-:Y:S01]  /*1800*/  @!P2 IMAD.IADD R84, R84, 0x1, -R2 ;  /* 0x000000015454a824 */ /* 0x000fe200078e0a02 */
[----:B------:R-:W-:Y:S01]  /*1810*/  IABS R5, R11 ;  /* 0x0000000b00057213 */ /* 0x000fe20000000000 */
[----:B------:R-:W-:Y:S01]  /*1820*/  @!P0 IMAD.MOV R92, RZ, RZ, -R92 ;  /* 0x000000ffff5c8224 */ /* 0x000fe200078e0a5c */
[----:B------:R-:W-:Y:S01]  /*1830*/  IABS R7, R4 ;  /* 0x0000000400077213 */ /* 0x000fe20000000000 */
[--C-:B------:R-:W-:Y:S01]  /*1840*/  @!P4 IMAD.IADD R82, R82, 0x1, -R2.reuse ;  /* 0x000000015252c824 */ /* 0x100fe200078e0a02 */
[----:B------:R-:W-:Y:S01]  /*1850*/  ISETP.GT.U32.AND P4, PT, R2, R84, PT ;  /* 0x000000540200720c */ /* 0x000fe20003f84070 */
[----:B------:R-:W-:Y:S01]  /*1860*/  IMAD.HI.U32 R3, R6, R5, RZ ;  /* 0x0000000506037227 */ /* 0x000fe200078e00ff */
[----:B------:R-:W-:Y:S02]  /*1870*/  ISETP.GE.AND P0, PT, R8, RZ, PT ;  /* 0x000000ff0800720c */ /* 0x000fe40003f06270 */
[----:B------:R-:W-:Y:S01]  /*1880*/  ISETP.GE.AND P2, PT, R10, RZ, PT ;  /* 0x000000ff0a00720c */ /* 0x000fe20003f46270 */
[----:B------:R-:W-:-:S02]  /*1890*/  @!P3 IMAD.IADD R80, R80, 0x1, -R2 ;  /* 0x000000015050b824 */ /* 0x000fc400078e0a02 */
[----:B------:R-:W-:Y:S02]  /*18a0*/  IMAD.MOV R3, RZ, RZ, -R3 ;  /* 0x000000ffff037224 */ /* 0x000fe400078e0a03 */
[----:B------:R-:W-:Y:S01]  /*18b0*/  @!P5 IMAD.IADD R88, R88, 0x1, -R2 ;  /* 0x000000015858d824 */ /* 0x000fe200078e0a02 */
[C---:B------:R-:W-:Y:S01]  /*18c0*/  ISETP.GT.U32.AND P3, PT, R2.reuse, R80, PT ;  /* 0x000000500200720c */ /* 0x040fe20003f64070 */
[----:B------:R-:W-:Y:S01]  /*18d0*/  IMAD R78, R2, R3, R5 ;  /* 0x00000003024e7224 */ /* 0x000fe200078e0205 */
[----:B------:R-:W-:Y:S01]  /*18e0*/  ISETP.GE.AND P5, PT, R12, RZ, PT ;  /* 0x000000ff0c00720c */ /* 0x000fe20003fa6270 */
[----:B------:R-:W-:-:S04]  /*18f0*/  IMAD.HI.U32 R3, R6, R7, RZ ;  /* 0x0000000706037227 */ /* 0x000fc800078e00ff */
[----:B------:R-:W-:Y:S02]  /*1900*/  IMAD.MOV R3, RZ, RZ, -R3 ;  /* 0x000000ffff037224 */ /* 0x000fe400078e0a03 */
[----:B------:R-:W-:Y:S01]  /*1910*/  @!P1 IMAD.MOV R88, RZ, RZ, -R88 ;  /* 0x000000ffff589224 */ /* 0x000fe200078e0a58 */
[----:B------:R-:W-:Y:S01]  /*1920*/  ISETP.GT.U32.AND P1, PT, R2, R82, PT ;  /* 0x000000520200720c */ /* 0x000fe20003f24070 */
[--C-:B------:R-:W-:Y:S01]  /*1930*/  @!P4 IMAD.IADD R84, R84, 0x1, -R2.reuse ;  /* 0x000000015454c824 */ /* 0x100fe200078e0a02 */
[----:B------:R-:W-:Y:S01]  /*1940*/  ISETP.GT.U32.AND P4, PT, R2, R78, PT ;  /* 0x0000004e0200720c */ /* 0x000fe20003f84070 */
[----:B------:R-:W-:Y:S02]  /*1950*/  VIADD R8, R0, 0x16 ;  /* 0x0000001600087836 */ /* 0x000fe40000000000 */
[----:B------:R-:W-:Y:S02]  /*1960*/  IMAD R76, R2, R3, R7 ;  /* 0x00000003024c7224 */ /* 0x000fe400078e0207 */
[----:B------:R-:W-:Y:S01]  /*1970*/  @!P3 IMAD.IADD R80, R80, 0x1, -R2 ;  /* 0x000000015050b824 */ /* 0x000fe200078e0a02 */
[----:B------:R-:W-:Y:S01]  /*1980*/  IABS R5, R8 ;  /* 0x0000000800057213 */ /* 0x000fe20000000000 */
[----:B------:R-:W-:Y:S01]  /*1990*/  VIADD R10, R0, 0x18 ;  /* 0x00000018000a7836 */ /* 0x000fe20000000000 */
[----:B------:R-:W-:Y:S01]  /*19a0*/  ISETP.GT.U32.AND P3, PT, R2, R76, PT ;  /* 0x0000004c0200720c */ /* 0x000fe20003f64070 */
[----:B------:R-:W-:-:S02]  /*19b0*/  VIADD R9, R0, 0x17 ;  /* 0x0000001700097836 */ /* 0x000fc40000000000 */
[----:B------:R-:W-:-:S03]  /*19c0*/  IMAD.HI.U32 R3, R6, R5, RZ ;  /* 0x0000000506037227 */ /* 0x000fc600078e00ff */
[----:B------:R-:W-:Y:S01]  /*19d0*/  IABS R7, R9 ;  /* 0x0000000900077213 */ /* 0x000fe20000000000 */
[--C-:B------:R-:W-:Y:S01]  /*19e0*/  @!P1 IMAD.IADD R82, R82, 0x1, -R2.reuse ;  /* 0x0000000152529824 */ /* 0x100fe200078e0a02 */
[----:B------:R-:W-:Y:S01]  /*19f0*/  ISETP.GE.AND P1, PT, R4, RZ, PT ;  /* 0x000000ff0400720c */ /* 0x000fe20003f26270 */
[----:B------:R-:W-:Y:S01]  /*1a00*/  @!P4 IMAD.IADD R78, R78, 0x1, -R2 ;  /* 0x000000014e4ec824 */ /* 0x000fe200078e0a02 */
[----:B------:R-:W-:Y:S01]  /*1a10*/  IABS R4, R10 ;  /* 0x0000000a00047213 */ /* 0x000fe20000000000 */
[----:B------:R-:W-:Y:S01]  /*1a20*/  IMAD.MOV R3, RZ, RZ, -R3 ;  /* 0x000000ffff037224 */ /* 0x000fe200078e0a03 */
[----:B------:R-:W-:Y:S01]  /*1a30*/  ISETP.GE.AND P4, PT, R8, RZ, PT ;  /* 0x000000ff0800720c */ /* 0x000fe20003f86270 */
[----:B------:R-:W-:Y:S01]  /*1a40*/  @!P0 IMAD.MOV R84, RZ, RZ, -R84 ;  /* 0x000000ffff548224 */ /* 0x000fe200078e0a54 */
[C---:B------:R-:W-:Y:S01]  /*1a50*/  ISETP.GT.U32.AND P0, PT, R2.reuse, R78, PT ;  /* 0x0000004e0200720c */ /* 0x040fe20003f04070 */
[----:B------:R-:W-:Y:S02]  /*1a60*/  IMAD R74, R2, R3, R5 ;  /* 0x00000003024a7224 */ /* 0x000fe400078e0205 */
[----:B------:R-:W-:-:S02]  /*1a70*/  IMAD.MOV.U32 R5, RZ, RZ, R4 ;  /* 0x000000ffff057224 */ /* 0x000fc400078e0004 */
[----:B------:R-:W-:Y:S02]  /*1a80*/  @!P3 IMAD.IADD R76, R76, 0x1, -R2 ;  /* 0x000000014c4cb824 */ /* 0x000fe400078e0a02 */
[----:B------:R-:W-:Y:S01]  /*1a90*/  @!P6 IMAD.MOV R86, RZ, RZ, -R86 ;  /* 0x000000ffff56e224 */ /* 0x000fe200078e0a56 */
[----:B------:R-:W-:Y:S01]  /*1aa0*/  ISETP.GE.AND P6, PT, R11, RZ, PT ;  /* 0x000000ff0b00720c */ /* 0x000fe20003fc6270 */
[----:B------:R-:W-:Y:S01]  /*1ab0*/  IMAD.HI.U32 R4, R6, R5, RZ ;  /* 0x0000000506047227 */ /* 0x000fe200078e00ff */
[----:B------:R-:W-:-:S03]  /*1ac0*/  ISETP.GT.U32.AND P3, PT, R2, R76, PT ;  /* 0x0000004c0200720c */ /* 0x000fc60003f64070 */
[----:B------:R-:W-:-:S04]  /*1ad0*/  IMAD.HI.U32 R3, R6, R7, RZ ;  /* 0x0000000706037227 */ /* 0x000fc800078e00ff */
[----:B------:R-:W-:Y:S01]  /*1ae0*/  @!P5 IMAD.MOV R82, RZ, RZ, -R82 ;  /* 0x000000ffff52d224 */ /* 0x000fe200078e0a52 */
[----:B------:R-:W-:Y:S01]  /*1af0*/  ISETP.GT.U32.AND P5, PT, R2, R74, PT ;  /* 0x0000004a0200720c */ /* 0x000fe20003fa4070 */
[----:B------:R-:W-:Y:S02]  /*1b00*/  IMAD.MOV R4, RZ, RZ, -R4 ;  /* 0x000000ffff047224 */ /* 0x000fe400078e0a04 */
[----:B------:R-:W-:Y:S02]  /*1b10*/  IMAD.MOV R3, RZ, RZ, -R3 ;  /* 0x000000ffff037224 */ /* 0x000fe400078e0a03 */
[----:B------:R-:W-:Y:S01]  /*1b20*/  @!P0 IMAD.IADD R78, R78, 0x1, -R2 ;  /* 0x000000014e4e8824 */ /* 0x000fe200078e0a02 */
[----:B------:R-:W-:Y:S01]  /*1b30*/  ISETP.GE.AND P0, PT, R10, RZ, PT ;  /* 0x000000ff0a00720c */ /* 0x000fe20003f06270 */
[C---:B------:R-:W-:Y:S02]  /*1b40*/  IMAD R70, R2.reuse, R4, R5 ;  /* 0x0000000402467224 */ /* 0x040fe400078e0205 */
[----:B------:R-:W-:-:S02]  /*1b50*/  IMAD R72, R2, R3, R7 ;  /* 0x0000000302487224 */ /* 0x000fc400078e0207 */
[----:B------:R-:W-:Y:S01]  /*1b60*/  @!P6 IMAD.MOV R78, RZ, RZ, -R78 ;  /* 0x000000ffff4ee224 */ /* 0x000fe200078e0a4e */
[----:B------:R-:W-:Y:S01]  /*1b70*/  ISETP.GT.U32.AND P6, PT, R2, R70, PT ;  /* 0x000000460200720c */ /* 0x000fe20003fc4070 */
[--C-:B------:R-:W-:Y:S01]  /*1b80*/  @!P3 IMAD.IADD R76, R76, 0x1, -R2.reuse ;  /* 0x000000014c4cb824 */ /* 0x100fe200078e0a02 */
[----:B------:R-:W-:Y:S01]  /*1b90*/  ISETP.GT.U32.AND P3, PT, R2, R72, PT ;  /* 0x000000480200720c */ /* 0x000fe20003f64070 */
[----:B------:R-:W-:Y:S02]  /*1ba0*/  @!P5 IMAD.IADD R74, R74, 0x1, -R2 ;  /* 0x000000014a4ad824 */ /* 0x000fe400078e0a02 */
[C---:B------:R-:W-:Y:S02]  /*1bb0*/  VIADD R8, R0.reuse, 0x19 ;  /* 0x0000001900087836 */ /* 0x040fe40000000000 */
[----:B------:R-:W-:Y:S01]  /*1bc0*/  VIADD R10, R0, 0x1b ;  /* 0x0000001b000a7836 */ /* 0x000fe20000000000 */
[----:B------:R-:W-:Y:S01]  /*1bd0*/  ISETP.GT.U32.AND P5, PT, R2, R74, PT ;  /* 0x0000004a0200720c */ /* 0x000fe20003fa4070 */
[----:B------:R-:W-:Y:S01]  /*1be0*/  @!P2 IMAD.MOV R80, RZ, RZ, -R80 ;  /* 0x000000ffff50a224 */ /* 0x000fe200078e0a50 */
[----:B------:R-:W-:Y:S01]  /*1bf0*/  IABS R5, R8 ;  /* 0x0000000800057213 */ /* 0x000fe20000000000 */
[----:B------:R-:W-:Y:S01]  /*1c00*/  VIADD R4, R0, 0x1a ;  /* 0x0000001a00047836 */ /* 0x000fe20000000000 */
[----:B------:R-:W-:Y:S01]  /*1c10*/  ISETP.GE.AND P2, PT, R9, RZ, PT ;  /* 0x000000ff0900720c */ /* 0x000fe20003f46270 */
[--C-:B------:R-:W-:Y:S01]  /*1c20*/  @!P6 IMAD.IADD R70, R70, 0x1, -R2.reuse ;  /* 0x000000014646e824 */ /* 0x100fe200078e0a02 */
[----:B------:R-:W-:Y:S01]  /*1c30*/  IABS R9, R10 ;  /* 0x0000000a00097213 */ /* 0x000fe20000000000 */
[----:B------:R-:W-:Y:S01]  /*1c40*/  @!P3 IMAD.IADD R72, R72, 0x1, -R2 ;  /* 0x000000014848b824 */ /* 0x000fe200078e0a02 */
[----:B------:R-:W-:Y:S01]  /*1c50*/  IABS R7, R4 ;  /* 0x0000000400077213 */ /* 0x000fe20000000000 */
[----:B------:R-:W-:Y:S01]  /*1c60*/  IMAD.HI.U32 R3, R6, R5, RZ ;  /* 0x0000000506037227 */ /* 0x000fe200078e00ff */
[----:B------:R-:W-:-:S02]  /*1c70*/  ISETP.GT.U32.AND P6, PT, R2, R70, PT ;  /* 0x000000460200720c */ /* 0x000fc40003fc4070 */
[----:B------:R-:W-:Y:S01]  /*1c80*/  ISETP.GT.U32.AND P3, PT, R2, R72, PT ;  /* 0x000000480200720c */ /* 0x000fe20003f64070 */
[----:B------:R-:W-:Y:S01]  /*1c90*/  @!P5 IMAD.IADD R74, R74, 0x1, -R2 ;  /* 0x000000014a4ad824 */ /* 0x000fe200078e0a02 */
[----:B------:R-:W-:Y:S01]  /*1ca0*/  ISETP.GE.AND P5, PT, R4, RZ, PT ;  /* 0x000000ff0400720c */ /* 0x000fe20003fa6270 */
[----:B------:R-:W-:-:S04]  /*1cb0*/  IMAD.HI.U32 R4, R6, R9, RZ ;  /* 0x0000000906047227 */ /* 0x000fc800078e00ff */
[----:B------:R-:W-:Y:S02]  /*1cc0*/  IMAD.MOV R68, RZ, RZ, -R3 ;  /* 0x000000ffff447224 */ /* 0x000fe400078e0a03 */
[----:B------:R-:W-:Y:S02]  /*1cd0*/  IMAD.MOV R4, RZ, RZ, -R4 ;  /* 0x000000ffff047224 */ /* 0x000fe400078e0a04 */
[C---:B------:R-:W-:Y:S02]  /*1ce0*/  IMAD R68, R2.reuse, R68, R5 ;  /* 0x0000004402447224 */ /* 0x040fe400078e0205 */
[----:B------:R-:W-:Y:S02]  /*1cf0*/  IMAD R64, R2, R4, R9 ;  /* 0x0000000402407224 */ /* 0x000fe400078e0209 */
[--C-:B------:R-:W-:Y:S02]  /*1d00*/  @!P6 IMAD.IADD R70, R70, 0x1, -R2.reuse ;  /* 0x000000014646e824 */ /* 0x100fe400078e0a02 */
[----:B------:R-:W-:Y:S01]  /*1d10*/  @!P3 IMAD.IADD R72, R72, 0x1, -R2 ;  /* 0x000000014848b824 */ /* 0x000fe200078e0a02 */
[C---:B------:R-:W-:Y:S01]  /*1d20*/  ISETP.GT.U32.AND P3, PT, R2.reuse, R68, PT ;  /* 0x000000440200720c */ /* 0x040fe20003f64070 */
[----:B------:R-:W-:Y:S01]  /*1d30*/  @!P0 IMAD.MOV R70, RZ, RZ, -R70 ;  /* 0x000000ffff468224 */ /* 0x000fe200078e0a46 */
[----:B------:R-:W-:Y:S01]  /*1d40*/  ISETP.GT.U32.AND P0, PT, R2, R64, PT ;  /* 0x000000400200720c */ /* 0x000fe20003f04070 */
[----:B------:R-:W-:-:S04]  /*1d50*/  IMAD.HI.U32 R3, R6, R7, RZ ;  /* 0x0000000706037227 */ /* 0x000fc800078e00ff */
[----:B------:R-:W-:Y:S01]  /*1d60*/  @!P1 IMAD.MOV R76, RZ, RZ, -R76 ;  /* 0x000000ffff4c9224 */ /* 0x000fe200078e0a4c */
[----:B------:R-:W-:Y:S01]  /*1d70*/  ISETP.GE.AND P1, PT, R8, RZ, PT ;  /* 0x000000ff0800720c */ /* 0x000fe20003f26270 */
[----:B------:R-:W-:Y:S02]  /*1d80*/  IMAD.MOV R3, RZ, RZ, -R3 ;  /* 0x000000ffff037224 */ /* 0x000fe400078e0a03 */
[----:B------:R-:W-:Y:S02]  /*1d90*/  VIADD R8, R0, 0x1d ;  /* 0x0000001d00087836 */ /* 0x000fe40000000000 */
[----:B------:R-:W-:Y:S02]  /*1da0*/  IMAD R66, R2, R3, R7 ;  /* 0x0000000302427224 */ /* 0x000fe400078e0207 */
[----:B------:R-:W-:Y:S01]  /*1db0*/  @!P3 IMAD.IADD R68, R68, 0x1, -R2 ;  /* 0x000000014444b824 */ /* 0x000fe200078e0a02 */
[----:B------:R-:W-:Y:S01]  /*1dc0*/  IABS R7, R8 ;  /* 0x0000000800077213 */ /* 0x000fe20000000000 */
[----:B------:R-:W-:-:S02]  /*1dd0*/  VIADD R12, R0, 0x1f ;  /* 0x0000001f000c7836 */ /* 0x000fc40000000000 */
[----:B------:R-:W-:Y:S01]  /*1de0*/  @!P0 IMAD.IADD R64, R64, 0x1, -R2 ;  /* 0x0000000140408824 */ /* 0x000fe200078e0a02 */
[----:B------:R-:W-:Y:S01]  /*1df0*/  ISETP.GT.U32.AND P3, PT, R2, R68, PT ;  /* 0x000000440200720c */ /* 0x000fe20003f64070 */
[----:B------:R-:W-:Y:S01]  /*1e00*/  IMAD.HI.U32 R4, R6, R7, RZ ;  /* 0x0000000706047227 */ /* 0x000fe200078e00ff */
[----:B------:R-:W-:Y:S02]  /*1e10*/  IABS R11, R12 ;  /* 0x0000000c000b7213 */ /* 0x000fe40000000000 */
[C---:B------:R-:W-:Y:S01]  /*1e20*/  ISETP.GT.U32.AND P0, PT, R2.reuse, R64, PT ;  /* 0x000000400200720c */ /* 0x040fe20003f04070 */
[----:B------:R-:W-:Y:S01]  /*1e30*/  @!P2 IMAD.MOV R72, RZ, RZ, -R72 ;  /* 0x000000ffff48a224 */ /* 0x000fe200078e0a48 */
[----:B------:R-:W-:Y:S01]  /*1e40*/  ISETP.GT.U32.AND P2, PT, R2, R66, PT ;  /* 0x000000420200720c */ /* 0x000fe20003f44070 */
[----:B------:R-:W-:Y:S02]  /*1e50*/  IMAD.MOV R4, RZ, RZ, -R4 ;  /* 0x000000ffff047224 */ /* 0x000fe400078e0a04 */
[----:B------:R-:W-:Y:S01]  /*1e60*/  @!P4 IMAD.MOV R74, RZ, RZ, -R74 ;  /* 0x000000ffff4ac224 */ /* 0x000fe200078e0a4a */
[----:B------:R-:W-:Y:S01]  /*1e70*/  ISETP.GE.AND P4, PT, R10, RZ, PT ;  /* 0x000000ff0a00720c */ /* 0x000fe20003f86270 */
[----:B------:R-:W-:-:S02]  /*1e80*/  VIADD R3, R0, 0x1c ;  /* 0x0000001c00037836 */ /* 0x000fc40000000000 */
[----:B------:R-:W-:Y:S02]  /*1e90*/  IMAD R60, R2, R4, R7 ;  /* 0x00000004023c7224 */ /* 0x000fe400078e0207 */
[----:B------:R-:W-:Y:S01]  /*1ea0*/  IMAD.HI.U32 R4, R6, R11, RZ ;  /* 0x0000000b06047227 */ /* 0x000fe200078e00ff */
[----:B------:R-:W-:Y:S02]  /*1eb0*/  IABS R5, R3 ;  /* 0x0000000300057213 */ /* 0x000fe40000000000 */
[----:B------:R-:W-:Y:S01]  /*1ec0*/  ISETP.GE.AND P6, PT, R3, RZ, PT ;  /* 0x000000ff0300720c */ /* 0x000fe20003fc6270 */
[----:B------:R-:W-:Y:S02]  /*1ed0*/  VIADD R10, R0, 0x1e ;  /* 0x0000001e000a7836 */ /* 0x000fe40000000000 */
[----:B------:R-:W-:Y:S02]  /*1ee0*/  IMAD.MOV R4, RZ, RZ, -R4 ;  /* 0x000000ffff047224 */ /* 0x000fe400078e0a04 */
[--C-:B------:R-:W-:Y:S01]  /*1ef0*/  @!P2 IMAD.IADD R66, R66, 0x1, -R2.reuse ;  /* 0x000000014242a824 */ /* 0x100fe200078e0a02 */
[----:B------:R-:W-:Y:S01]  /*1f00*/  IABS R9, R10 ;  /* 0x0000000a00097213 */ /* 0x000fe20000000000 */
[----:B------:R-:W-:Y:S01]  /*1f10*/  @!P3 IMAD.IADD R68, R68, 0x1, -R2 ;  /* 0x000000014444b824 */ /* 0x000fe200078e0a02 */
[----:B------:R-:W-:Y:S01]  /*1f20*/  ISETP.GE.AND P3, PT, R8, RZ, PT ;  /* 0x000000ff0800720c */ /* 0x000fe20003f66270 */
[----:B------:R-:W-:Y:S01]  /*1f30*/  IMAD.HI.U32 R3, R6, R5, RZ ;  /* 0x0000000506037227 */ /* 0x000fe200078e00ff */
[----:B------:R-:W-:-:S03]  /*1f40*/  ISETP.GT.U32.AND P2, PT, R2, R66, PT ;  /* 0x000000420200720c */ /* 0x000fc60003f44070 */
[----:B------:R-:W-:Y:S02]  /*1f50*/  IMAD R56, R2, R4, R11 ;  /* 0x0000000402387224 */ /* 0x000fe400078e020b */
[----:B------:R-:W-:Y:S02]  /*1f60*/  @!P0 IMAD.IADD R64, R64, 0x1, -R2 ;  /* 0x0000000140408824 */ /* 0x000fe400078e0a02 */
[----:B------:R-:W-:Y:S01]  /*1f70*/  @!P1 IMAD.MOV R68, RZ, RZ, -R68 ;  /* 0x000000ffff449224 */ /* 0x000fe200078e0a44 */
[C---:B------:R-:W-:Y:S01]  /*1f80*/  ISETP.GT.U32.AND P1, PT, R2.reuse, R60, PT ;  /* 0x0000003c0200720c */ /* 0x040fe20003f24070 */
[----:B------:R-:W-:Y:S02]  /*1f90*/  IMAD.MOV R62, RZ, RZ, -R3 ;  /* 0x000000ffff3e7224 */ /* 0x000fe400078e0a03 */
[----:B------:R-:W-:Y:S01]  /*1fa0*/  @!P4 IMAD.MOV R64, RZ, RZ, -R64 ;  /* 0x000000ffff40c224 */ /* 0x000fe200078e0a40 */
[----:B------:R-:W-:Y:S01]  /*1fb0*/  ISETP.GT.U32.AND P4, PT, R2, R56, PT ;  /* 0x000000380200720c */ /* 0x000fe20003f84070 */
[----:B------:R-:W-:-:S04]  /*1fc0*/  IMAD.HI.U32 R3, R6, R9, RZ ;  /* 0x0000000906037227 */ /* 0x000fc800078e00ff */
[----:B------:R-:W-:Y:S02]  /*1fd0*/  VIADD R8, R0, 0x20 ;  /* 0x0000002000087836 */ /* 0x000fe40000000000 */
[----:B------:R-:W-:Y:S02]  /*1fe0*/  IMAD R62, R2, R62, R5 ;  /* 0x0000003e023e7224 */ /* 0x000fe400078e0205 */
[----:B------:R-:W-:Y:S01]  /*1ff0*/  IMAD.MOV R3, RZ, RZ, -R3 ;  /* 0x000000ffff037224 */ /* 0x000fe200078e0a03 */
[----:B------:R-:W-:Y:S01]  /*2000*/  IABS R5, R8 ;  /* 0x0000000800057213 */ /* 0x000fe20000000000 */
[----:B------:R-:W-:Y:S01]  /*2010*/  @!P2 IMAD.IADD R66, R66, 0x1, -R2 ;  /* 0x000000014242a824 */ /* 0x000fe200078e0a02 */
[C---:B------:R-:W-:Y:S01]  /*2020*/  ISETP.GT.U32.AND P2, PT, R2.reuse, R62, PT ;  /* 0x0000003e0200720c */ /* 0x040fe20003f44070 */
[----:B------:R-:W-:Y:S02]  /*2030*/  IMAD R58, R2, R3, R9 ;  /* 0x00000003023a7224 */ /* 0x000fe400078e0209 */
[----:B------:R-:W-:-:S02]  /*2040*/  VIADD R9, R0, 0x21 ;  /* 0x0000002100097836 */ /* 0x000fc40000000000 */
[----:B------:R-:W-:Y:S01]  /*2050*/  IMAD.HI.U32 R3, R6, R5, RZ ;  /* 0x0000000506037227 */ /* 0x000fe200078e00ff */
[----:B------:R-:W-:Y:S02]  /*2060*/  ISETP.GT.U32.AND P0, PT, R2, R58, PT ;  /* 0x0000003a0200720c */ /* 0x000fe40003f04070 */
[----:B------:R-:W-:Y:S01]  /*2070*/  IABS R7, R9 ;  /* 0x0000000900077213 */ /* 0x000fe20000000000 */
[--C-:B------:R-:W-:Y:S02]  /*2080*/  @!P1 IMAD.IADD R60, R60, 0x1, -R2.reuse ;  /* 0x000000013c3c9824 */ /* 0x100fe400078e0a02 */
[----:B------:R-:W-:Y:S02]  /*2090*/  @!P4 IMAD.IADD R56, R56, 0x1, -R2 ;  /* 0x000000013838c824 */ /* 0x000fe400078e0a02 */
[----:B------:R-:W-:Y:S01]  /*20a0*/  IMAD.MOV R3, RZ, RZ, -R3 ;  /* 0x000000ffff037224 */ /* 0x000fe200078e0a03 */
[C---:B------:R-:W-:Y:S01]  /*20b0*/  ISETP.GT.U32.AND P1, PT, R2.reuse, R60, PT ;  /* 0x0000003c0200720c */ /* 0x040fe20003f24070 */
[----:B------:R-:W-:Y:S01]  /*20c0*/  @!P5 IMAD.MOV R66, RZ, RZ, -R66 ;  /* 0x000000ffff42d224 */ /* 0x000fe200078e0a42 */
[C---:B------:R-:W-:Y:S01]  /*20d0*/  ISETP.GT.U32.AND P4, PT, R2.reuse, R56, PT ;  /* 0x000000380200720c */ /* 0x040fe20003f84070 */
[----:B------:R-:W-:Y:S01]  /*20e0*/  IMAD R54, R2, R3, R5 ;  /* 0x0000000302367224 */ /* 0x000fe200078e0205 */
[----:B------:R-:W-:Y:S01]  /*20f0*/  ISETP.GE.AND P5, PT, R10, RZ, PT ;  /* 0x000000ff0a00720c */ /* 0x000fe20003fa6270 */
[----:B------:R-:W-:-:S04]  /*2100*/  IMAD.HI.U32 R3, R6, R7, RZ ;  /* 0x0000000706037227 */ /* 0x000fc800078e00ff */
[----:B------:R-:W-:Y:S02]  /*2110*/  VIADD R10, R0, 0x22 ;  /* 0x00000022000a7836 */ /* 0x000fe40000000000 */
[----:B------:R-:W-:Y:S02]  /*2120*/  IMAD.MOV R3, RZ, RZ, -R3 ;  /* 0x000000ffff037224 */ /* 0x000fe400078e0a03 */
[--C-:B------:R-:W-:Y:S01]  /*2130*/  @!P2 IMAD.IADD R62, R62, 0x1, -R2.reuse ;  /* 0x000000013e3ea824 */ /* 0x100fe200078e0a02 */
[----:B------:R-:W-:Y:S01]  /*2140*/  IABS R4, R10 ;  /* 0x0000000a00047213 */ /* 0x000fe20000000000 */
[--C-:B------:R-:W-:Y:S02]  /*2150*/  @!P0 IMAD.IADD R58, R58, 0x1, -R2.reuse ;  /* 0x000000013a3a8824 */ /* 0x100fe400078e0a02 */
[C---:B------:R-:W-:Y:S01]  /*2160*/  IMAD R52, R2.reuse, R3, R7 ;  /* 0x0000000302347224 */ /* 0x040fe200078e0207 */
[----:B------:R-:W-:Y:S01]  /*2170*/  ISETP.GT.U32.AND P2, PT, R2, R62, PT ;  /* 0x0000003e0200720c */ /* 0x000fe20003f44070 */
[--C-:B------:R-:W-:Y:S01]  /*2180*/  @!P1 IMAD.IADD R60, R60, 0x1, -R2.reuse ;  /* 0x000000013c3c9824 */ /* 0x100fe200078e0a02 */
[----:B------:R-:W-:Y:S01]  /*2190*/  ISETP.GT.U32.AND P1, PT, R2, R54, PT ;  /* 0x000000360200720c */ /* 0x000fe20003f24070 */
[----:B------:R-:W-:Y:S01]  /*21a0*/  @!P4 IMAD.IADD R56, R56, 0x1, -R2 ;  /* 0x000000013838c824 */ /* 0x000fe200078e0a02 */
[C---:B------:R-:W-:Y:S01]  /*21b0*/  ISETP.GT.U32.AND P0, PT, R2.reuse, R58, PT ;  /* 0x0000003a0200720c */ /* 0x040fe20003f04070 */
[----:B------:R-:W-:Y:S01]  /*21c0*/  IMAD.MOV.U32 R5, RZ, RZ, R4 ;  /* 0x000000ffff057224 */ /* 0x000fe200078e0004 */
[----:B------:R-:W-:Y:S01]  /*21d0*/  ISETP.GT.U32.AND P4, PT, R2, R52, PT ;  /* 0x000000340200720c */ /* 0x000fe20003f84070 */
[----:B------:R-:W-:-:S02]  /*21e0*/  VIADD R3, R0, 0x23 ;  /* 0x0000002300037836 */ /* 0x000fc40000000000 */
[----:B------:R-:W-:-:S04]  /*21f0*/  IMAD.HI.U32 R4, R6, R5, RZ ;  /* 0x0000000506047227 */ /* 0x000fc800078e00ff */
[----:B------:R-:W-:Y:S02]  /*2200*/  IMAD.MOV R4, RZ, RZ, -R4 ;  /* 0x000000ffff047224 */ /* 0x000fe400078e0a04 */
[--C-:B------:R-:W-:Y:S01]  /*2210*/  @!P2 IMAD.IADD R62, R62, 0x1, -R2.reuse ;  /* 0x000000013e3ea824 */ /* 0x100fe200078e0a02 */
[----:B------:R-:W-:Y:S01]  /*2220*/  ISETP.GE.AND P2, PT, R12, RZ, PT ;  /* 0x000000ff0c00720c */ /* 0x000fe20003f46270 */
[--C-:B------:R-:W-:Y:S02]  /*2230*/  @!P1 IMAD.IADD R54, R54, 0x1, -R2.reuse ;  /* 0x0000000136369824 */ /* 0x100fe400078e0a02 */
[--C-:B------:R-:W-:Y:S01]  /*2240*/  @!P0 IMAD.IADD R58, R58, 0x1, -R2.reuse ;  /* 0x000000013a3a8824 */ /* 0x100fe200078e0a02 */
[----:B------:R-:W-:Y:S01]  /*2250*/  ISETP.GE.AND P0, PT, R10, RZ, PT ;  /* 0x000000ff0a00720c */ /* 0x000fe20003f06270 */
[----:B------:R-:W-:Y:S01]  /*2260*/  IMAD R50, R2, R4, R5 ;  /* 0x0000000402327224 */ /* 0x000fe200078e0205 */
[----:B------:R-:W-:Y:S01]  /*2270*/  IABS R5, R3 ;  /* 0x0000000300057213 */ /* 0x000fe20000000000 */
[----:B------:R-:W-:Y:S01]  /*2280*/  @!P4 IMAD.IADD R52, R52, 0x1, -R2 ;  /* 0x000000013434c824 */ /* 0x000fe200078e0a02 */
[----:B------:R-:W-:Y:S01]  /*2290*/  ISETP.GT.U32.AND P1, PT, R2, R54, PT ;  /* 0x000000360200720c */ /* 0x000fe20003f24070 */
[----:B------:R-:W-:-:S02]  /*22a0*/  VIADD R4, R0, 0x24 ;  /* 0x0000002400047836 */ /* 0x000fc40000000000 */
[----:B------:R-:W-:Y:S01]  /*22b0*/  @!P5 IMAD.MOV R58, RZ, RZ, -R58 ;  /* 0x000000ffff3ad224 */ /* 0x000fe200078e0a3a */
[----:B------:R-:W-:Y:S01]  /*22c0*/  ISETP.GE.AND P5, PT, R3, RZ, PT ;  /* 0x000000ff0300720c */ /* 0x000fe20003fa6270 */
[----:B------:R-:W-:Y:S01]  /*22d0*/  IMAD.HI.U32 R3, R6, R5, RZ ;  /* 0x0000000506037227 */ /* 0x000fe200078e00ff */
[----:B------:R-:W-:Y:S02]  /*22e0*/  ISETP.GT.U32.AND P4, PT, R2, R52, PT ;  /* 0x000000340200720c */ /* 0x000fe40003f84070 */
[----:B------:R-:W-:Y:S01]  /*22f0*/  IABS R7, R4 ;  /* 0x0000000400077213 */ /* 0x000fe20000000000 */
[----:B------:R-:W-:Y:S02]  /*2300*/  IMAD.MOV R3, RZ, RZ, -R3 ;  /* 0x000000ffff037224 */ /* 0x000fe400078e0a03 */
[----:B------:R-:W-:Y:S01]  /*2310*/  @!P6 IMAD.MOV R62, RZ, RZ, -R62 ;  /* 0x000000ffff3ee224 */ /* 0x000fe200078e0a3e */
[----:B------:R-:W-:Y:S01]  /*2320*/  ISETP.GE.AND P6, PT, R8, RZ, PT ;  /* 0x000000ff0800720c */ /* 0x000fe20003fc6270 */
[----:B------:R-:W-:Y:S01]  /*2330*/  @!P2 IMAD.MOV R56, RZ, RZ, -R56 ;  /* 0x000000ffff38a224 */ /* 0x000fe200078e0a38 */
[----:B------:R-:W-:Y:S01]  /*2340*/  ISETP.GE.AND P2, PT, R4, RZ, PT ;  /* 0x000000ff0400720c */ /* 0x000fe20003f46270 */
[----:B------:R-:W-:-:S04]  /*2350*/  IMAD.HI.U32 R4, R6, R7, RZ ;  /* 0x0000000706047227 */ /* 0x000fc800078e00ff */
[----:B------:R-:W-:Y:S02]  /*2360*/  IMAD R48, R2, R3, R5 ;  /* 0x0000000302307224 */ /* 0x000fe400078e0205 */
[----:B------:R-:W-:Y:S01]  /*2370*/  @!P1 IMAD.IADD R54, R54, 0x1, -R2 ;  /* 0x0000000136369824 */ /* 0x000fe200078e0a02 */
[----:B------:R-:W-:Y:S01]  /*2380*/  ISETP.GT.U32.AND P1, PT, R2, R50, PT ;  /* 0x000000320200720c */ /* 0x000fe20003f24070 */
[----:B------:R-:W-:Y:S02]  /*2390*/  IMAD.MOV R4, RZ, RZ, -R4 ;  /* 0x000000ffff047224 */ /* 0x000fe400078e0a04 */
[----:B------:R-:W-:Y:S01]  /*23a0*/  @!P4 IMAD.IADD R52, R52, 0x1, -R2 ;  /* 0x000000013434c824 */ /* 0x000fe200078e0a02 */
[C---:B------:R-:W-:Y:S01]  /*23b0*/  ISETP.GT.U32.AND P4, PT, R2.reuse, R48, PT ;  /* 0x000000300200720c */ /* 0x040fe20003f84070 */
[C---:B------:R-:W-:Y:S02]  /*23c0*/  IMAD R46, R2.reuse, R4, R7 ;  /* 0x00000004022e7224 */ /* 0x040fe400078e0207 */
[----:B------:R-:W-:Y:S01]  /*23d0*/  @!P3 IMAD.MOV R60, RZ, RZ, -R60 ;  /* 0x000000ffff3cb224 */ /* 0x000fe200078e0a3c */
[----:B------:R-:W-:Y:S01]  /*23e0*/  ISETP.GE.AND P3, PT, R9, RZ, PT ;  /* 0x000000ff0900720c */ /* 0x000fe20003f66270 */
[----:B------:R-:W-:Y:S01]  /*23f0*/  @!P6 IMAD.MOV R54, RZ, RZ, -R54 ;  /* 0x000000ffff36e224 */ /* 0x000fe200078e0a36 */
[----:B------:R-:W-:Y:S01]  /*2400*/  ISETP.GT.U32.AND P6, PT, R2, R46, PT ;  /* 0x0000002e0200720c */ /* 0x000fe20003fc4070 */
[----:B------:R-:W-:-:S02]  /*2410*/  VIADD R8, R0, 0x25 ;  /* 0x0000002500087836 */ /* 0x000fc40000000000 */
[--C-:B------:R-:W-:Y:S02]  /*2420*/  @!P1 IMAD.IADD R50, R50, 0x1, -R2.reuse ;  /* 0x0000000132329824 */ /* 0x100fe400078e0a02 */
[----:B------:R-:W-:Y:S01]  /*2430*/  VIADD R10, R0, 0x26 ;  /* 0x00000026000a7836 */ /* 0x000fe20000000000 */
[----:B------:R-:W-:Y:S01]  /*2440*/  IABS R9, R8 ;  /* 0x0000000800097213 */ /* 0x000fe20000000000 */
[----:B------:R-:W-:Y:S01]  /*2450*/  @!P4 IMAD.IADD R48, R48, 0x1, -R2 ;  /* 0x000000013030c824 */ /* 0x000fe200078e0a02 */
[----:B------:R-:W-:Y:S01]  /*2460*/  ISETP.GT.U32.AND P1, PT, R2, R50, PT ;  /* 0x000000320200720c */ /* 0x000fe20003f24070 */
[----:B------:R-:W-:Y:S01]  /*2470*/  VIADD R12, R0, 0x29 ;  /* 0x00000029000c7836 */ /* 0x000fe20000000000 */
[----:B------:R-:W-:Y:S01]  /*2480*/  IABS R11, R10 ;  /* 0x0000000a000b7213 */ /* 0x000fe20000000000 */
[----:B------:R-:W-:Y:S01]  /*2490*/  IMAD.HI.U32 R3, R6, R9, RZ ;  /* 0x0000000906037227 */ /* 0x000fe200078e00ff */
[----:B------:R-:W-:-:S03]  /*24a0*/  ISETP.GT.U32.AND P4, PT, R2, R48, PT ;  /* 0x000000300200720c */ /* 0x000fc60003f84070 */
[----:B------:R-:W-:Y:S01]  /*24b0*/  @!P3 IMAD.MOV R52, RZ, RZ, -R52 ;  /* 0x000000ffff34b224 */ /* 0x000fe200078e0a34 */
[----:B------:R-:W-:Y:S01]  /*24c0*/  ISETP.GE.AND P3, PT, R8, RZ, PT ;  /* 0x000000ff0800720c */ /* 0x000fe20003f66270 */
[----:B------:R-:W-:Y:S02]  /*24d0*/  @!P6 IMAD.IADD R46, R46, 0x1, -R2 ;  /* 0x000000012e2ee824 */ /* 0x000fe400078e0a02 */
[----:B------:R-:W-:Y:S02]  /*24e0*/  IMAD.MOV R3, RZ, RZ, -R3 ;  /* 0x000000ffff037224 */ /* 0x000fe400078e0a03 */
[----:B------:R-:W-:Y:S01]  /*24f0*/  VIADD R8, R0, 0x27 ;  /* 0x0000002700087836 */ /* 0x000fe20000000000 */
[----:B------:R-:W-:Y:S01]  /*2500*/  ISETP.GT.U32.AND P6, PT, R2, R46, PT ;  /* 0x0000002e0200720c */ /* 0x000fe20003fc4070 */
[----:B------:R-:W-:-:S03]  /*2510*/  IMAD.HI.U32 R4, R6, R11, RZ ;  /* 0x0000000b06047227 */ /* 0x000fc600078e00ff */
[----:B------:R-:W-:Y:S01]  /*2520*/  IABS R5, R8 ;  /* 0x0000000800057213 */ /* 0x000fe20000000000 */
[----:B------:R-:W-:Y:S01]  /*2530*/  IMAD R44, R2, R3, R9 ;  /* 0x00000003022c7224 */ /* 0x000fe200078e0209 */
[----:B------:R-:W-:Y:S01]  /*2540*/  IABS R9, R12 ;  /* 0x0000000c00097213 */ /* 0x000fe20000000000 */
[----:B------:R-:W-:Y:S01]  /*2550*/  @!P1 IMAD.IADD R50, R50, 0x1, -R2 ;  /* 0x0000000132329824 */ /* 0x000fe200078e0a02 */
[----:B------:R-:W-:Y:S01]  /*2560*/  ISETP.GE.AND P1, PT, R10, RZ, PT ;  /* 0x000000ff0a00720c */ /* 0x000fe20003f26270 */
[----:B------:R-:W-:Y:S02]  /*2570*/  IMAD.MOV R4, RZ, RZ, -R4 ;  /* 0x000000ffff047224 */ /* 0x000fe400078e0a04 */
[----:B------:R-:W-:Y:S02]  /*2580*/  VIADD R10, R0, 0x28 ;  /* 0x00000028000a7836 */ /* 0x000fe40000000000 */
[----:B------:R-:W-:Y:S01]  /*2590*/  @!P4 IMAD.IADD R48, R48, 0x1, -R2 ;  /* 0x000000013030c824 */ /* 0x000fe200078e0a02 */
[----:B------:R-:W-:Y:S01]  /*25a0*/  ISETP.GT.U32.AND P4, PT, R2, R44, PT ;  /* 0x0000002c0200720c */ /* 0x000fe20003f84070 */
[----:B------:R-:W-:Y:S01]  /*25b0*/  IMAD.HI.U32 R3, R6, R5, RZ ;  /* 0x0000000506037227 */ /* 0x000fe200078e00ff */
[----:B------:R-:W-:-:S03]  /*25c0*/  IABS R7, R10 ;  /* 0x0000000a00077213 */ /* 0x000fc60000000000 */
[----:B------:R-:W-:Y:S02]  /*25d0*/  IMAD R42, R2, R4, R11 ;  /* 0x00000004022a7224 */ /* 0x000fe400078e020b */
[----:B------:R-:W-:Y:S02]  /*25e0*/  IMAD.MOV R40, RZ, RZ, -R3 ;  /* 0x000000ffff287224 */ /* 0x000fe400078e0a03 */
[----:B------:R-:W-:Y:S01]  /*25f0*/  @!P6 IMAD.IADD R46, R46, 0x1, -R2 ;  /* 0x000000012e2ee824 */ /* 0x000fe200078e0a02 */
[----:B------:R-:W-:Y:S01]  /*2600*/  ISETP.GT.U32.AND P6, PT, R2, R42, PT ;  /* 0x0000002a0200720c */ /* 0x000fe20003fc4070 */
[----:B------:R-:W-:-:S04]  /*2610*/  IMAD.HI.U32 R3, R6, R7, RZ ;  /* 0x0000000706037227 */ /* 0x000fc800078e00ff */
[----:B------:R-:W-:Y:S02]  /*2620*/  IMAD R40, R2, R40, R5 ;  /* 0x0000002802287224 */ /* 0x000fe400078e0205 */
[----:B------:R-:W-:Y:S02]  /*2630*/  IMAD.MOV R38, RZ, RZ, -R3 ;  /* 0x000000ffff267224 */ /* 0x000fe400078e0a03 */
[--C-:B------:R-:W-:Y:S01]  /*2640*/  @!P4 IMAD.IADD R44, R44, 0x1, -R2.reuse ;  /* 0x000000012c2cc824 */ /* 0x100fe200078e0a02 */
[C---:B------:R-:W-:Y:S01]  /*2650*/  ISETP.GT.U32.AND P4, PT, R2.reuse, R40, PT ;  /* 0x000000280200720c */ /* 0x040fe20003f84070 */
[----:B------:R-:W-:Y:S02]  /*2660*/  IMAD R38, R2, R38, R7 ;  /* 0x0000002602267224 */ /* 0x000fe400078e0207 */
[----:B------:R-:W-:Y:S02]  /*2670*/  @!P6 IMAD.IADD R42, R42, 0x1, -R2 ;  /* 0x000000012a2ae824 */ /* 0x000fe400078e0a02 */
[----:B------:R-:W-:Y:S01]  /*2680*/  VIADD R15, R0, 0x2b ;  /* 0x0000002b000f7836 */ /* 0x000fe20000000000 */
[----:B------:R-:W-:Y:S01]  /*2690*/  ISETP.GT.U32.AND P6, PT, R2, R38, PT ;  /* 0x000000260200720c */ /* 0x000fe20003fc4070 */
[----:B------:R-:W-:-:S02]  /*26a0*/  VIADD R14, R0, 0x2a ;  /* 0x0000002a000e7836 */ /* 0x000fc40000000000 */
[----:B------:R-:W-:Y:S01]  /*26b0*/  IMAD.HI.U32 R4, R6, R9, RZ ;  /* 0x0000000906047227 */ /* 0x000fe200078e00ff */
[----:B------:R-:W-:Y:S02]  /*26c0*/  IABS R13, R15 ;  /* 0x0000000f000d7213 */ /* 0x000fe40000000000 */
[----:B------:R-:W-:Y:S01]  /*26d0*/  IABS R11, R14 ;  /* 0x0000000e000b7213 */ /* 0x000fe20000000000 */
[----:B------:R-:W-:Y:S01]  /*26e0*/  @!P4 IMAD.IADD R40, R40, 0x1, -R2 ;  /* 0x000000012828c824 */ /* 0x000fe200078e0a02 */
[----:B------:R-:W-:Y:S01]  /*26f0*/  ISETP.GT.U32.AND P4, PT, R2, R42, PT ;  /* 0x0000002a0200720c */ /* 0x000fe20003f84070 */
[----:B------:R-:W-:Y:S02]  /*2700*/  @!P5 IMAD.MOV R48, RZ, RZ, -R48 ;  /* 0x000000ffff30d224 */ /* 0x000fe400078e0a30 */
[----:B------:R-:W-:Y:S01]  /*2710*/  IMAD.HI.U32 R3, R6, R13, RZ ;  /* 0x0000000d06037227 */ /* 0x000fe200078e00ff */
[----:B------:R-:W-:-:S03]  /*2720*/  ISETP.GT.U32.AND P5, PT, R2, R40, PT ;  /* 0x000000280200720c */ /* 0x000fc60003fa4070 */
[----:B------:R-:W-:Y:S02]  /*2730*/  IMAD.MOV R4, RZ, RZ, -R4 ;  /* 0x000000ffff047224 */ /* 0x000fe400078e0a04 */
[----:B------:R-:W-:Y:S02]  /*2740*/  @!P6 IMAD.IADD R38, R38, 0x1, -R2 ;  /* 0x000000012626e824 */ /* 0x000fe400078e0a02 */
[----:B------:R-:W-:Y:S02]  /*2750*/  IMAD.MOV R3, RZ, RZ, -R3 ;  /* 0x000000ffff037224 */ /* 0x000fe400078e0a03 */
[C---:B------:R-:W-:Y:S01]  /*2760*/  IMAD R36, R2.reuse, R4, R9 ;  /* 0x0000000402247224 */ /* 0x040fe200078e0209 */
[----:B------:R-:W-:Y:S01]  /*2770*/  ISETP.GT.U32.AND P6, PT, R2, R38, PT ;  /* 0x000000260200720c */ /* 0x000fe20003fc4070 */
[----:B------:R-:W-:Y:S02]  /*2780*/  VIADD R9, R0, 0x2d ;  /* 0x0000002d00097836 */ /* 0x000fe40000000000 */
[----:B------:R-:W-:-:S03]  /*2790*/  IMAD.HI.U32 R5, R6, R11, RZ ;  /* 0x0000000b06057227 */ /* 0x000fc600078e00ff */
[----:B------:R-:W-:Y:S01]  /*27a0*/  IABS R109, R9 ;  /* 0x00000009006d7213 */ /* 0x000fe20000000000 */
[----:B------:R-:W-:Y:S02]  /*27b0*/  IMAD R32, R2, R3, R13 ;  /* 0x0000000302207224 */ /* 0x000fe400078e020d */
[----:B------:R-:W-:Y:S02]  /*27c0*/  IMAD.MOV R5, RZ, RZ, -R5 ;  /* 0x000000ffff057224 */ /* 0x000fe400078e0a05 */
[----:B------:R-:W-:Y:S02]  /*27d0*/  VIADD R7, R0, 0x2c ;  /* 0x0000002c00077836 */ /* 0x000fe40000000000 */
[----:B------:R-:W-:Y:S01]  /*27e0*/  @!P0 IMAD.MOV R50, RZ, RZ, -R50 ;  /* 0x000000ffff328224 */ /* 0x000fe200078e0a32 */
[C---:B------:R-:W-:Y:S01]  /*27f0*/  ISETP.GT.U32.AND P0, PT, R2.reuse, R44, PT ;  /* 0x0000002c0200720c */ /* 0x040fe20003f04070 */
[----:B------:R-:W-:Y:S01]  /*2800*/  @!P2 IMAD.MOV R46, RZ, RZ, -R46 ;  /* 0x000000ffff2ea224 */ /* 0x000fe200078e0a2e */
[----:B------:R-:W-:Y:S01]  /*2810*/  ISETP.GT.U32.AND P2, PT, R2, R36, PT ;  /* 0x000000240200720c */ /* 0x000fe20003f44070 */
[----:B------:R-:W-:Y:S01]  /*2820*/  @!P5 IMAD.IADD R40, R40, 0x1, -R2 ;  /* 0x000000012828d824 */ /* 0x000fe200078e0a02 */
[C---:B------:R-:W-:Y:S01]  /*2830*/  ISETP.GT.U32.AND P5, PT, R2.reuse, R32, PT ;  /* 0x000000200200720c */ /* 0x040fe20003fa4070 */
[----:B------:R-:W-:Y:S01]  /*2840*/  IMAD R34, R2, R5, R11 ;  /* 0x0000000502227224 */ /* 0x000fe200078e020b */
[----:B------:R-:W-:Y:S01]  /*2850*/  IABS R5, R7 ;  /* 0x0000000700057213 */ /* 0x000fe20000000000 */
[----:B------:R-:W-:-:S04]  /*2860*/  IMAD.HI.U32 R4, R6, R109, RZ ;  /* 0x0000006d06047227 */ /* 0x000fc800078e00ff */
[--C-:B------:R-:W-:Y:S01]  /*2870*/  @!P4 IMAD.IADD R42, R42, 0x1, -R2.reuse ;  /* 0x000000012a2ac824 */ /* 0x100fe200078e0a02 */
[----:B------:R-:W-:Y:S01]  /*2880*/  ISETP.GE.AND P4, PT, R8, RZ, PT ;  /* 0x000000ff0800720c */ /* 0x000fe20003f86270 */
[----:B------:R-:W-:Y:S01]  /*2890*/  @!P6 IMAD.IADD R38, R38, 0x1, -R2 ;  /* 0x000000012626e824 */ /* 0x000fe200078e0a02 */
[----:B------:R-:W-:Y:S01]  /*28a0*/  ISETP.GE.AND P6, PT, R10, RZ, PT ;  /* 0x000000ff0a00720c */ /* 0x000fe20003fc6270 */
[----:B------:R-:W-:Y:S02]  /*28b0*/  IMAD.MOV R4, RZ, RZ, -R4 ;  /* 0x000000ffff047224 */ /* 0x000fe400078e0a04 */
[----:B------:R-:W-:-:S04]  /*28c0*/  IMAD.HI.U32 R3, R6, R5, RZ ;  /* 0x0000000506037227 */ /* 0x000fc800078e00ff */
[----:B------:R-:W-:Y:S02]  /*28d0*/  IMAD R109, R2, R4, R109 ;  /* 0x00000004026d7224 */ /* 0x000fe400078e026d */
[--C-:B------:R-:W-:Y:S01]  /*28e0*/  @!P0 IMAD.IADD R44, R44, 0x1, -R2.reuse ;  /* 0x000000012c2c8824 */ /* 0x100fe200078e0a02 */
[----:B------:R-:W-:Y:S01]  /*28f0*/  ISETP.GT.U32.AND P0, PT, R2, R34, PT ;  /* 0x000000220200720c */ /* 0x000fe20003f04070 */
[----:B------:R-:W-:Y:S02]  /*2900*/  IMAD.MOV R3, RZ, RZ, -R3 ;  /* 0x000000ffff037224 */ /* 0x000fe400078e0a03 */
[--C-:B------:R-:W-:Y:S01]  /*2910*/  @!P2 IMAD.IADD R36, R36, 0x1, -R2.reuse ;  /* 0x000000012424a824 */ /* 0x100fe200078e0a02 */
[----:B------:R-:W-:Y:S01]  /*2920*/  ISETP.GE.AND P2, PT, R12, RZ, PT ;  /* 0x000000ff0c00720c */ /* 0x000fe20003f46270 */
[----:B------:R-:W-:Y:S02]  /*2930*/  VIADD R4, R0, 0x2e ;  /* 0x0000002e00047836 */ /* 0x000fe40000000000 */
[----:B------:R-:W-:-:S02]  /*2940*/  @!P5 IMAD.IADD R32, R32, 0x1, -R2 ;  /* 0x000000012020d824 */ /* 0x000fc400078e0a02 */
[C---:B------:R-:W-:Y:S01]  /*2950*/  IMAD R30, R2.reuse, R3, R5 ;  /* 0x00000003021e7224 */ /* 0x040fe200078e0205 */
[----:B------:R-:W-:Y:S01]  /*2960*/  IABS R111, R4 ;  /* 0x00000004006f7213 */ /* 0x000fe20000000000 */
[----:B------:R-:W-:Y:S01]  /*2970*/  @!P3 IMAD.MOV R44, RZ, RZ, -R44 ;  /* 0x000000ffff2cb224 */ /* 0x000fe200078e0a2c */
[C---:B------:R-:W-:Y:S01]  /*2980*/  ISETP.GT.U32.AND P3, PT, R2.reuse, R36, PT ;  /* 0x000000240200720c */ /* 0x040fe20003f64070 */
[----:B------:R-:W-:Y:S01]  /*2990*/  @!P4 IMAD.MOV R40, RZ, RZ, -R40 ;  /* 0x000000ffff28c224 */ /* 0x000fe200078e0a28 */
[C---:B------:R-:W-:Y:S01]  /*29a0*/  ISETP.GT.U32.AND P5, PT, R2.reuse, R32, PT ;  /* 0x000000200200720c */ /* 0x040fe20003fa4070 */
[----:B------:R-:W-:Y:S01]  /*29b0*/  @!P6 IMAD.MOV R38, RZ, RZ, -R38 ;  /* 0x000000ffff26e224 */ /* 0x000fe200078e0a26 */
[----:B------:R-:W-:Y:S01]  /*29c0*/  ISETP.GT.U32.AND P4, PT, R2, R30, PT ;  /* 0x0000001e0200720c */ /* 0x000fe20003f84070 */
[----:B------:R-:W-:Y:S01]  /*29d0*/  IMAD.HI.U32 R3, R6, R111, RZ ;  /* 0x0000006f06037227 */ /* 0x000fe200078e00ff */
[----:B------:R-:W-:-:S03]  /*29e0*/  ISETP.GE.AND P6, PT, R15, RZ, PT ;  /* 0x000000ff0f00720c */ /* 0x000fc60003fc6270 */
[----:B------:R-:W-:Y:S02]  /*29f0*/  IMAD.MOV R3, RZ, RZ, -R3 ;  /* 0x000000ffff037224 */ /* 0x000fe400078e0a03 */
[--C-:B------:R-:W-:Y:S01]  /*2a00*/  @!P0 IMAD.IADD R34, R34, 0x1, -R2.reuse ;  /* 0x0000000122228824 */ /* 0x100fe200078e0a02 */
[----:B------:R-:W-:Y:S01]  /*2a10*/  ISETP.GE.AND P0, PT, R14, RZ, PT ;  /* 0x000000ff0e00720c */ /* 0x000fe20003f06270 */
[--C-:B------:R-:W-:Y:S01]  /*2a20*/  @!P3 IMAD.IADD R36, R36, 0x1, -R2.reuse ;  /* 0x000000012424b824 */ /* 0x100fe200078e0a02 */
[----:B------:R-:W-:Y:S01]  /*2a30*/  ISETP.GT.U32.AND P3, PT, R2, R109, PT ;  /* 0x0000006d0200720c */ /* 0x000fe20003f64070 */
[----:B------:R-:W-:Y:S01]  /*2a40*/  @!P5 IMAD.IADD R32, R32, 0x1, -R2 ;  /* 0x000000012020d824 */ /* 0x000fe200078e0a02 */
[----:B------:R-:W-:Y:S01]  /*2a50*/  ISETP.GE.AND P5, PT, R9, RZ, PT ;  /* 0x000000ff0900720c */ /* 0x000fe20003fa6270 */
[C---:B------:R-:W-:Y:S02]  /*2a60*/  IMAD R111, R2.reuse, R3, R111 ;  /* 0x00000003026f7224 */ /* 0x040fe400078e026f */
[----:B------:R-:W-:Y:S01]  /*2a70*/  @!P1 IMAD.MOV R42, RZ, RZ, -R42 ;  /* 0x000000ffff2a9224 */ /* 0x000fe200078e0a2a */
[----:B------:R-:W-:Y:S01]  /*2a80*/  ISETP.GT.U32.AND P1, PT, R2, R34, PT ;  /* 0x000000220200720c */ /* 0x000fe20003f24070 */
[----:B------:R-:W-:Y:S01]  /*2a90*/  @!P4 IMAD.IADD R30, R30, 0x1, -R2 ;  /* 0x000000011e1ec824 */ /* 0x000fe200078e0a02 */
[----:B------:R-:W-:Y:S01]  /*2aa0*/  ISETP.GE.AND P4, PT, R4, RZ, PT ;  /* 0x000000ff0400720c */ /* 0x000fe20003f86270 */
[----:B------:R-:W-:Y:S01]  /*2ab0*/  @!P6 IMAD.MOV R32, RZ, RZ, -R32 ;  /* 0x000000ffff20e224 */ /* 0x000fe200078e0a20 */
[C---:B------:R-:W-:Y:S01]  /*2ac0*/  ISETP.GT.U32.AND P6, PT, R2.reuse, R111, PT ;  /* 0x0000006f0200720c */ /* 0x040fe20003fc4070 */
[----:B------:R-:W-:Y:S01]  /*2ad0*/  @!P2 IMAD.MOV R36, RZ, RZ, -R36 ;  /* 0x000000ffff24a224 */ /* 0x000fe200078e0a24 */
[----:B------:R-:W-:Y:S01]  /*2ae0*/  ISETP.GT.U32.AND P2, PT, R2, R30, PT ;  /* 0x0000001e0200720c */ /* 0x000fe20003f44070 */
[----:B------:R-:W-:-:S02]  /*2af0*/  VIADD R8, R0, 0x2f ;  /* 0x0000002f00087836 */ /* 0x000fc40000000000 */
[--C-:B------:R-:W-:Y:S02]  /*2b00*/  @!P3 IMAD.IADD R109, R109, 0x1, -R2.reuse ;  /* 0x000000016d6db824 */ /* 0x100fe400078e0a02 */
[----:B------:R-:W-:Y:S01]  /*2b10*/  VIADD R3, R0, 0x30 ;  /* 0x0000003000037836 */ /* 0x000fe20000000000 */
[----:B------:R-:W-:Y:S01]  /*2b20*/  IABS R5, R8 ;  /* 0x0000000800057213 */ /* 0x000fe20000000000 */
[--C-:B------:R-:W-:Y:S01]  /*2b30*/  @!P1 IMAD.IADD R34, R34, 0x1, -R2.reuse ;  /* 0x0000000122229824 */ /* 0x100fe200078e0a02 */
[----:B------:R-:W-:Y:S01]  /*2b40*/  ISETP.GE.AND P1, PT, R7, RZ, PT ;  /* 0x000000ff0700720c */ /* 0x000fe20003f26270 */
[----:B------:R-:W-:Y:S01]  /*2b50*/  VIADD R13, R0, 0x35 ;  /* 0x00000035000d7836 */ /* 0x000fe20000000000 */
[----:B------:R-:W-:Y:S01]  /*2b60*/  ISETP.GT.U32.AND P3, PT, R2, R109, PT ;  /* 0x0000006d0200720c */ /* 0x000fe20003f64070 */
[----:B------:R-:W-:Y:S01]  /*2b70*/  @!P6 IMAD.IADD R111, R111, 0x1, -R2 ;  /* 0x000000016f6fe824 */ /* 0x000fe200078e0a02 */
[----:B------:R-:W-:Y:S01]  /*2b80*/  IABS R7, R3 ;  /* 0x0000000300077213 */ /* 0x000fe20000000000 */
[----:B------:R-:W-:-:S03]  /*2b90*/  IMAD.HI.U32 R4, R6, R5, RZ ;  /* 0x0000000506047227 */ /* 0x000fc600078e00ff */
[----:B------:R-:W-:Y:S01]  /*2ba0*/  ISETP.GT.U32.AND P6, PT, R2, R111, PT ;  /* 0x0000006f0200720c */ /* 0x000fe20003fc4070 */
[----:B------:R-:W-:Y:S01]  /*2bb0*/  @!P2 IMAD.IADD R30, R30, 0x1, -R2 ;  /* 0x000000011e1ea824 */ /* 0x000fe200078e0a02 */
[----:B------:R-:W-:Y:S01]  /*2bc0*/  ISETP.GE.AND P2, PT, R3, RZ, PT ;  /* 0x000000ff0300720c */ /* 0x000fe20003f46270 */
[----:B------:R-:W-:Y:S02]  /*2bd0*/  IMAD.MOV R4, RZ, RZ, -R4 ;  /* 0x000000ffff047224 */ /* 0x000fe400078e0a04 */
[----:B------:R-:W-:-:S04]  /*2be0*/  IMAD.HI.U32 R3, R6, R7, RZ ;  /* 0x0000000706037227 */ /* 0x000fc800078e00ff */
[----:B------:R-:W-:Y:S01]  /*2bf0*/  @!P0 IMAD.MOV R34, RZ, RZ, -R34 ;  /* 0x000000ffff228224 */ /* 0x000fe200078e0a22 */
[----:B------:R-:W-:Y:S01]  /*2c00*/  ISETP.GE.AND P0, PT, R8, RZ, PT ;  /* 0x000000ff0800720c */ /* 0x000fe20003f06270 */
[----:B------:R-:W-:Y:S02]  /*2c10*/  IMAD R24, R2, R4, R5 ;  /* 0x0000000402187224 */ /* 0x000fe400078e0205 */
[C---:B------:R-:W-:Y:S02]  /*2c20*/  VIADD R4, R0.reuse, 0x31 ;  /* 0x0000003100047836 */ /* 0x040fe40000000000 */
[----:B------:R-:W-:Y:S02]  /*2c30*/  VIADD R8, R0, 0x32 ;  /* 0x0000003200087836 */ /* 0x000fe40000000000 */
[----:B------:R-:W-:Y:S01]  /*2c40*/  IMAD.MOV R3, RZ, RZ, -R3 ;  /* 0x000000ffff037224 */ /* 0x000fe200078e0a03 */
[----:B------:R-:W-:Y:S01]  /*2c50*/  IABS R9, R4 ;  /* 0x0000000400097213 */ /* 0x000fe20000000000 */
[----:B------:R-:W-:Y:S01]  /*2c60*/  @!P3 IMAD.IADD R109, R109, 0x1, -R2 ;  /* 0x000000016d6db824 */ /* 0x000fe200078e0a02 */
[C---:B------:R-:W-:Y:S01]  /*2c70*/  ISETP.GT.U32.AND P3, PT, R2.reuse, R24, PT ;  /* 0x000000180200720c */ /* 0x040fe20003f64070 */
[----:B------:R-:W-:Y:S01]  /*2c80*/  IMAD R22, R2, R3, R7 ;  /* 0x0000000302167224 */ /* 0x000fe200078e0207 */
[----:B------:R-:W-:Y:S01]  /*2c90*/  IABS R11, R8 ;  /* 0x00000008000b7213 */ /* 0x000fe20000000000 */
[----:B------:R-:W-:Y:S01]  /*2ca0*/  @!P1 IMAD.MOV R30, RZ, RZ, -R30 ;  /* 0x000000ffff1e9224 */ /* 0x000fe200078e0a1e */
[----:B------:R-:W-:Y:S01]  /*2cb0*/  ISETP.GE.AND P1, PT, R4, RZ, PT ;  /* 0x000000ff0400720c */ /* 0x000fe20003f26270 */
[----:B------:R-:W-:Y:S01]  /*2cc0*/  @!P6 IMAD.IADD R111, R111, 0x1, -R2 ;  /* 0x000000016f6fe824 */ /* 0x000fe200078e0a02 */
[----:B------:R-:W-:Y:S01]  /*2cd0*/  ISETP.GT.U32.AND P6, PT, R2, R22, PT ;  /* 0x000000160200720c */ /* 0x000fe20003fc4070 */
[----:B------:R-:W-:-:S04]  /*2ce0*/  IMAD.HI.U32 R4, R6, R9, RZ ;  /* 0x0000000906047227 */ /* 0x000fc800078e00ff */
[----:B------:R-:W-:-:S04]  /*2cf0*/  IMAD.HI.U32 R5, R6, R11, RZ ;  /* 0x0000000b06057227 */ /* 0x000fc800078e00ff */
[----:B------:R-:W-:Y:S02]  /*2d00*/  IMAD.MOV R4, RZ, RZ, -R4 ;  /* 0x000000ffff047224 */ /* 0x000fe400078e0a04 */
[----:B------:R-:W-:Y:S02]  /*2d10*/  IMAD.MOV R5, RZ, RZ, -R5 ;  /* 0x000000ffff057224 */ /* 0x000fe400078e0a05 */
[----:B------:R-:W-:Y:S02]  /*2d20*/  @!P3 IMAD.IADD R24, R24, 0x1, -R2 ;  /* 0x000000011818b824 */ /* 0x000fe400078e0a02 */
[C---:B------:R-:W-:Y:S01]  /*2d30*/  IMAD R20, R2.reuse, R4, R9 ;  /* 0x0000000402147224 */ /* 0x040fe200078e0209 */
[----:B------:R-:W-:Y:S01]  /*2d40*/  IABS R9, R13 ;  /* 0x0000000d00097213 */ /* 0x000fe20000000000 */
[C---:B------:R-:W-:Y:S01]  /*2d50*/  IMAD R18, R2.reuse, R5, R11 ;  /* 0x0000000502127224 */ /* 0x040fe200078e020b */
[----:B------:R-:W-:Y:S01]  /*2d60*/  ISETP.GT.U32.AND P3, PT, R2, R24, PT ;  /* 0x000000180200720c */ /* 0x000fe20003f64070 */
[----:B------:R-:W-:-:S02]  /*2d70*/  VIADD R4, R0, 0x33 ;  /* 0x0000003300047836 */ /* 0x000fc40000000000 */
[----:B------:R-:W-:Y:S01]  /*2d80*/  @!P6 IMAD.IADD R22, R22, 0x1, -R2 ;  /* 0x000000011616e824 */ /* 0x000fe200078e0a02 */
[----:B------:R-:W-:Y:S01]  /*2d90*/  ISETP.GT.U32.AND P6, PT, R2, R18, PT ;  /* 0x000000120200720c */ /* 0x000fe20003fc4070 */
[----:B------:R-:W-:Y:S01]  /*2da0*/  @!P5 IMAD.MOV R109, RZ, RZ, -R109 ;  /* 0x000000ffff6dd224 */ /* 0x000fe200078e0a6d */
[----:B------:R-:W-:Y:S01]  /*2db0*/  IABS R5, R4 ;  /* 0x0000000400057213 */ /* 0x000fe20000000000 */
[----:B------:R-:W-:Y:S01]  /*2dc0*/  @!P4 IMAD.MOV R111, RZ, RZ, -R111 ;  /* 0x000000ffff6fc224 */ /* 0x000fe200078e0a6f */
[----:B------:R-:W-:Y:S01]  /*2dd0*/  ISETP.GE.AND P5, PT, R8, RZ, PT ;  /* 0x000000ff0800720c */ /* 0x000fe20003fa6270 */
[----:B------:R-:W-:Y:S01]  /*2de0*/  VIADD R8, R0, 0x34 ;  /* 0x0000003400087836 */ /* 0x000fe20000000000 */
[----:B------:R-:W-:Y:S01]  /*2df0*/  ISETP.GT.U32.AND P4, PT, R2, R22, PT ;  /* 0x000000160200720c */ /* 0x000fe20003f84070 */
[----:B------:R-:W-:-:S03]  /*2e00*/  IMAD.HI.U32 R3, R6, R5, RZ ;  /* 0x0000000506037227 */ /* 0x000fc600078e00ff */
[----:B------:R-:W-:Y:S01]  /*2e10*/  IABS R7, R8 ;  /* 0x0000000800077213 */ /* 0x000fe20000000000 */
[----:B------:R-:W-:Y:S02]  /*2e20*/  IMAD.MOV R3, RZ, RZ, -R3 ;  /* 0x000000ffff037224 */ /* 0x000fe400078e0a03 */
[--C-:B------:R-:W-:Y:S01]  /*2e30*/  @!P3 IMAD.IADD R24, R24, 0x1, -R2.reuse ;  /* 0x000000011818b824 */ /* 0x100fe200078e0a02 */
[----:B------:R-:W-:Y:S01]  /*2e40*/  ISETP.GT.U32.AND P3, PT, R2, R20, PT ;  /* 0x000000140200720c */ /* 0x000fe20003f64070 */
[----:B------:R-:W-:Y:S02]  /*2e50*/  @!P6 IMAD.IADD R18, R18, 0x1, -R2 ;  /* 0x000000011212e824 */ /* 0x000fe400078e0a02 */
[----:B------:R-:W-:Y:S02]  /*2e60*/  IMAD R16, R2, R3, R5 ;  /* 0x0000000302107224 */ /* 0x000fe400078e0205 */
[----:B------:R-:W-:Y:S01]  /*2e70*/  IMAD.HI.U32 R3, R6, R7, RZ ;  /* 0x0000000706037227 */ /* 0x000fe200078e00ff */
[----:B------:R-:W-:-:S03]  /*2e80*/  ISETP.GT.U32.AND P6, PT, R2, R18, PT ;  /* 0x000000120200720c */ /* 0x000fc60003fc4070 */
[----:B------:R-:W-:Y:S01]  /*2e90*/  @!P0 IMAD.MOV R24, RZ, RZ, -R24 ;  /* 0x000000ffff188224 */ /* 0x000fe200078e0a18 */
[----:B------:R-:W-:Y:S01]  /*2ea0*/  ISETP.GE.AND P0, PT, R4, RZ, PT ;  /* 0x000000ff0400720c */ /* 0x000fe20003f06270 */
[----:B------:R-:W-:-:S04]  /*2eb0*/  IMAD.HI.U32 R4, R6, R9, RZ ;  /* 0x0000000906047227 */ /* 0x000fc800078e00ff */
[----:B------:R-:W-:Y:S02]  /*2ec0*/  IMAD.MOV R3, RZ, RZ, -R3 ;  /* 0x000000ffff037224 */ /* 0x000fe400078e0a03 */
[----:B------:R-:W-:Y:S02]  /*2ed0*/  VIADD R15, R0, 0x36 ;  /* 0x00000036000f7836 */ /* 0x000fe40000000000 */
[----:B------:R-:W-:Y:S01]  /*2ee0*/  @!P4 IMAD.IADD R22, R22, 0x1, -R2 ;  /* 0x000000011616c824 */ /* 0x000fe200078e0a02 */
[C---:B------:R-:W-:Y:S01]  /*2ef0*/  ISETP.GT.U32.AND P4, PT, R2.reuse, R16, PT ;  /* 0x000000100200720c */ /* 0x040fe20003f84070 */
[----:B------:R-:W-:Y:S01]  /*2f00*/  IMAD.MOV R4, RZ, RZ, -R4 ;  /* 0x000000ffff047224 */ /* 0x000fe200078e0a04 */
[----:B------:R-:W-:Y:S01]  /*2f10*/  IABS R11, R15 ;  /* 0x0000000f000b7213 */ /* 0x000fe20000000000 */
[C---:B------:R-:W-:Y:S02]  /*2f20*/  IMAD R14, R2.reuse, R3, R7 ;  /* 0x00000003020e7224 */ /* 0x040fe400078e0207 */
[----:B------:R-:W-:-:S02]  /*2f30*/  IMAD R12, R2, R4, R9 ;  /* 0x00000004020c7224 */ /* 0x000fc400078e0209 */
[----:B------:R-:W-:Y:S01]  /*2f40*/  @!P2 IMAD.MOV R22, RZ, RZ, -R22 ;  /* 0x000000ffff16a224 */ /* 0x000fe200078e0a16 */
[----:B------:R-:W-:Y:S01]  /*2f50*/  ISETP.GT.U32.AND P2, PT, R2, R14, PT ;  /* 0x0000000e0200720c */ /* 0x000fe20003f44070 */
[----:B------:R-:W-:-:S04]  /*2f60*/  IMAD.HI.U32 R5, R6, R11, RZ ;  /* 0x0000000b06057227 */ /* 0x000fc800078e00ff */
[--C-:B------:R-:W-:Y:S01]  /*2f70*/  @!P6 IMAD.IADD R18, R18, 0x1, -R2.reuse ;  /* 0x000000011212e824 */ /* 0x100fe200078e0a02 */
[----:B------:R-:W-:Y:S01]  /*2f80*/  ISETP.GT.U32.AND P6, PT, R2, R12, PT ;  /* 0x0000000c0200720c */ /* 0x000fe20003fc4070 */
[--C-:B------:R-:W-:Y:S02]  /*2f90*/  @!P3 IMAD.IADD R20, R20, 0x1, -R2.reuse ;  /* 0x000000011414b824 */ /* 0x100fe400078e0a02 */
[----:B------:R-:W-:Y:S02]  /*2fa0*/  IMAD.MOV R5, RZ, RZ, -R5 ;  /* 0x000000ffff057224 */ /* 0x000fe400078e0a05 */
[----:B------:R-:W-:Y:S01]  /*2fb0*/  VIADD R4, R0, 0x37 ;  /* 0x0000003700047836 */ /* 0x000fe20000000000 */
[----:B------:R-:W-:Y:S01]  /*2fc0*/  ISETP.GT.U32.AND P3, PT, R2, R20, PT ;  /* 0x000000140200720c */ /* 0x000fe20003f64070 */
[--C-:B------:R-:W-:Y:S02]  /*2fd0*/  @!P4 IMAD.IADD R16, R16, 0x1, -R2.reuse ;  /* 0x000000011010c824 */ /* 0x100fe400078e0a02 */
[----:B------:R-:W-:Y:S01]  /*2fe0*/  IMAD R10, R2, R5, R11 ;  /* 0x00000005020a7224 */ /* 0x000fe200078e020b */
[----:B------:R-:W-:Y:S01]  /*2ff0*/  IABS R5, R4 ;  /* 0x0000000400057213 */ /* 0x000fe20000000000 */
[----:B------:R-:W-:Y:S01]  /*3000*/  @!P2 IMAD.IADD R14, R14, 0x1, -R2 ;  /* 0x000000010e0ea824 */ /* 0x000fe200078e0a02 */
[C---:B------:R-:W-:Y:S01]  /*3010*/  ISETP.GT.U32.AND P4, PT, R2.reuse, R16, PT ;  /* 0x000000100200720c */ /* 0x040fe20003f84070 */
[----:B------:R-:W-:Y:S01]  /*3020*/  @!P5 IMAD.MOV R18, RZ, RZ, -R18 ;  /* 0x000000ffff12d224 */ /* 0x000fe200078e0a12 */
[----:B------:R-:W-:Y:S01]  /*3030*/  ISETP.GT.U32.AND P5, PT, R2, R10, PT ;  /* 0x0000000a0200720c */ /* 0x000fe20003fa4070 */
[----:B------:R-:W-:Y:S01]  /*3040*/  @!P6 IMAD.IADD R12, R12, 0x1, -R2 ;  /* 0x000000010c0ce824 */ /* 0x000fe200078e0a02 */
[----:B------:R-:W-:Y:S01]  /*3050*/  ISETP.GT.U32.AND P6, PT, R2, R14, PT ;  /* 0x0000000e0200720c */ /* 0x000fe20003fc4070 */
[----:B------:R-:W-:Y:S01]  /*3060*/  IMAD.HI.U32 R3, R6, R5, RZ ;  /* 0x0000000506037227 */ /* 0x000fe200078e00ff */
[----:B------:R-:W-:-:S03]  /*3070*/  ISETP.GE.AND P2, PT, R4, RZ, PT ;  /* 0x000000ff0400720c */ /* 0x000fc60003f46270 */
[----:B------:R-:W-:Y:S02]  /*3080*/  IMAD.MOV R3, RZ, RZ, -R3 ;  /* 0x000000ffff037224 */ /* 0x000fe400078e0a03 */
[--C-:B------:R-:W-:Y:S01]  /*3090*/  @!P3 IMAD.IADD R20, R20, 0x1, -R2.reuse ;  /* 0x000000011414b824 */ /* 0x100fe200078e0a02 */
[----:B------:R-:W-:Y:S01]  /*30a0*/  ISETP.GE.AND P3, PT, R8, RZ, PT ;  /* 0x000000ff0800720c */ /* 0x000fe20003f66270 */
[----:B------:R-:W-:Y:S02]  /*30b0*/  VIADD R7, R0, 0x38 ;  /* 0x0000003800077836 */ /* 0x000fe40000000000 */
[----:B------:R-:W-:Y:S02]  /*30c0*/  IMAD R8, R2, R3, R5 ;  /* 0x0000000302087224 */ /* 0x000fe400078e0205 */
[--C-:B------:R-:W-:Y:S01]  /*30d0*/  @!P4 IMAD.IADD R16, R16, 0x1, -R2.reuse ;  /* 0x000000011010c824 */ /* 0x100fe200078e0a02 */
[----:B------:R-:W-:Y:S01]  /*30e0*/  ISETP.GE.AND P4, PT, R15, RZ, PT ;  /* 0x000000ff0f00720c */ /* 0x000fe20003f86270 */
[--C-:B------:R-:W-:Y:S01]  /*30f0*/  @!P5 IMAD.IADD R10, R10, 0x1, -R2.reuse ;  /* 0x000000010a0ad824 */ /* 0x100fe200078e0a02 */
[----:B------:R-:W-:Y:S01]  /*3100*/  IABS R15, R7 ;  /* 0x00000007000f7213 */ /* 0x000fe20000000000 */
[----:B------:R-:W-:Y:S01]  /*3110*/  VIADD R9, R0, 0x3a ;  /* 0x0000003a00097836 */ /* 0x000fe20000000000 */
[----:B------:R-:W-:Y:S01]  /*3120*/  ISETP.GT.U32.AND P5, PT, R2, R12, PT ;  /* 0x0000000c0200720c */ /* 0x000fe20003fa4070 */
[----:B------:R-:W-:Y:S01]  /*3130*/  @!P6 IMAD.IADD R14, R14, 0x1, -R2 ;  /* 0x000000010e0ee824 */ /* 0x000fe200078e0a02 */
[C---:B------:R-:W-:Y:S01]  /*3140*/  ISETP.GT.U32.AND P6, PT, R2.reuse, R8, PT ;  /* 0x000000080200720c */ /* 0x040fe20003fc4070 */
[----:B------:R-:W-:Y:S01]  /*3150*/  @!P0 IMAD.MOV R16, RZ, RZ, -R16 ;  /* 0x000000ffff108224 */ /* 0x000fe200078e0a10 */
[----:B------:R-:W-:Y:S01]  /*3160*/  ISETP.GT.U32.AND P0, PT, R2, R10, PT ;  /* 0x0000000a0200720c */ /* 0x000fe20003f04070 */
[----:B------:R-:W-:Y:S01]  /*3170*/  IMAD.HI.U32 R3, R6, R15, RZ ;  /* 0x0000000f06037227 */ /* 0x000fe200078e00ff */
[----:B------:R-:W-:-:S03]  /*3180*/  IABS R27, R9 ;  /* 0x00000009001b7213 */ /* 0x000fc60000000000 */
[C---:B------:R-:W-:Y:S02]  /*3190*/  VIADD R5, R0.reuse, 0x39 ;  /* 0x0000003900057836 */ /* 0x040fe40000000000 */
[----:B------:R-:W-:Y:S02]  /*31a0*/  VIADD R11, R0, 0x3b ;  /* 0x0000003b000b7836 */ /* 0x000fe40000000000 */
[----:B------:R-:W-:Y:S01]  /*31b0*/  IMAD.HI.U32 R4, R6, R27, RZ ;  /* 0x0000001b06047227 */ /* 0x000fe200078e00ff */
[----:B------:R-:W-:Y:S02]  /*31c0*/  IABS R19, R5 ;  /* 0x0000000500137213 */ /* 0x000fe40000000000 */
[----:B------:R-:W-:Y:S01]  /*31d0*/  IABS R31, R11 ;  /* 0x0000000b001f7213 */ /* 0x000fe20000000000 */
[----:B------:R-:W-:Y:S02]  /*31e0*/  IMAD.MOV R3, RZ, RZ, -R3 ;  /* 0x000000ffff037224 */ /* 0x000fe400078e0a03 */
[----:B------:R-:W-:-:S02]  /*31f0*/  IMAD.MOV R4, RZ, RZ, -R4 ;  /* 0x000000ffff047224 */ /* 0x000fc400078e0a04 */
[----:B------:R-:W-:Y:S01]  /*3200*/  @!P1 IMAD.MOV R20, RZ, RZ, -R20 ;  /* 0x000000ffff149224 */ /* 0x000fe200078e0a14 */
[----:B------:R-:W-:Y:S01]  /*3210*/  ISETP.GE.AND P1, PT, R13, RZ, PT ;  /* 0x000000ff0d00720c */ /* 0x000fe20003f26270 */
[----:B------:R-:W-:Y:S02]  /*3220*/  IMAD R15, R2, R3, R15 ;  /* 0x00000003020f7224 */ /* 0x000fe400078e020f */
[--C-:B------:R-:W-:Y:S01]  /*3230*/  @!P6 IMAD.IADD R8, R8, 0x1, -R2.reuse ;  /* 0x000000010808e824 */ /* 0x100fe200078e0a02 */
[----:B------:R-:W-:Y:S01]  /*3240*/  ISETP.GE.AND P6, PT, R5, RZ, PT ;  /* 0x000000ff0500720c */ /* 0x000fe20003fc6270 */
[----:B------:R-:W-:Y:S01]  /*3250*/  @!P0 IMAD.IADD R10, R10, 0x1, -R2 ;  /* 0x000000010a0a8824 */ /* 0x000fe200078e0a02 */
[----:B------:R-:W-:Y:S01]  /*3260*/  ISETP.GE.AND P0, PT, R7, RZ, PT ;  /* 0x000000ff0700720c */ /* 0x000fe20003f06270 */
[----:B------:R-:W-:-:S04]  /*3270*/  IMAD.HI.U32 R3, R6, R19, RZ ;  /* 0x0000001306037227 */ /* 0x000fc800078e00ff */
[----:B------:R-:W-:-:S04]  /*3280*/  IMAD.HI.U32 R5, R6, R31, RZ ;  /* 0x0000001f06057227 */ /* 0x000fc800078e00ff */
[----:B------:R-:W-:Y:S02]  /*3290*/  IMAD R27, R2, R4, R27 ;  /* 0x00000004021b7224 */ /* 0x000fe400078e021b */
[----:B------:R-:W-:Y:S01]  /*32a0*/  @!P5 IMAD.IADD R12, R12, 0x1, -R2 ;  /* 0x000000010c0cd824 */ /* 0x000fe200078e0a02 */
[C---:B------:R-:W-:Y:S01]  /*32b0*/  ISETP.GT.U32.AND P5, PT, R2.reuse, R15, PT ;  /* 0x0000000f0200720c */ /* 0x040fe20003fa4070 */
[----:B------:R-:W-:Y:S02]  /*32c0*/  IMAD.MOV R3, RZ, RZ, -R3 ;  /* 0x000000ffff037224 */ /* 0x000fe400078e0a03 */
[----:B------:R-:W-:Y:S01]  /*32d0*/  @!P3 IMAD.MOV R14, RZ, RZ, -R14 ;  /* 0x000000ffff0eb224 */ /* 0x000fe200078e0a0e */
[C---:B------:R-:W-:Y:S01]  /*32e0*/  ISETP.GT.U32.AND P3, PT, R2.reuse, R8, PT ;  /* 0x000000080200720c */ /* 0x040fe20003f64070 */
[----:B------:R-:W-:Y:S02]  /*32f0*/  IMAD.MOV R5, RZ, RZ, -R5 ;  /* 0x000000ffff057224 */ /* 0x000fe400078e0a05 */
[----:B------:R-:W-:Y:S01]  /*3300*/  @!P4 IMAD.MOV R10, RZ, RZ, -R10 ;  /* 0x000000ffff0ac224 */ /* 0x000fe200078e0a0a */
[C---:B------:R-:W-:Y:S01]  /*3310*/  ISETP.GT.U32.AND P4, PT, R2.reuse, R27, PT ;  /* 0x0000001b0200720c */ /* 0x040fe20003f84070 */
[----:B------:R-:W-:-:S02]  /*3320*/  IMAD R19, R2, R3, R19 ;  /* 0x0000000302137224 */ /* 0x000fc400078e0213 */
[----:B------:R-:W-:Y:S02]  /*3330*/  IMAD R31, R2, R5, R31 ;  /* 0x00000005021f7224 */ /* 0x000fe400078e021f */
[----:B------:R-:W-:Y:S02]  /*3340*/  VIADD R5, R0, 0x3c ;  /* 0x0000003c00057836 */ /* 0x000fe40000000000 */
[----:B------:R-:W-:Y:S01]  /*3350*/  @!P1 IMAD.MOV R12, RZ, RZ, -R12 ;  /* 0x000000ffff0c9224 */ /* 0x000fe200078e0a0c */
[----:B------:R-:W-:Y:S01]  /*3360*/  ISETP.GT.U32.AND P1, PT, R2, R19, PT ;  /* 0x000000130200720c */ /* 0x000fe20003f24070 */
[----:B------:R-:W-:Y:S01]  /*3370*/  VIADD R7, R0, 0x3d ;  /* 0x0000003d00077836 */ /* 0x000fe20000000000 */
[----:B------:R-:W-:Y:S01]  /*3380*/  IABS R39, R5 ;  /* 0x0000000500277213 */ /* 0x000fe20000000000 */
[--C-:B------:R-:W-:Y:S02]  /*3390*/  @!P5 IMAD.IADD R15, R15, 0x1, -R2.reuse ;  /* 0x000000010f0fd824 */ /* 0x100fe400078e0a02 */
[--C-:B------:R-:W-:Y:S01]  /*33a0*/  @!P3 IMAD.IADD R8, R8, 0x1, -R2.reuse ;  /* 0x000000010808b824 */ /* 0x100fe200078e0a02 */
[----:B------:R-:W-:Y:S01]  /*33b0*/  IABS R47, R7 ;  /* 0x00000007002f7213 */ /* 0x000fe20000000000 */
[----:B------:R-:W-:Y:S01]  /*33c0*/  @!P4 IMAD.IADD R27, R27, 0x1, -R2 ;  /* 0x000000011b1bc824 */ /* 0x000fe200078e0a02 */
[----:B------:R-:W-:Y:S01]  /*33d0*/  ISETP.GT.U32.AND P5, PT, R2, R15, PT ;  /* 0x0000000f0200720c */ /* 0x000fe20003fa4070 */
[----:B------:R-:W-:Y:S01]  /*33e0*/  IMAD.HI.U32 R3, R6, R39, RZ ;  /* 0x0000002706037227 */ /* 0x000fe200078e00ff */
[----:B------:R-:W-:-:S03]  /*33f0*/  ISETP.GE.AND P3, PT, R9, RZ, PT ;  /* 0x000000ff0900720c */ /* 0x000fc60003f66270 */
[----:B------:R-:W-:Y:S01]  /*3400*/  @!P2 IMAD.MOV R8, RZ, RZ, -R8 ;  /* 0x000000ffff08a224 */ /* 0x000fe200078e0a08 */
[----:B------:R-:W-:Y:S01]  /*3410*/  ISETP.GT.U32.AND P2, PT, R2, R27, PT ;  /* 0x0000001b0200720c */ /* 0x000fe20003f44070 */
[----:B------:R-:W-:Y:S02]  /*3420*/  IMAD.MOV R4, RZ, RZ, -R3 ;  /* 0x000000ffff047224 */ /* 0x000fe400078e0a03 */
[----:B------:R-:W-:-:S04]  /*3430*/  IMAD.HI.U32 R3, R6, R47, RZ ;  /* 0x0000002f06037227 */ /* 0x000fc800078e00ff */
[--C-:B------:R-:W-:Y:S01]  /*3440*/  @!P1 IMAD.IADD R19, R19, 0x1, -R2.reuse ;  /* 0x0000000113139824 */ /* 0x100fe200078e0a02 */
[----:B------:R-:W-:Y:S01]  /*3450*/  ISETP.GE.AND P1, PT, R11, RZ, PT ;  /* 0x000000ff0b00720c */ /* 0x000fe20003f26270 */
[----:B------:R-:W-:Y:S02]  /*3460*/  IMAD.MOV R3, RZ, RZ, -R3 ;  /* 0x000000ffff037224 */ /* 0x000fe400078e0a03 */
[--C-:B------:R-:W-:Y:S01]  /*3470*/  @!P5 IMAD.IADD R15, R15, 0x1, -R2.reuse ;  /* 0x000000010f0fd824 */ /* 0x100fe200078e0a02 */
[C---:B------:R-:W-:Y:S01]  /*3480*/  ISETP.GT.U32.AND P4, PT, R2.reuse, R19, PT ;  /* 0x000000130200720c */ /* 0x040fe20003f84070 */
[C---:B------:R-:W-:Y:S01]  /*3490*/  IMAD R47, R2.reuse, R3, R47 ;  /* 0x00000003022f7224 */ /* 0x040fe200078e022f */
[----:B------:R-:W-:Y:S01]  /*34a0*/  ISETP.GT.U32.AND P5, PT, R2, R31, PT ;  /* 0x0000001f0200720c */ /* 0x000fe20003fa4070 */
[----:B------:R-:W-:Y:S02]  /*34b0*/  @!P2 IMAD.IADD R27, R27, 0x1, -R2 ;  /* 0x000000011b1ba824 */ /* 0x000fe400078e0a02 */
[----:B------:R-:W-:Y:S01]  /*34c0*/  VIADD R9, R0, 0x3e ;  /* 0x0000003e00097836 */ /* 0x000fe20000000000 */
[C---:B------:R-:W-:Y:S01]  /*34d0*/  ISETP.GT.U32.AND P2, PT, R2.reuse, R47, PT ;  /* 0x0000002f0200720c */ /* 0x040fe20003f44070 */
[----:B------:R-:W-:-:S02]  /*34e0*/  IMAD R39, R2, R4, R39 ;  /* 0x0000000402277224 */ /* 0x000fc400078e0227 */
[----:B------:R-:W-:Y:S01]  /*34f0*/  VIADD R11, R0, 0x3f ;  /* 0x0000003f000b7836 */ /* 0x000fe20000000000 */
[----:B------:R-:W-:Y:S01]  /*3500*/  IABS R51, R9 ;  /* 0x0000000900337213 */ /* 0x000fe20000000000 */
[----:B------:R-:W-:Y:S02]  /*3510*/  @!P0 IMAD.MOV R15, RZ, RZ, -R15 ;  /* 0x000000ffff0f8224 */ /* 0x000fe400078e0a0f */
[--C-:B------:R-:W-:Y:S01]  /*3520*/  @!P4 IMAD.IADD R19, R19, 0x1, -R2.reuse ;  /* 0x000000011313c824 */ /* 0x100fe200078e0a02 */
[----:B------:R-:W-:Y:S01]  /*3530*/  ISETP.GT.U32.AND P4, PT, R2, R39, PT ;  /* 0x000000270200720c */ /* 0x000fe20003f84070 */
[----:B------:R-:W-:Y:S01]  /*3540*/  @!P5 IMAD.IADD R31, R31, 0x1, -R2 ;  /* 0x000000011f1fd824 */ /* 0x000fe200078e0a02 */
[----:B------:R-:W-:Y:S01]  /*3550*/  IABS R59, R11 ;  /* 0x0000000b003b7213 */ /* 0x000fe20000000000 */
[----:B------:R-:W-:-:S03]  /*3560*/  IMAD.HI.U32 R3, R6, R51, RZ ;  /* 0x0000003306037227 */ /* 0x000fc600078e00ff */
[----:B------:R-:W-:Y:S01]  /*3570*/  ISETP.GT.U32.AND P5, PT, R2, R31, PT ;  /* 0x0000001f0200720c */ /* 0x000fe20003fa4070 */
[----:B------:R-:W-:Y:S02]  /*3580*/  @!P2 IMAD.IADD R47, R47, 0x1, -R2 ;  /* 0x000000012f2fa824 */ /* 0x000fe400078e0a02 */
[----:B------:R-:W-:Y:S02]  /*3590*/  IMAD.MOV R4, RZ, RZ, -R3 ;  /* 0x000000ffff047224 */ /* 0x000fe400078e0a03 */
[----:B------:R-:W-:Y:S01]  /*35a0*/  IMAD.HI.U32 R3, R6, R59, RZ ;  /* 0x0000003b06037227 */ /* 0x000fe200078e00ff */
[----:B------:R-:W-:-:S03]  /*35b0*/  ISETP.GT.U32.AND P0, PT, R2, R47, PT ;  /* 0x0000002f0200720c */ /* 0x000fc60003f04070 */
[----:B------:R-:W-:Y:S01]  /*35c0*/  @!P4 IMAD.IADD R39, R39, 0x1, -R2 ;  /* 0x000000012727c824 */ /* 0x000fe200078e0a02 */
[----:B------:R-:W-:Y:S01]  /*35d0*/  ISETP.GE.AND P4, PT, R7, RZ, PT ;  /* 0x000000ff0700720c */ /* 0x000fe20003f86270 */
[C---:B------:R-:W-:Y:S02]  /*35e0*/  IMAD R51, R2.reuse, R4, R51 ;  /* 0x0000000402337224 */ /* 0x040fe400078e0233 */
[----:B------:R-:W-:Y:S01]  /*35f0*/  IMAD.MOV R4, RZ, RZ, -R3 ;  /* 0x000000ffff047224 */ /* 0x000fe200078e0a03 */
[C---:B------:R-:W-:Y:S01]  /*3600*/  ISETP.GT.U32.AND P2, PT, R2.reuse, R39, PT ;  /* 0x000000270200720c */ /* 0x040fe20003f44070 */
[----:B------:R-:W-:Y:S01]  /*3610*/  @!P6 IMAD.MOV R19, RZ, RZ, -R19 ;  /* 0x000000ffff13e224 */ /* 0x000fe200078e0a13 */
[----:B------:R-:W-:Y:S01]  /*3620*/  ISETP.GT.U32.AND P6, PT, R2, R51, PT ;  /* 0x000000330200720c */ /* 0x000fe20003fc4070 */
[----:B------:R-:W-:Y:S02]  /*3630*/  VIADD R13, R0, 0x40 ;  /* 0x00000040000d7836 */ /* 0x000fe40000000000 */
[----:B------:R-:W-:-:S02]  /*3640*/  IMAD R59, R2, R4, R59 ;  /* 0x00000004023b7224 */ /* 0x000fc400078e023b */
[--C-:B------:R-:W-:Y:S01]  /*3650*/  @!P5 IMAD.IADD R31, R31, 0x1, -R2.reuse ;  /* 0x000000011f1fd824 */ /* 0x100fe200078e0a02 */
[----:B------:R-:W-:Y:S01]  /*3660*/  ISETP.GE.AND P5, PT, R5, RZ, PT ;  /* 0x000000ff0500720c */ /* 0x000fe20003fa6270 */
[--C-:B------:R-:W-:Y:S01]  /*3670*/  @!P0 IMAD.IADD R47, R47, 0x1, -R2.reuse ;  /* 0x000000012f2f8824 */ /* 0x100fe200078e0a02 */
[----:B------:R-:W-:Y:S01]  /*3680*/  IABS R63, R13 ;  /* 0x0000000d003f7213 */ /* 0x000fe20000000000 */
[----:B------:R-:W-:Y:S01]  /*3690*/  VIADD R4, R0, 0x41 ;  /* 0x0000004100047836 */ /* 0x000fe20000000000 */
[----:B------:R-:W-:Y:S01]  /*36a0*/  ISETP.GT.U32.AND P0, PT, R2, R59, PT ;  /* 0x0000003b0200720c */ /* 0x000fe20003f04070 */
[----:B------:R-:W-:Y:S01]  /*36b0*/  @!P2 IMAD.IADD R39, R39, 0x1, -R2 ;  /* 0x000000012727a824 */ /* 0x000fe200078e0a02 */
[----:B------:R-:W-:Y:S01]  /*36c0*/  ISETP.GE.AND P2, PT, R13, RZ, PT ;  /* 0x000000ff0d00720c */ /* 0x000fe20003f46270 */
[----:B------:R-:W-:Y:S01]  /*36d0*/  IMAD.HI.U32 R3, R6, R63, RZ ;  /* 0x0000003f06037227 */ /* 0x000fe200078e00ff */
[----:B------:R-:W-:-:S03]  /*36e0*/  IABS R71, R4 ;  /* 0x0000000400477213 */ /* 0x000fc60000000000 */
[--C-:B------:R-:W-:Y:S02]  /*36f0*/  @!P6 IMAD.IADD R51, R51, 0x1, -R2.reuse ;  /* 0x000000013333e824 */ /* 0x100fe400078e0a02 */
[----:B------:R-:W-:Y:S02]  /*3700*/  IMAD.MOV R3, RZ, RZ, -R3 ;  /* 0x000000ffff037224 */ /* 0x000fe400078e0a03 */
[----:B------:R-:W-:Y:S01]  /*3710*/  @!P5 IMAD.MOV R39, RZ, RZ, -R39 ;  /* 0x000000ffff27d224 */ /* 0x000fe200078e0a27 */
[C---:B------:R-:W-:Y:S01]  /*3720*/  ISETP.GT.U32.AND P6, PT, R2.reuse, R51, PT ;  /* 0x000000330200720c */ /* 0x040fe20003fc4070 */
[----:B------:R-:W-:Y:S01]  /*3730*/  IMAD R63, R2, R3, R63 ;  /* 0x00000003023f7224 */ /* 0x000fe200078e023f */
[----:B------:R-:W-:Y:S01]  /*3740*/  ISETP.GE.AND P5, PT, R4, RZ, PT ;  /* 0x000000ff0400720c */ /* 0x000fe20003fa6270 */
[----:B------:R-:W-:Y:S02]  /*3750*/  VIADD R4, R0, 0x42 ;  /* 0x0000004200047836 */ /* 0x000fe40000000000 */
[----:B------:R-:W-:-:S02]  /*3760*/  @!P0 IMAD.IADD R59, R59, 0x1, -R2 ;  /* 0x000000013b3b8824 */ /* 0x000fc400078e0a02 */
[----:B------:R-:W-:Y:S01]  /*3770*/  IMAD.HI.U32 R3, R6, R71, RZ ;  /* 0x0000004706037227 */ /* 0x000fe200078e00ff */
[----:B------:R-:W-:Y:S02]  /*3780*/  IABS R75, R4 ;  /* 0x00000004004b7213 */ /* 0x000fe40000000000 */
[C---:B------:R-:W-:Y:S01]  /*3790*/  ISETP.GT.U32.AND P0, PT, R2.reuse, R59, PT ;  /* 0x0000003b0200720c */ /* 0x040fe20003f04070 */
[----:B------:R-:W-:Y:S02]  /*37a0*/  IMAD.MOV R3, RZ, RZ, -R3 ;  /* 0x000000ffff037224 */ /* 0x000fe400078e0a03 */
[----:B------:R-:W-:Y:S01]  /*37b0*/  @!P1 IMAD.MOV R31, RZ, RZ, -R31 ;  /* 0x000000ffff1f9224 */ /* 0x000fe200078e0a1f */
[----:B------:R-:W-:Y:S01]  /*37c0*/  ISETP.GE.AND P1, PT, R11, RZ, PT ;  /* 0x000000ff0b00720c */ /* 0x000fe20003f26270 */
[----:B------:R-:W-:Y:S02]  /*37d0*/  IMAD R71, R2, R3, R71 ;  /* 0x0000000302477224 */ /* 0x000fe400078e0247 */
[----:B------:R-:W-:-:S04]  /*37e0*/  IMAD.HI.U32 R3, R6, R75, RZ ;  /* 0x0000004b06037227 */ /* 0x000fc800078e00ff */
[--C-:B------:R-:W-:Y:S01]  /*37f0*/  @!P6 IMAD.IADD R51, R51, 0x1, -R2.reuse ;  /* 0x000000013333e824 */ /* 0x100fe200078e0a02 */
[----:B------:R-:W-:Y:S01]  /*3800*/  ISETP.GE.AND P6, PT, R4, RZ, PT ;  /* 0x000000ff0400720c */ /* 0x000fe20003fc6270 */
[----:B------:R-:W-:Y:S02]  /*3810*/  IMAD.MOV R4, RZ, RZ, -R3 ;  /* 0x000000ffff047224 */ /* 0x000fe400078e0a03 */
[----:B------:R-:W-:Y:S02]  /*3820*/  VIADD R5, R0, 0x43 ;  /* 0x0000004300057836 */ /* 0x000fe40000000000 */
[----:B------:R-:W-:Y:S02]  /*3830*/  @!P0 IMAD.IADD R59, R59, 0x1, -R2 ;  /* 0x000000013b3b8824 */ /* 0x000fe400078e0a02 */
[C---:B------:R-:W-:Y:S01]  /*3840*/  IMAD R75, R2.reuse, R4, R75 ;  /* 0x00000004024b7224 */ /* 0x040fe200078e024b */
[----:B------:R-:W-:Y:S01]  /*3850*/  IABS R83, R5 ;  /* 0x0000000500537213 */ /* 0x000fe20000000000 */
[----:B------:R-:W-:Y:S01]  /*3860*/  @!P4 IMAD.MOV R47, RZ, RZ, -R47 ;  /* 0x000000ffff2fc224 */ /* 0x000fe200078e0a2f */
[C---:B------:R-:W-:Y:S01]  /*3870*/  ISETP.GT.U32.AND P4, PT, R2.reuse, R63, PT ;  /* 0x0000003f0200720c */ /* 0x040fe20003f84070 */
[----:B------:R-:W-:Y:S01]  /*3880*/  @!P1 IMAD.MOV R59, RZ, RZ, -R59 ;  /* 0x000000ffff3b9224 */ /* 0x000fe200078e0a3b */
[----:B------:R-:W-:Y:S01]  /*3890*/  ISETP.GT.U32.AND P1, PT, R2, R75, PT ;  /* 0x0000004b0200720c */ /* 0x000fe20003f24070 */
[----:B------:R-:W-:Y:S01]  /*38a0*/  VIADD R7, R0, 0x44 ;  /* 0x0000004400077836 */ /* 0x000fe20000000000 */
[----:B------:R-:W-:Y:S01]  /*38b0*/  ISETP.GE.AND P0, PT, R5, RZ, PT ;  /* 0x000000ff0500720c */ /* 0x000fe20003f06270 */
[----:B------:R-:W-:-:S03]  /*38c0*/  IMAD.HI.U32 R3, R6, R83, RZ ;  /* 0x0000005306037227 */ /* 0x000fc600078e00ff */
[----:B------:R-:W-:Y:S01]  /*38d0*/  IABS R87, R7 ;  /* 0x0000000700577213 */ /* 0x000fe20000000000 */
[----:B------:R-:W-:Y:S02]  /*38e0*/  VIADD R5, R0, 0x45 ;  /* 0x0000004500057836 */ /* 0x000fe40000000000 */
[----:B------:R-:W-:Y:S02]  /*38f0*/  IMAD.MOV R3, RZ, RZ, -R3 ;  /* 0x000000ffff037224 */ /* 0x000fe400078e0a03 */
[----:B------:R-:W-:Y:S01]  /*3900*/  @!P3 IMAD.MOV R27, RZ, RZ, -R27 ;  /* 0x000000ffff1bb224 */ /* 0x000fe200078e0a1b */
[----:B------:R-:W-:Y:S01]  /*3910*/  ISETP.GE.AND P3, PT, R9, RZ, PT ;  /* 0x000000ff0900720c */ /* 0x000fe20003f66270 */
[--C-:B------:R-:W-:Y:S01]  /*3920*/  @!P4 IMAD.IADD R63, R63, 0x1, -R2.reuse ;  /* 0x000000013f3fc824 */ /* 0x100fe200078e0a02 */
[----:B------:R-:W-:Y:S01]  /*3930*/  IABS R95, R5 ;  /* 0x00000005005f7213 */ /* 0x000fe20000000000 */
[C---:B------:R-:W-:Y:S02]  /*3940*/  IMAD R83, R2.reuse, R3, R83 ;  /* 0x0000000302537224 */ /* 0x040fe400078e0253 */
[----:B------:R-:W-:Y:S01]  /*3950*/  @!P1 IMAD.IADD R75, R75, 0x1, -R2 ;  /* 0x000000014b4b9824 */ /* 0x000fe200078e0a02 */
[----:B------:R-:W-:Y:S01]  /*3960*/  ISETP.GT.U32.AND P4, PT, R2, R63, PT ;  /* 0x0000003f0200720c */ /* 0x000fe20003f84070 */
[----:B------:R-:W-:-:S03]  /*3970*/  IMAD.HI.U32 R3, R6, R87, RZ ;  /* 0x0000005706037227 */ /* 0x000fc600078e00ff */
[----:B------:R-:W-:Y:S01]  /*3980*/  ISETP.GT.U32.AND P1, PT, R2, R75, PT ;  /* 0x0000004b0200720c */ /* 0x000fe20003f24070 */
[----:B------:R-:W-:Y:S02]  /*3990*/  IMAD.MOV R4, RZ, RZ, -R3 ;  /* 0x000000ffff047224 */ /* 0x000fe400078e0a03 */
[----:B------:R-:W-:-:S04]  /*39a0*/  IMAD.HI.U32 R3, R6, R95, RZ ;  /* 0x0000005f06037227 */ /* 0x000fc800078e00ff */
[----:B------:R-:W-:Y:S02]  /*39b0*/  IMAD.MOV R3, RZ, RZ, -R3 ;  /* 0x000000ffff037224 */ /* 0x000fe400078e0a03 */
[----:B------:R-:W-:Y:S01]  /*39c0*/  @!P3 IMAD.MOV R51, RZ, RZ, -R51 ;  /* 0x000000ffff33b224 */ /* 0x000fe200078e0a33 */
[C---:B------:R-:W-:Y:S01]  /*39d0*/  ISETP.GT.U32.AND P3, PT, R2.reuse, R71, PT ;  /* 0x000000470200720c */ /* 0x040fe20003f64070 */
[C---:B------:R-:W-:Y:S02]  /*39e0*/  IMAD R95, R2.reuse, R3, R95 ;  /* 0x00000003025f7224 */ /* 0x040fe400078e025f */
[--C-:B------:R-:W-:Y:S01]  /*39f0*/  @!P4 IMAD.IADD R63, R63, 0x1, -R2.reuse ;  /* 0x000000013f3fc824 */ /* 0x100fe200078e0a02 */
[----:B------:R-:W-:Y:S01]  /*3a00*/  ISETP.GE.AND P4, PT, R7, RZ, PT ;  /* 0x000000ff0700720c */ /* 0x000fe20003f86270 */
[----:B------:R-:W-:Y:S01]  /*3a10*/  @!P1 IMAD.IADD R75, R75, 0x1, -R2 ;  /* 0x000000014b4b9824 */ /* 0x000fe200078e0a02 */
[----:B------:R-:W-:Y:S01]  /*3a20*/  ISETP.GT.U32.AND P1, PT, R2, R95, PT ;  /* 0x0000005f0200720c */ /* 0x000fe20003f24070 */
[----:B------:R-:W-:-:S02]  /*3a30*/  VIADD R7, R0, 0x46 ;  /* 0x0000004600077836 */ /* 0x000fc40000000000 */
[----:B------:R-:W-:Y:S01]  /*3a40*/  @!P2 IMAD.MOV R63, RZ, RZ, -R63 ;  /* 0x000000ffff3fa224 */ /* 0x000fe200078e0a3f */
[----:B------:R-:W-:Y:S01]  /*3a50*/  ISETP.GT.U32.AND P2, PT, R2, R83, PT ;  /* 0x000000530200720c */ /* 0x000fe20003f44070 */
[C---:B------:R-:W-:Y:S01]  /*3a60*/  VIADD R9, R0.reuse, 0x47 ;  /* 0x0000004700097836 */ /* 0x040fe20000000000 */
[----:B------:R-:W-:Y:S01]  /*3a70*/  IABS R97, R7 ;  /* 0x0000000700617213 */ /* 0x000fe20000000000 */
[--C-:B------:R-:W-:Y:S02]  /*3a80*/  @!P3 IMAD.IADD R71, R71, 0x1, -R2.reuse ;  /* 0x000000014747b824 */ /* 0x100fe400078e0a02 */
[----:B------:R-:W-:Y:S01]  /*3a90*/  VIADD R11, R0, 0x48 ;  /* 0x00000048000b7836 */ /* 0x000fe20000000000 */
[----:B------:R-:W-:Y:S01]  /*3aa0*/  IABS R93, R9 ;  /* 0x00000009005d7213 */ /* 0x000fe20000000000 */
[----:B------:R-:W-:Y:S01]  /*3ab0*/  IMAD.HI.U32 R3, R6, R97, RZ ;  /* 0x0000006106037227 */ /* 0x000fe200078e00ff */
[----:B------:R-:W-:Y:S02]  /*3ac0*/  ISETP.GT.U32.AND P3, PT, R2, R71, PT ;  /* 0x000000470200720c */ /* 0x000fe40003f64070 */
[----:B------:R-:W-:Y:S01]  /*3ad0*/  IABS R89, R11 ;  /* 0x0000000b00597213 */ /* 0x000fe20000000000 */
[----:B------:R-:W-:-:S02]  /*3ae0*/  @!P1 IMAD.IADD R95, R95, 0x1, -R2 ;  /* 0x000000015f5f9824 */ /* 0x000fc400078e0a02 */
[----:B------:R-:W-:Y:S02]  /*3af0*/  IMAD.MOV R3, RZ, RZ, -R3 ;  /* 0x000000ffff037224 */ /* 0x000fe400078e0a03 */
[----:B------:R-:W-:Y:S01]  /*3b00*/  @!P2 IMAD.IADD R83, R83, 0x1, -R2 ;  /* 0x000000015353a824 */ /* 0x000fe200078e0a02 */
[C---:B------:R-:W-:Y:S01]  /*3b10*/  ISETP.GT.U32.AND P1, PT, R2.reuse, R95, PT ;  /* 0x0000005f0200720c */ /* 0x040fe20003f24070 */
[----:B------:R-:W-:Y:S02]  /*3b20*/  IMAD R97, R2, R3, R97 ;  /* 0x0000000302617224 */ /* 0x000fe400078e0261 */
[----:B------:R-:W-:Y:S01]  /*3b30*/  IMAD.HI.U32 R3, R6, R93, RZ ;  /* 0x0000005d06037227 */ /* 0x000fe200078e00ff */
[----:B------:R-:W-:-:S03]  /*3b40*/  ISETP.GT.U32.AND P2, PT, R2, R83, PT ;  /* 0x000000530200720c */ /* 0x000fc60003f44070 */
[C---:B------:R-:W-:Y:S02]  /*3b50*/  IMAD R87, R2.reuse, R4, R87 ;  /* 0x0000000402577224 */ /* 0x040fe400078e0257 */
[----:B------:R-:W-:Y:S02]  /*3b60*/  IMAD.MOV R3, RZ, RZ, -R3 ;  /* 0x000000ffff037224 */ /* 0x000fe400078e0a03 */
[----:B------:R-:W-:Y:S01]  /*3b70*/  @!P3 IMAD.IADD R71, R71, 0x1, -R2 ;  /* 0x000000014747b824 */ /* 0x000fe200078e0a02 */
[C---:B------:R-:W-:Y:S01]  /*3b80*/  ISETP.GT.U32.AND P3, PT, R2.reuse, R87, PT ;  /* 0x000000570200720c */ /* 0x040fe20003f64070 */
[----:B------:R-:W-:Y:S02]  /*3b90*/  IMAD R93, R2, R3, R93 ;  /* 0x00000003025d7224 */ /* 0x000fe400078e025d */
[----:B------:R-:W-:-:S04]  /*3ba0*/  IMAD.HI.U32 R4, R6, R89, RZ ;  /* 0x0000005906047227 */ /* 0x000fc800078e00ff */
[----:B------:R-:W-:Y:S01]  /*3bb0*/  @!P1 IMAD.IADD R95, R95, 0x1, -R2 ;  /* 0x000000015f5f9824 */ /* 0x000fe200078e0a02 */
[C---:B------:R-:W-:Y:S01]  /*3bc0*/  ISETP.GT.U32.AND P1, PT, R2.reuse, R93, PT ;  /* 0x0000005d0200720c */ /* 0x040fe20003f24070 */
[----:B------:R-:W-:Y:S02]  /*3bd0*/  IMAD.MOV R4, RZ, RZ, -R4 ;  /* 0x000000ffff047224 */ /* 0x000fe400078e0a04 */
[--C-:B------:R-:W-:Y:S01]  /*3be0*/  @!P2 IMAD.IADD R83, R83, 0x1, -R2.reuse ;  /* 0x000000015353a824 */ /* 0x100fe200078e0a02 */
[C---:B------:R-:W-:Y:S01]  /*3bf0*/  ISETP.GT.U32.AND P2, PT, R2.reuse, R97, PT ;  /* 0x000000610200720c */ /* 0x040fe20003f44070 */
[----:B------:R-:W-:Y:S02]  /*3c00*/  IMAD R89, R2, R4, R89 ;  /* 0x0000000402597224 */ /* 0x000fe400078e0259 */
[----:B------:R-:W-:Y:S01]  /*3c10*/  @!P3 IMAD.IADD R87, R87, 0x1, -R2 ;  /* 0x000000015757b824 */ /* 0x000fe200078e0a02 */
[----:B------:R-:W-:Y:S01]  /*3c20*/  ISETP.GE.AND P3, PT, R5, RZ, PT ;  /* 0x000000ff0500720c */ /* 0x000fe20003f66270 */
[----:B------:R-:W-:-:S02]  /*3c30*/  VIADD R5, R0, 0x49 ;  /* 0x0000004900057836 */ /* 0x000fc40000000000 */
[----:B------:R-:W-:Y:S01]  /*3c40*/  @!P0 IMAD.MOV R83, RZ, RZ, -R83 ;  /* 0x000000ffff538224 */ /* 0x000fe200078e0a53 */
[----:B------:R-:W-:Y:S01]  /*3c50*/  ISETP.GT.U32.AND P0, PT, R2, R89, PT ;  /* 0x000000590200720c */ /* 0x000fe20003f04070 */
[----:B------:R-:W-:Y:S01]  /*3c60*/  @!P1 IMAD.IADD R93, R93, 0x1, -R2 ;  /* 0x000000015d5d9824 */ /* 0x000fe200078e0a02 */
[----:B------:R-:W-:Y:S01]  /*3c70*/  IABS R85, R5 ;  /* 0x0000000500557213 */ /* 0x000fe20000000000 */
[----:B------:R-:W-:Y:S01]  /*3c80*/  @!P6 IMAD.MOV R75, RZ, RZ, -R75 ;  /* 0x000000ffff4be224 */ /* 0x000fe200078e0a4b */
[----:B------:R-:W-:Y:S01]  /*3c90*/  ISETP.GE.AND P6, PT, R7, RZ, PT ;  /* 0x000000ff0700720c */ /* 0x000fe20003fc6270 */
[----:B------:R-:W-:Y:S01]  /*3ca0*/  VIADD R7, R0, 0x4a ;  /* 0x0000004a00077836 */ /* 0x000fe20000000000 */
[----:B------:R-:W-:Y:S01]  /*3cb0*/  ISETP.GT.U32.AND P1, PT, R2, R93, PT ;  /* 0x0000005d0200720c */ /* 0x000fe20003f24070 */
[----:B------:R-:W-:-:S03]  /*3cc0*/  IMAD.HI.U32 R3, R6, R85, RZ ;  /* 0x0000005506037227 */ /* 0x000fc600078e00ff */
[----:B------:R-:W-:Y:S01]  /*3cd0*/  IABS R81, R7 ;  /* 0x0000000700517213 */ /* 0x000fe20000000000 */
[----:B------:R-:W-:Y:S01]  /*3ce0*/  @!P3 IMAD.MOV R95, RZ, RZ, -R95 ;  /* 0x000000ffff5fb224 */ /* 0x000fe200078e0a5f */
[----:B------:R-:W-:Y:S01]  /*3cf0*/  ISETP.GE.AND P3, PT, R5, RZ, PT ;  /* 0x000000ff0500720c */ /* 0x000fe20003f66270 */
[--C-:B------:R-:W-:Y:S02]  /*3d00*/  @!P2 IMAD.IADD R97, R97, 0x1, -R2.reuse ;  /* 0x000000016161a824 */ /* 0x100fe400078e0a02 */
[----:B------:R-:W-:Y:S02]  /*3d10*/  VIADD R5, R0, 0x4b ;  /* 0x0000004b00057836 */ /* 0x000fe40000000000 */
[----:B------:R-:W-:Y:S01]  /*3d20*/  IMAD.MOV R3, RZ, RZ, -R3 ;  /* 0x000000ffff037224 */ /* 0x000fe200078e0a03 */
[C---:B------:R-:W-:Y:S01]  /*3d30*/  ISETP.GT.U32.AND P2, PT, R2.reuse, R97, PT ;  /* 0x000000610200720c */ /* 0x040fe20003f44070 */
[----:B------:R-:W-:Y:S01]  /*3d40*/  @!P0 IMAD.IADD R89, R89, 0x1, -R2 ;  /* 0x0000000159598824 */ /* 0x000fe200078e0a02 */
[----:B------:R-:W-:Y:S01]  /*3d50*/  IABS R77, R5 ;  /* 0x00000005004d7213 */ /* 0x000fe20000000000 */
[----:B------:R-:W-:-:S02]  /*3d60*/  IMAD R85, R2, R3, R85 ;  /* 0x0000000302557224 */ /* 0x000fc400078e0255 */
[----:B------:R-:W-:Y:S01]  /*3d70*/  IMAD.HI.U32 R4, R6, R81, RZ ;  /* 0x0000005106047227 */ /* 0x000fe200078e00ff */
[----:B------:R-:W-:-:S03]  /*3d80*/  ISETP.GT.U32.AND P0, PT, R2, R89, PT ;  /* 0x000000590200720c */ /* 0x000fc60003f04070 */
[----:B------:R-:W-:Y:S01]  /*3d90*/  @!P5 IMAD.MOV R71, RZ, RZ, -R71 ;  /* 0x000000ffff47d224 */ /* 0x000fe200078e0a47 */
[C---:B------:R-:W-:Y:S01]  /*3da0*/  ISETP.GT.U32.AND P5, PT, R2.reuse, R87, PT ;  /* 0x000000570200720c */ /* 0x040fe20003fa4070 */
[----:B------:R-:W-:Y:S01]  /*3db0*/  @!P1 IMAD.IADD R93, R93, 0x1, -R2 ;  /* 0x000000015d5d9824 */ /* 0x000fe200078e0a02 */
[----:B------:R-:W-:Y:S01]  /*3dc0*/  ISETP.GT.U32.AND P1, PT, R2, R85, PT ;  /* 0x000000550200720c */ /* 0x000fe20003f24070 */
[----:B------:R-:W-:Y:S02]  /*3dd0*/  IMAD.MOV R4, RZ, RZ, -R4 ;  /* 0x000000ffff047224 */ /* 0x000fe400078e0a04 */
[----:B------:R-:W-:-:S04]  /*3de0*/  IMAD.HI.U32 R3, R6, R77, RZ ;  /* 0x0000004d06037227 */ /* 0x000fc800078e00ff */
[C---:B------:R-:W-:Y:S02]  /*3df0*/  IMAD R81, R2.reuse, R4, R81 ;  /* 0x0000000402517224 */ /* 0x040fe400078e0251 */
[----:B------:R-:W-:Y:S02]  /*3e00*/  IMAD.MOV R3, RZ, RZ, -R3 ;  /* 0x000000ffff037224 */ /* 0x000fe400078e0a03 */
[--C-:B------:R-:W-:Y:S01]  /*3e10*/  @!P2 IMAD.IADD R97, R97, 0x1, -R2.reuse ;  /* 0x000000016161a824 */ /* 0x100fe200078e0a02 */
[----:B------:R-:W-:Y:S01]  /*3e20*/  ISETP.GE.AND P2, PT, R7, RZ, PT ;  /* 0x000000ff0700720c */ /* 0x000fe20003f46270 */
[----:B------:R-:W-:Y:S01]  /*3e30*/  @!P0 IMAD.IADD R89, R89, 0x1, -R2 ;  /* 0x0000000159598824 */ /* 0x000fe200078e0a02 */
[C---:B------:R-:W-:Y:S01]  /*3e40*/  ISETP.GT.U32.AND P0, PT, R2.reuse, R81, PT ;  /* 0x000000510200720c */ /* 0x040fe20003f04070 */
[----:B------:R-:W-:Y:S02]  /*3e50*/  IMAD R77, R2, R3, R77 ;  /* 0x00000003024d7224 */ /* 0x000fe400078e024d */
[----:B------:R-:W-:-:S02]  /*3e60*/  VIADD R7, R0, 0x4c ;  /* 0x0000004c00077836 */ /* 0x000fc40000000000 */
[--C-:B------:R-:W-:Y:S01]  /*3e70*/  @!P5 IMAD.IADD R87, R87, 0x1, -R2.reuse ;  /* 0x000000015757d824 */ /* 0x100fe200078e0a02 */
[----:B------:R-:W-:Y:S01]  /*3e80*/  ISETP.GE.AND P5, PT, R9, RZ, PT ;  /* 0x000000ff0900720c */ /* 0x000fe20003fa6270 */
[----:B------:R-:W-:Y:S01]  /*3e90*/  @!P1 IMAD.IADD R85, R85, 0x1, -R2 ;  /* 0x0000000155559824 */ /* 0x000fe200078e0a02 */
[----:B------:R-:W-:Y:S01]  /*3ea0*/  ISETP.GT.U32.AND P1, PT, R2, R77, PT ;  /* 0x0000004d0200720c */ /* 0x000fe20003f24070 */
[----:B------:R-:W-:Y:S01]  /*3eb0*/  @!P4 IMAD.MOV R87, RZ, RZ, -R87 ;  /* 0x000000ffff57c224 */ /* 0x000fe200078e0a57 */
[----:B------:R-:W-:Y:S01]  /*3ec0*/  IABS R73, R7 ;  /* 0x0000000700497213 */ /* 0x000fe20000000000 */
[C---:B------:R-:W-:Y:S01]  /*3ed0*/  VIADD R9, R0.reuse, 0x4d ;  /* 0x0000004d00097836 */ /* 0x040fe20000000000 */
[----:B------:R-:W-:Y:S01]  /*3ee0*/  ISETP.GE.AND P4, PT, R11, RZ, PT ;  /* 0x000000ff0b00720c */ /* 0x000fe20003f86270 */
[----:B------:R-:W-:Y:S02]  /*3ef0*/  VIADD R11, R0, 0x4e ;  /* 0x0000004e000b7836 */ /* 0x000fe40000000000 */
[----:B------:R-:W-:Y:S01]  /*3f00*/  IMAD.HI.U32 R3, R6, R73, RZ ;  /* 0x0000004906037227 */ /* 0x000fe200078e00ff */
[----:B------:R-:W-:-:S02]  /*3f10*/  IABS R69, R9 ;  /* 0x0000000900457213 */ /* 0x000fc40000000000 */
[----:B------:R-:W-:Y:S01]  /*3f20*/  IABS R65, R11 ;  /* 0x0000000b00417213 */ /* 0x000fe20000000000 */
[--C-:B------:R-:W-:Y:S01]  /*3f30*/  @!P0 IMAD.IADD R81, R81, 0x1, -R2.reuse ;  /* 0x0000000151518824 */ /* 0x100fe200078e0a02 */
[C---:B------:R-:W-:Y:S01]  /*3f40*/  ISETP.GT.U32.AND P0, PT, R2.reuse, R85, PT ;  /* 0x000000550200720c */ /* 0x040fe20003f04070 */
[----:B------:R-:W-:Y:S02]  /*3f50*/  IMAD.MOV R3, RZ, RZ, -R3 ;  /* 0x000000ffff037224 */ /* 0x000fe400078e0a03 */
[----:B------:R-:W-:Y:S01]  /*3f60*/  @!P1 IMAD.IADD R77, R77, 0x1, -R2 ;  /* 0x000000014d4d9824 */ /* 0x000fe200078e0a02 */
[C---:B------:R-:W-:Y:S01]  /*3f70*/  ISETP.GT.U32.AND P1, PT, R2.reuse, R81, PT ;  /* 0x000000510200720c */ /* 0x040fe20003f24070 */
[----:B------:R-:W-:Y:S02]  /*3f80*/  IMAD R73, R2, R3, R73 ;  /* 0x0000000302497224 */ /* 0x000fe400078e0249 */
[----:B------:R-:W-:-:S04]  /*3f90*/  IMAD.HI.U32 R3, R6, R65, RZ ;  /* 0x0000004106037227 */ /* 0x000fc800078e00ff */
[----:B------:R-:W-:Y:S02]  /*3fa0*/  IMAD.MOV R3, RZ, RZ, -R3 ;  /* 0x000000ffff037224 */ /* 0x000fe400078e0a03 */
[----:B------:R-:W-:-:S04]  /*3fb0*/  IMAD.HI.U32 R4, R6, R69, RZ ;  /* 0x0000004506047227 */ /* 0x000fc800078e00ff */
[C---:B------:R-:W-:Y:S02]  /*3fc0*/  IMAD R65, R2.reuse, R3, R65 ;  /* 0x0000000302417224 */ /* 0x040fe400078e0241 */
[----:B------:R-:W-:Y:S02]  /*3fd0*/  IMAD.MOV R4, RZ, RZ, -R4 ;  /* 0x000000ffff047224 */ /* 0x000fe400078e0a04 */
[----:B------:R-:W-:Y:S01]  /*3fe0*/  @!P1 IMAD.IADD R81, R81, 0x1, -R2 ;  /* 0x0000000151519824 */ /* 0x000fe200078e0a02 */
[----:B------:R-:W-:Y:S01]  /*3ff0*/  ISETP.GT.U32.AND P1, PT, R2, R65, PT ;  /* 0x000000410200720c */ /* 0x000fe20003f24070 */
[----:B------:R-:W-:Y:S02]  /*4000*/  VIADD R13, R0, 0x4f ;  /* 0x0000004f000d7836 */ /* 0x000fe40000000000 */
[C---:B------:R-:W-:Y:S02]  /*4010*/  IMAD R69, R2.reuse, R4, R69 ;  /* 0x0000000402457224 */ /* 0x040fe400078e0245 */
[----:B------:R-:W-:Y:S01]  /*4020*/  @!P4 IMAD.MOV R89, RZ, RZ, -R89 ;  /* 0x000000ffff59c224 */ /* 0x000fe200078e0a59 */
[----:B------:R-:W-:Y:S01]  /*4030*/  IABS R61, R13 ;  /* 0x0000000d003d7213 */ /* 0x000fe20000000000 */
[----:B------:R-:W-:Y:S01]  /*4040*/  @!P6 IMAD.MOV R97, RZ, RZ, -R97 ;  /* 0x000000ffff61e224 */ /* 0x000fe200078e0a61 */
[----:B------:R-:W-:Y:S01]  /*4050*/  ISETP.GT.U32.AND P4, PT, R2, R69, PT ;  /* 0x000000450200720c */ /* 0x000fe20003f84070 */
[----:B------:R-:W-:Y:S01]  /*4060*/  @!P5 IMAD.MOV R93, RZ, RZ, -R93 ;  /* 0x000000ffff5dd224 */ /* 0x000fe200078e0a5d */
[----:B------:R-:W-:Y:S01]  /*4070*/  ISETP.GE.AND P6, PT, R5, RZ, PT ;  /* 0x000000ff0500720c */ /* 0x000fe20003fc6270 */
[----:B------:R-:W-:Y:S01]  /*4080*/  VIADD R5, R0, 0x50 ;  /* 0x0000005000057836 */ /* 0x000fe20000000000 */
[----:B------:R-:W-:Y:S01]  /*4090*/  ISETP.GT.U32.AND P5, PT, R2, R77, PT ;  /* 0x0000004d0200720c */ /* 0x000fe20003fa4070 */
[----:B------:R-:W-:-:S03]  /*40a0*/  IMAD.HI.U32 R3, R6, R61, RZ ;  /* 0x0000003d06037227 */ /* 0x000fc600078e00ff */
[----:B------:R-:W-:Y:S01]  /*40b0*/  IABS R57, R5 ;  /* 0x0000000500397213 */ /* 0x000fe20000000000 */
[--C-:B------:R-:W-:Y:S02]  /*40c0*/  @!P1 IMAD.IADD R65, R65, 0x1, -R2.reuse ;  /* 0x0000000141419824 */ /* 0x100fe400078e0a02 */
[----:B------:R-:W-:Y:S01]  /*40d0*/  @!P0 IMAD.IADD R85, R85, 0x1, -R2 ;  /* 0x0000000155558824 */ /* 0x000fe200078e0a02 */
[C---:B------:R-:W-:Y:S01]  /*40e0*/  ISETP.GT.U32.AND P0, PT, R2.reuse, R73, PT ;  /* 0x000000490200720c */ /* 0x040fe20003f04070 */
[----:B------:R-:W-:Y:S02]  /*40f0*/  IMAD.MOV R3, RZ, RZ, -R3 ;  /* 0x000000ffff037224 */ /* 0x000fe400078e0a03 */
[----:B------:R-:W-:Y:S01]  /*4100*/  @!P2 IMAD.MOV R81, RZ, RZ, -R81 ;  /* 0x000000ffff51a224 */ /* 0x000fe200078e0a51 */
[C---:B------:R-:W-:Y:S01]  /*4110*/  ISETP.GT.U32.AND P2, PT, R2.reuse, R65, PT ;  /* 0x000000410200720c */ /* 0x040fe20003f44070 */
[----:B------:R-:W-:Y:S01]  /*4120*/  @!P3 IMAD.MOV R85, RZ, RZ, -R85 ;  /* 0x000000ffff55b224 */ /* 0x000fe200078e0a55 */
[----:B------:R-:W-:Y:S01]  /*4130*/  ISETP.GE.AND P3, PT, R7, RZ, PT ;  /* 0x000000ff0700720c */ /* 0x000fe20003f66270 */
[----:B------:R-:W-:-:S02]  /*4140*/  IMAD R61, R2, R3, R61 ;  /* 0x00000003023d7224 */ /* 0x000fc400078e023d */
[----:B------:R-:W-:-:S04]  /*4150*/  IMAD.HI.U32 R3, R6, R57, RZ ;  /* 0x0000003906037227 */ /* 0x000fc800078e00ff */
[----:B------:R-:W-:Y:S02]  /*4160*/  VIADD R7, R0, 0x51 ;  /* 0x0000005100077836 */ /* 0x000fe40000000000 */
[--C-:B------:R-:W-:Y:S02]  /*4170*/  @!P4 IMAD.IADD R69, R69, 0x1, -R2.reuse ;  /* 0x000000014545c824 */ /* 0x100fe400078e0a02 */
[----:B------:R-:W-:Y:S01]  /*4180*/  IMAD.MOV R4, RZ, RZ, -R3 ;  /* 0x000000ffff047224 */ /* 0x000fe200078e0a03 */
[----:B------:R-:W-:Y:S01]  /*4190*/  IABS R53, R7 ;  /* 0x0000000700357213 */ /* 0x000fe20000000000 */
[----:B------:R-:W-:Y:S01]  /*41a0*/  @!P5 IMAD.IADD R77, R77, 0x1, -R2 ;  /* 0x000000014d4dd824 */ /* 0x000fe200078e0a02 */
[C---:B------:R-:W-:Y:S01]  /*41b0*/  ISETP.GT.U32.AND P1, PT, R2.reuse, R69, PT ;  /* 0x000000450200720c */ /* 0x040fe20003f24070 */
[----:B------:R-:W-:Y:S01]  /*41c0*/  IMAD R57, R2, R4, R57 ;  /* 0x0000000402397224 */ /* 0x000fe200078e0239 */
[----:B------:R-:W-:Y:S01]  /*41d0*/  ISETP.GE.AND P5, PT, R9, RZ, PT ;  /* 0x000000ff0900720c */ /* 0x000fe20003fa6270 */
[----:B------:R-:W-:-:S04]  /*41e0*/  IMAD.HI.U32 R3, R6, R53, RZ ;  /* 0x0000003506037227 */ /* 0x000fc800078e00ff */
[--C-:B------:R-:W-:Y:S01]  /*41f0*/  @!P2 IMAD.IADD R65, R65, 0x1, -R2.reuse ;  /* 0x000000014141a824 */ /* 0x100fe200078e0a02 */
[C---:B------:R-:W-:Y:S01]  /*4200*/  ISETP.GT.U32.AND P2, PT, R2.reuse, R57, PT ;  /* 0x000000390200720c */ /* 0x040fe20003f44070 */
[--C-:B------:R-:W-:Y:S01]  /*4210*/  @!P0 IMAD.IADD R73, R73, 0x1, -R2.reuse ;  /* 0x0000000149498824 */ /* 0x100fe200078e0a02 */
[----:B------:R-:W-:Y:S01]  /*4220*/  ISETP.GE.AND P0, PT, R11, RZ, PT ;  /* 0x000000ff0b00720c */ /* 0x000fe20003f06270 */
[----:B------:R-:W-:Y:S02]  /*4230*/  IMAD.MOV R3, RZ, RZ, -R3 ;  /* 0x000000ffff037224 */ /* 0x000fe400078e0a03 */
[----:B------:R-:W-:Y:S01]  /*4240*/  @!P6 IMAD.MOV R77, RZ, RZ, -R77 ;  /* 0x000000ffff4de224 */ /* 0x000fe200078e0a4d */
[C---:B------:R-:W-:Y:S01]  /*4250*/  ISETP.GT.U32.AND P6, PT, R2.reuse, R61, PT ;  /* 0x0000003d0200720c */ /* 0x040fe20003fc4070 */
[----:B------:R-:W-:Y:S01]  /*4260*/  @!P1 IMAD.IADD R69, R69, 0x1, -R2 ;  /* 0x0000000145459824 */ /* 0x000fe200078e0a02 */
[C---:B------:R-:W-:Y:S01]  /*4270*/  ISETP.GT.U32.AND P4, PT, R2.reuse, R73, PT ;  /* 0x000000490200720c */ /* 0x040fe20003f84070 */
[----:B------:R-:W-:Y:S01]  /*4280*/  IMAD R53, R2, R3, R53 ;  /* 0x0000000302357224 */ /* 0x000fe200078e0235 */
[----:B------:R-:W-:Y:S01]  /*4290*/  ISETP.GE.AND P1, PT, R5, RZ, PT ;  /* 0x000000ff0500720c */ /* 0x000fe20003f26270 */
[----:B------:R-:W-:-:S02]  /*42a0*/  VIADD R9, R0, 0x52 ;  /* 0x0000005200097836 */ /* 0x000fc40000000000 */
[----:B------:R-:W-:Y:S01]  /*42b0*/  @!P5 IMAD.MOV R69, RZ, RZ, -R69 ;  /* 0x000000ffff45d224 */ /* 0x000fe200078e0a45 */
[----:B------:R-:W-:Y:S01]  /*42c0*/  ISETP.GT.U32.AND P5, PT, R2, R53, PT ;  /* 0x000000350200720c */ /* 0x000fe20003fa4070 */
[--C-:B------:R-:W-:Y:S01]  /*42d0*/  @!P2 IMAD.IADD R57, R57, 0x1, -R2.reuse ;  /* 0x000000013939a824 */ /* 0x100fe200078e0a02 */
[----:B------:R-:W-:Y:S01]  /*42e0*/  IABS R49, R9 ;  /* 0x0000000900317213 */ /* 0x000fe20000000000 */
[----:B------:R-:W-:Y:S02]  /*42f0*/  VIADD R5, R0, 0x53 ;  /* 0x0000005300057836 */ /* 0x000fe40000000000 */
[--C-:B------:R-:W-:Y:S01]  /*4300*/  @!P6 IMAD.IADD R61, R61, 0x1, -R2.reuse ;  /* 0x000000013d3de824 */ /* 0x100fe200078e0a02 */
[----:B------:R-:W-:Y:S01]  /*4310*/  ISETP.GT.U32.AND P2, PT, R2, R57, PT ;  /* 0x000000390200720c */ /* 0x000fe20003f44070 */
[----:B------:R-:W-:Y:S01]  /*4320*/  @!P4 IMAD.IADD R73, R73, 0x1, -R2 ;  /* 0x000000014949c824 */ /* 0x000fe200078e0a02 */
[----:B------:R-:W-:Y:S01]  /*4330*/  ISETP.GE.AND P6, PT, R7, RZ, PT ;  /* 0x000000ff0700720c */ /* 0x000fe20003fc6270 */
[----:B------:R-:W-:Y:S01]  /*4340*/  VIADD R7, R0, 0x54 ;  /* 0x0000005400077836 */ /* 0x000fe20000000000 */
[----:B------:R-:W-:Y:S01]  /*4350*/  IABS R45, R5 ;  /* 0x00000005002d7213 */ /* 0x000fe20000000000 */
[----:B------:R-:W-:Y:S01]  /*4360*/  IMAD.HI.U32 R3, R6, R49, RZ ;  /* 0x0000003106037227 */ /* 0x000fe200078e00ff */
[----:B------:R-:W-:-:S02]  /*4370*/  ISETP.GE.AND P4, PT, R13, RZ, PT ;  /* 0x000000ff0d00720c */ /* 0x000fc40003f86270 */
[----:B------:R-:W-:Y:S01]  /*4380*/  IABS R41, R7 ;  /* 0x0000000700297213 */ /* 0x000fe20000000000 */
[----:B------:R-:W-:Y:S01]  /*4390*/  @!P3 IMAD.MOV R73, RZ, RZ, -R73 ;  /* 0x000000ffff49b224 */ /* 0x000fe200078e0a49 */
[----:B------:R-:W-:Y:S01]  /*43a0*/  ISETP.GT.U32.AND P3, PT, R2, R61, PT ;  /* 0x0000003d0200720c */ /* 0x000fe20003f64070 */
[----:B------:R-:W-:Y:S02]  /*43b0*/  VIADD R11, R0, 0x55 ;  /* 0x00000055000b7836 */ /* 0x000fe40000000000 */
[----:B------:R-:W-:Y:S02]  /*43c0*/  IMAD.MOV R3, RZ, RZ, -R3 ;  /* 0x000000ffff037224 */ /* 0x000fe400078e0a03 */
[----:B------:R-:W-:Y:S01]  /*43d0*/  @!P5 IMAD.IADD R53, R53, 0x1, -R2 ;  /* 0x000000013535d824 */ /* 0x000fe200078e0a02 */
[----:B------:R-:W-:Y:S01]  /*43e0*/  IABS R37, R11 ;  /* 0x0000000b00257213 */ /* 0x000fe20000000000 */
[----:B------:R-:W-:Y:S02]  /*43f0*/  IMAD R49, R2, R3, R49 ;  /* 0x0000000302317224 */ /* 0x000fe400078e0231 */
[----:B------:R-:W-:Y:S01]  /*4400*/  IMAD.HI.U32 R3, R6, R45, RZ ;  /* 0x0000002d06037227 */ /* 0x000fe200078e00ff */
[----:B------:R-:W-:-:S03]  /*4410*/  ISETP.GT.U32.AND P5, PT, R2, R53, PT ;  /* 0x000000350200720c */ /* 0x000fc60003fa4070 */
[----:B------:R-:W-:-:S04]  /*4420*/  IMAD.HI.U32 R4, R6, R41, RZ ;  /* 0x0000002906047227 */ /* 0x000fc800078e00ff */
[----:B------:R-:W-:Y:S01]  /*4430*/  @!P2 IMAD.IADD R57, R57, 0x1, -R2 ;  /* 0x000000013939a824 */ /* 0x000fe200078e0a02 */
[----:B------:R-:W-:Y:S01]  /*4440*/  ISETP.GE.AND P2, PT, R5, RZ, PT ;  /* 0x000000ff0500720c */ /* 0x000fe20003f46270 */
[----:B------:R-:W-:Y:S02]  /*4450*/  IMAD.MOV R5, RZ, RZ, -R3 ;  /* 0x000000ffff057224 */ /* 0x000fe400078e0a03 */
[----:B------:R-:W-:-:S04]  /*4460*/  IMAD.HI.U32 R3, R6, R37, RZ ;  /* 0x0000002506037227 */ /* 0x000fc800078e00ff */
[----:B------:R-:W-:Y:S02]  /*4470*/  IMAD.MOV R4, RZ, RZ, -R4 ;  /* 0x000000ffff047224 */ /* 0x000fe400078e0a04 */
[----:B------:R-:W-:Y:S01]  /*4480*/  @!P3 IMAD.IADD R61, R61, 0x1, -R2 ;  /* 0x000000013d3db824 */ /* 0x000fe200078e0a02 */
[C---:B------:R-:W-:Y:S01]  /*4490*/  ISETP.GT.U32.AND P3, PT, R2.reuse, R49, PT ;  /* 0x000000310200720c */ /* 0x040fe20003f64070 */
[----:B------:R-:W-:Y:S02]  /*44a0*/  IMAD.MOV R3, RZ, RZ, -R3 ;  /* 0x000000ffff037224 */ /* 0x000fe400078e0a03 */
[C---:B------:R-:W-:Y:S02]  /*44b0*/  IMAD R41, R2.reuse, R4, R41 ;  /* 0x0000000402297224 */ /* 0x040fe400078e0229 */
[----:B------:R-:W-:Y:S01]  /*44c0*/  @!P0 IMAD.MOV R65, RZ, RZ, -R65 ;  /* 0x000000ffff418224 */ /* 0x000fe200078e0a41 */
[----:B------:R-:W-:Y:S01]  /*44d0*/  ISETP.GE.AND P0, PT, R9, RZ, PT ;  /* 0x000000ff0900720c */ /* 0x000fe20003f06270 */
[----:B------:R-:W-:-:S02]  /*44e0*/  IMAD R37, R2, R3, R37 ;  /* 0x0000000302257224 */ /* 0x000fc400078e0225 */
[--C-:B------:R-:W-:Y:S01]  /*44f0*/  @!P5 IMAD.IADD R53, R53, 0x1, -R2.reuse ;  /* 0x000000013535d824 */ /* 0x100fe200078e0a02 */
[----:B------:R-:W-:Y:S01]  /*4500*/  ISETP.GT.U32.AND P5, PT, R2, R41, PT ;  /* 0x000000290200720c */ /* 0x000fe20003fa4070 */
[----:B------:R-:W-:Y:S02]  /*4510*/  VIADD R9, R0, 0x56 ;  /* 0x0000005600097836 */ /* 0x000fe40000000000 */
[----:B------:R-:W-:Y:S01]  /*4520*/  @!P6 IMAD.MOV R53, RZ, RZ, -R53 ;  /* 0x000000ffff35e224 */ /* 0x000fe200078e0a35 */
[C---:B------:R-:W-:Y:S01]  /*4530*/  ISETP.GT.U32.AND P6, PT, R2.reuse, R37, PT ;  /* 0x000000250200720c */ /* 0x040fe20003fc4070 */
[----:B------:R-:W-:Y:S01]  /*4540*/  IMAD R45, R2, R5, R45 ;  /* 0x00000005022d7224 */ /* 0x000fe200078e022d */
[----:B------:R-:W-:Y:S01]  /*4550*/  IABS R33, R9 ;  /* 0x0000000900217213 */ /* 0x000fe20000000000 */
[----:B------:R-:W-:Y:S02]  /*4560*/  @!P3 IMAD.IADD R49, R49, 0x1, -R2 ;  /* 0x000000013131b824 */ /* 0x000fe400078e0a02 */
[----:B------:R-:W-:Y:S01]  /*4570*/  VIADD R4, R0, 0x57 ;  /* 0x0000005700047836 */ /* 0x000fe20000000000 */
[----:B------:R-:W-:Y:S01]  /*4580*/  ISETP.GT.U32.AND P3, PT, R2, R45, PT ;  /* 0x0000002d0200720c */ /* 0x000fe20003f64070 */
[----:B------:R-:W-:-:S03]  /*4590*/  IMAD.HI.U32 R3, R6, R33, RZ ;  /* 0x0000002106037227 */ /* 0x000fc600078e00ff */
[----:B------:R-:W-:Y:S01]  /*45a0*/  IABS R29, R4 ;  /* 0x00000004001d7213 */ /* 0x000fe20000000000 */
[----:B------:R-:W-:Y:S01]  /*45b0*/  @!P4 IMAD.MOV R61, RZ, RZ, -R61 ;  /* 0x000000ffff3dc224 */ /* 0x000fe200078e0a3d */
[C---:B------:R-:W-:Y:S01]  /*45c0*/  ISETP.GT.U32.AND P4, PT, R2.reuse, R49, PT ;  /* 0x000000310200720c */ /* 0x040fe20003f84070 */
[--C-:B------:R-:W-:Y:S02]  /*45d0*/  @!P5 IMAD.IADD R41, R41, 0x1, -R2.reuse ;  /* 0x000000012929d824 */ /* 0x100fe400078e0a02 */
[----:B------:R-:W-:Y:S02]  /*45e0*/  IMAD.MOV R3, RZ, RZ, -R3 ;  /* 0x000000ffff037224 */ /* 0x000fe400078e0a03 */
[----:B------:R-:W-:Y:S01]  /*45f0*/  @!P6 IMAD.IADD R37, R37, 0x1, -R2 ;  /* 0x000000012525e824 */ /* 0x000fe200078e0a02 */
[C---:B------:R-:W-:Y:S01]  /*4600*/  ISETP.GT.U32.AND P6, PT, R2.reuse, R41, PT ;  /* 0x000000290200720c */ /* 0x040fe20003fc4070 */
[----:B------:R-:W-:Y:S02]  /*4610*/  IMAD R33, R2, R3, R33 ;  /* 0x0000000302217224 */ /* 0x000fe400078e0221 */
[----:B------:R-:W-:-:S04]  /*4620*/  IMAD.HI.U32 R3, R6, R29, RZ ;  /* 0x0000001d06037227 */ /* 0x000fc800078e00ff */
[--C-:B------:R-:W-:Y:S01]  /*4630*/  @!P3 IMAD.IADD R45, R45, 0x1, -R2.reuse ;  /* 0x000000012d2db824 */ /* 0x100fe200078e0a02 */
[----:B------:R-:W-:Y:S01]  /*4640*/  ISETP.GE.AND P3, PT, R9, RZ, PT ;  /* 0x000000ff0900720c */ /* 0x000fe20003f66270 */
[----:B------:R-:W-:Y:S02]  /*4650*/  IMAD.MOV R3, RZ, RZ, -R3 ;  /* 0x000000ffff037224 */ /* 0x000fe400078e0a03 */
[--C-:B------:R-:W-:Y:S01]  /*4660*/  @!P4 IMAD.IADD R49, R49, 0x1, -R2.reuse ;  /* 0x000000013131c824 */ /* 0x100fe200078e0a02 */
[C---:B------:R-:W-:Y:S01]  /*4670*/  ISETP.GT.U32.AND P5, PT, R2.reuse, R45, PT ;  /* 0x0000002d0200720c */ /* 0x040fe20003fa4070 */
[C---:B------:R-:W-:Y:S01]  /*4680*/  IMAD R29, R2.reuse, R3, R29 ;  /* 0x00000003021d7224 */ /* 0x040fe200078e021d */
[----:B------:R-:W-:Y:S01]  /*4690*/  ISETP.GE.AND P4, PT, R11, RZ, PT ;  /* 0x000000ff0b00720c */ /* 0x000fe20003f86270 */
[----:B------:R-:W-:Y:S01]  /*46a0*/  @!P0 IMAD.MOV R49, RZ, RZ, -R49 ;  /* 0x000000ffff318224 */ /* 0x000fe200078e0a31 */
[C---:B------:R-:W-:Y:S01]  /*46b0*/  ISETP.GT.U32.AND P0, PT, R2.reuse, R37, PT ;  /* 0x000000250200720c */ /* 0x040fe20003f04070 */
[----:B------:R-:W-:Y:S01]  /*46c0*/  @!P6 IMAD.IADD R41, R41, 0x1, -R2 ;  /* 0x000000012929e824 */ /* 0x000fe200078e0a02 */
[----:B------:R-:W-:Y:S01]  /*46d0*/  ISETP.GT.U32.AND P6, PT, R2, R29, PT ;  /* 0x0000001d0200720c */ /* 0x000fe20003fc4070 */
[----:B------:R-:W-:-:S02]  /*46e0*/  VIADD R5, R0, 0x58 ;  /* 0x0000005800057836 */ /* 0x000fc40000000000 */
[----:B------:R-:W-:Y:S01]  /*46f0*/  @!P1 IMAD.MOV R57, RZ, RZ, -R57 ;  /* 0x000000ffff399224 */ /* 0x000fe200078e0a39 */
[----:B------:R-:W-:Y:S01]  /*4700*/  ISETP.GE.AND P1, PT, R7, RZ, PT ;  /* 0x000000ff0700720c */ /* 0x000fe20003f26270 */
[C---:B------:R-:W-:Y:S01]  /*4710*/  VIADD R7, R0.reuse, 0x59 ;  /* 0x0000005900077836 */ /* 0x040fe20000000000 */
[----:B------:R-:W-:Y:S01]  /*4720*/  IABS R25, R5 ;  /* 0x0000000500197213 */ /* 0x000fe20000000000 */
[----:B------:R-:W-:Y:S02]  /*4730*/  VIADD R11, R0, 0x5a ;  /* 0x0000005a000b7836 */ /* 0x000fe40000000000 */
[--C-:B------:R-:W-:Y:S01]  /*4740*/  @!P5 IMAD.IADD R45, R45, 0x1, -R2.reuse ;  /* 0x000000012d2dd824 */ /* 0x100fe200078e0a02 */
[----:B------:R-:W-:Y:S01]  /*4750*/  ISETP.GT.U32.AND P5, PT, R2, R33, PT ;  /* 0x000000210200720c */ /* 0x000fe20003fa4070 */
[----:B------:R-:W-:Y:S01]  /*4760*/  IMAD.HI.U32 R3, R6, R25, RZ ;  /* 0x0000001906037227 */ /* 0x000fe200078e00ff */
[----:B------:R-:W-:Y:S02]  /*4770*/  IABS R21, R7 ;  /* 0x0000000700157213 */ /* 0x000fe40000000000 */
[----:B------:R-:W-:Y:S01]  /*4780*/  IABS R17, R11 ;  /* 0x0000000b00117213 */ /* 0x000fe20000000000 */
[--C-:B------:R-:W-:Y:S01]  /*4790*/  @!P0 IMAD.IADD R37, R37, 0x1, -R2.reuse ;  /* 0x0000000125258824 */ /* 0x100fe200078e0a02 */
[----:B------:R-:W-:Y:S01]  /*47a0*/  ISETP.GE.AND P0, PT, R4, RZ, PT ;  /* 0x000000ff0400720c */ /* 0x000fe20003f06270 */
[----:B------:R-:W-:-:S02]  /*47b0*/  @!P6 IMAD.IADD R29, R29, 0x1, -R2 ;  /* 0x000000011d1de824 */ /* 0x000fc400078e0a02 */
[----:B------:R-:W-:Y:S02]  /*47c0*/  IMAD.MOV R4, RZ, RZ, -R3 ;  /* 0x000000ffff047224 */ /* 0x000fe400078e0a03 */
[----:B------:R-:W-:Y:S01]  /*47d0*/  IMAD.HI.U32 R3, R6, R21, RZ ;  /* 0x0000001506037227 */ /* 0x000fe200078e00ff */
[----:B------:R-:W-:-:S03]  /*47e0*/  ISETP.GT.U32.AND P6, PT, R2, R29, PT ;  /* 0x0000001d0200720c */ /* 0x000fc60003fc4070 */
[----:B------:R-:W-:Y:S02]  /*47f0*/  IMAD R25, R2, R4, R25 ;  /* 0x0000000402197224 */ /* 0x000fe400078e0219 */
[----:B------:R-:W-:-:S04]  /*4800*/  IMAD.HI.U32 R4, R6, R17, RZ ;  /* 0x0000001106047227 */ /* 0x000fc800078e00ff */
[----:B------:R-:W-:Y:S02]  /*4810*/  IMAD.MOV R3, RZ, RZ, -R3 ;  /* 0x000000ffff037224 */ /* 0x000fe400078e0a03 */
[----:B------:R-:W-:Y:S02]  /*4820*/  VIADD R23, R0, 0x5b ;  /* 0x0000005b00177836 */ /* 0x000fe40000000000 */
[----:B------:R-:W-:Y:S01]  /*4830*/  @!P5 IMAD.IADD R33, R33, 0x1, -R2 ;  /* 0x000000012121d824 */ /* 0x000fe200078e0a02 */
[----:B------:R-:W-:Y:S01]  /*4840*/  ISETP.GE.AND P5, PT, R5, RZ, PT ;  /* 0x000000ff0500720c */ /* 0x000fe20003fa6270 */
[C---:B------:R-:W-:Y:S01]  /*4850*/  IMAD R21, R2.reuse, R3, R21 ;  /* 0x0000000302157224 */ /* 0x040fe200078e0215 */
[----:B------:R-:W-:Y:S01]  /*4860*/  IABS R13, R23 ;  /* 0x00000017000d7213 */ /* 0x000fe20000000000 */
[----:B------:R-:W-:Y:S02]  /*4870*/  IMAD.MOV R4, RZ, RZ, -R4 ;  /* 0x000000ffff047224 */ /* 0x000fe400078e0a04 */
[----:B------:R-:W-:Y:S01]  /*4880*/  @!P1 IMAD.MOV R41, RZ, RZ, -R41 ;  /* 0x000000ffff299224 */ /* 0x000fe200078e0a29 */
[C---:B------:R-:W-:Y:S01]  /*4890*/  ISETP.GT.U32.AND P1, PT, R2.reuse, R25, PT ;  /* 0x000000190200720c */ /* 0x040fe20003f24070 */
[----:B------:R-:W-:Y:S01]  /*48a0*/  @!P2 IMAD.MOV R45, RZ, RZ, -R45 ;  /* 0x000000ffff2da224 */ /* 0x000fe200078e0a2d */
[C---:B------:R-:W-:Y:S01]  /*48b0*/  ISETP.GT.U32.AND P2, PT, R2.reuse, R33, PT ;  /* 0x000000210200720c */ /* 0x040fe20003f44070 */
[----:B------:R-:W-:-:S02]  /*48c0*/  IMAD R17, R2, R4, R17 ;  /* 0x0000000402117224 */ /* 0x000fc400078e0211 */
[----:B------:R-:W-:Y:S01]  /*48d0*/  @!P4 IMAD.MOV R37, RZ, RZ, -R37 ;  /* 0x000000ffff25c224 */ /* 0x000fe200078e0a25 */
[----:B------:R-:W-:Y:S01]  /*48e0*/  ISETP.GT.U32.AND P4, PT, R2, R21, PT ;  /* 0x000000150200720c */ /* 0x000fe20003f84070 */
[----:B------:R-:W-:-:S04]  /*48f0*/  IMAD.HI.U32 R3, R6, R13, RZ ;  /* 0x0000000d06037227 */ /* 0x000fc800078e00ff */
[--C-:B------:R-:W-:Y:S01]  /*4900*/  @!P6 IMAD.IADD R29, R29, 0x1, -R2.reuse ;  /* 0x000000011d1de824 */ /* 0x100fe200078e0a02 */
[----:B------:R-:W-:Y:S01]  /*4910*/  ISETP.GT.U32.AND P6, PT, R2, R17, PT ;  /* 0x000000110200720c */ /* 0x000fe20003fc4070 */
[----:B------:R-:W-:Y:S02]  /*4920*/  VIADD R35, R0, 0x5c ;  /* 0x0000005c00237836 */ /* 0x000fe40000000000 */
[----:B------:R-:W-:Y:S02]  /*4930*/  IMAD.MOV R4, RZ, RZ, -R3 ;  /* 0x000000ffff047224 */ /* 0x000fe400078e0a03 */
[--C-:B------:R-:W-:Y:S01]  /*4940*/  @!P1 IMAD.IADD R25, R25, 0x1, -R2.reuse ;  /* 0x0000000119199824 */ /* 0x100fe200078e0a02 */
[----:B------:R-:W-:Y:S01]  /*4950*/  IABS R9, R35 ;  /* 0x0000002300097213 */ /* 0x000fe20000000000 */
[C---:B------:R-:W-:Y:S01]  /*4960*/  IMAD R13, R2.reuse, R4, R13 ;  /* 0x00000004020d7224 */ /* 0x040fe200078e020d */
[----:B------:R-:W-:Y:S01]  /*4970*/  ISETP.GE.AND P1, PT, R11, RZ, PT ;  /* 0x000000ff0b00720c */ /* 0x000fe20003f26270 */
[--C-:B------:R-:W-:Y:S01]  /*4980*/  @!P2 IMAD.IADD R33, R33, 0x1, -R2.reuse ;  /* 0x000000012121a824 */ /* 0x100fe200078e0a02 */
[----:B------:R-:W-:Y:S01]  /*4990*/  ISETP.GE.AND P2, PT, R7, RZ, PT ;  /* 0x000000ff0700720c */ /* 0x000fe20003f46270 */
[----:B------:R-:W-:Y:S01]  /*49a0*/  @!P4 IMAD.IADD R21, R21, 0x1, -R2 ;  /* 0x000000011515c824 */ /* 0x000fe200078e0a02 */
[----:B------:R-:W-:Y:S01]  /*49b0*/  ISETP.GT.U32.AND P4, PT, R2, R25, PT ;  /* 0x000000190200720c */ /* 0x000fe20003f84070 */
[----:B------:R-:W-:-:S02]  /*49c0*/  VIADD R11, R0, 0x5d ;  /* 0x0000005d000b7836 */ /* 0x000fc40000000000 */
[----:B------:R-:W-:-:S03]  /*49d0*/  IMAD.HI.U32 R3, R6, R9, RZ ;  /* 0x0000000906037227 */ /* 0x000fc600078e00ff */
[----:B------:R-:W-:Y:S01]  /*49e0*/  IABS R5, R11 ;  /* 0x0000000b00057213 */ /* 0x000fe20000000000 */
[----:B------:R-:W-:Y:S01]  /*49f0*/  @!P0 IMAD.MOV R29, RZ, RZ, -R29 ;  /* 0x000000ffff1d8224 */ /* 0x000fe200078e0a1d */
[C---:B------:R-:W-:Y:S01]  /*4a00*/  ISETP.GT.U32.AND P0, PT, R2.reuse, R13, PT ;  /* 0x0000000d0200720c */ /* 0x040fe20003f04070 */
[----:B------:R-:W-:Y:S01]  /*4a10*/  @!P3 IMAD.MOV R33, RZ, RZ, -R33 ;  /* 0x000000ffff21b224 */ /* 0x000fe200078e0a21 */
[C---:B------:R-:W-:Y:S01]  /*4a20*/  ISETP.GT.U32.AND P3, PT, R2.reuse, R21, PT ;  /* 0x000000150200720c */ /* 0x040fe20003f64070 */
[--C-:B------:R-:W-:Y:S02]  /*4a30*/  @!P6 IMAD.IADD R17, R17, 0x1, -R2.reuse ;  /* 0x000000011111e824 */ /* 0x100fe400078e0a02 */
[----:B------:R-:W-:Y:S02]  /*4a40*/  IMAD.MOV R3, RZ, RZ, -R3 ;  /* 0x000000ffff037224 */ /* 0x000fe400078e0a03 */
[----:B------:R-:W-:Y:S01]  /*4a50*/  @!P4 IMAD.IADD R25, R25, 0x1, -R2 ;  /* 0x000000011919c824 */ /* 0x000fe200078e0a02 */
[C---:B------:R-:W-:Y:S01]  /*4a60*/  ISETP.GT.U32.AND P6, PT, R2.reuse, R17, PT ;  /* 0x000000110200720c */ /* 0x040fe20003fc4070 */
[----:B------:R-:W-:Y:S01]  /*4a70*/  IMAD R9, R2, R3, R9 ;  /* 0x0000000302097224 */ /* 0x000fe200078e0209 */
[----:B------:R-:W-:Y:S01]  /*4a80*/  ISETP.GE.AND P4, PT, R23, RZ, PT ;  /* 0x000000ff1700720c */ /* 0x000fe20003f86270 */
[----:B------:R-:W-:-:S04]  /*4a90*/  IMAD.HI.U32 R3, R6, R5, RZ ;  /* 0x0000000506037227 */ /* 0x000fc800078e00ff */
[----:B------:R-:W-:Y:S02]  /*4aa0*/  IMAD.MOV R3, RZ, RZ, -R3 ;  /* 0x000000ffff037224 */ /* 0x000fe400078e0a03 */
[----:B------:R-:W-:Y:S02]  /*4ab0*/  VIADD R43, R0, 0x5f ;  /* 0x0000005f002b7836 */ /* 0x000fe40000000000 */
[--C-:B------:R-:W-:Y:S01]  /*4ac0*/  @!P0 IMAD.IADD R13, R13, 0x1, -R2.reuse ;  /* 0x000000010d0d8824 */ /* 0x100fe200078e0a02 */
[----:B------:R-:W-:Y:S01]  /*4ad0*/  ISETP.GE.AND P0, PT, R11, RZ, PT ;  /* 0x000000ff0b00720c */ /* 0x000fe20003f06270 */
[--C-:B------:R-:W-:Y:S01]  /*4ae0*/  @!P3 IMAD.IADD R21, R21, 0x1, -R2.reuse ;  /* 0x000000011515b824 */ /* 0x100fe200078e0a02 */
[----:B------:R-:W-:Y:S01]  /*4af0*/  IABS R11, R43 ;  /* 0x0000002b000b7213 */ /* 0x000fe20000000000 */
[C---:B------:R-:W-:Y:S01]  /*4b00*/  IMAD R4, R2.reuse, R3, R5 ;  /* 0x0000000302047224 */ /* 0x040fe200078e0205 */
[----:B------:R-:W-:Y:S01]  /*4b10*/  ISETP.GE.AND P3, PT, R35, RZ, PT ;  /* 0x000000ff2300720c */ /* 0x000fe20003f66270 */
[----:B------:R-:W-:Y:S01]  /*4b20*/  @!P5 IMAD.MOV R25, RZ, RZ, -R25 ;  /* 0x000000ffff19d224 */ /* 0x000fe200078e0a19 */
[C---:B------:R-:W-:Y:S01]  /*4b30*/  ISETP.GT.U32.AND P5, PT, R2.reuse, R13, PT ;  /* 0x0000000d0200720c */ /* 0x040fe20003fa4070 */
[----:B------:R-:W-:Y:S01]  /*4b40*/  @!P6 IMAD.IADD R17, R17, 0x1, -R2 ;  /* 0x000000011111e824 */ /* 0x000fe200078e0a02 */
[C---:B------:R-:W-:Y:S01]  /*4b50*/  ISETP.GT.U32.AND P6, PT, R2.reuse, R9, PT ;  /* 0x000000090200720c */ /* 0x040fe20003fc4070 */
[----:B------:R-:W-:Y:S01]  /*4b60*/  @!P2 IMAD.MOV R21, RZ, RZ, -R21 ;  /* 0x000000ffff15a224 */ /* 0x000fe200078e0a15 */
[----:B------:R-:W-:Y:S01]  /*4b70*/  ISETP.GT.U32.AND P2, PT, R2, R4, PT ;  /* 0x000000040200720c */ /* 0x000fe20003f44070 */
[----:B------:R-:W-:-:S02]  /*4b80*/  VIADD R23, R0, 0x5e ;  /* 0x0000005e00177836 */ /* 0x000fc40000000000 */
[----:B------:R-:W-:-:S03]  /*4b90*/  IMAD.HI.U32 R5, R6, R11, RZ ;  /* 0x0000000b06057227 */ /* 0x000fc600078e00ff */
[----:B------:R-:W-:Y:S01]  /*4ba0*/  IABS R7, R23 ;  /* 0x0000001700077213 */ /* 0x000fe20000000000 */
[----:B------:R-:W-:Y:S01]  /*4bb0*/  @!P1 IMAD.MOV R17, RZ, RZ, -R17 ;  /* 0x000000ffff119224 */ /* 0x000fe200078e0a11 */
[----:B------:R-:W-:Y:S01]  /*4bc0*/  ISETP.GE.AND P1, PT, R23, RZ, PT ;  /* 0x000000ff1700720c */ /* 0x000fe20003f26270 */
[----:B------:R-:W-:Y:S02]  /*4bd0*/  IMAD.MOV R23, RZ, RZ, -R5 ;  /* 0x000000ffff177224 */ /* 0x000fe400078e0a05 */
[----:B------:R-:W-:Y:S02]  /*4be0*/  VIADD R55, R0, 0x60 ;  /* 0x0000006000377836 */ /* 0x000fe40000000000 */
[----:B------:R-:W-:-:S03]  /*4bf0*/  IMAD.HI.U32 R3, R6, R7, RZ ;  /* 0x0000000706037227 */ /* 0x000fc600078e00ff */
[----:B------:R-:W-:Y:S01]  /*4c00*/  IABS R35, R55 ;  /* 0x0000003700237213 */ /* 0x000fe20000000000 */
[--C-:B------:R-:W-:Y:S01]  /*4c10*/  @!P5 IMAD.IADD R13, R13, 0x1, -R2.reuse ;  /* 0x000000010d0dd824 */ /* 0x100fe200078e0a02 */
[----:B------:R-:W-:Y:S01]  /*4c20*/  ISETP.GE.AND P5, PT, R43, RZ, PT ;  /* 0x000000ff2b00720c */ /* 0x000fe20003fa6270 */
[----:B------:R-:W-:Y:S02]  /*4c30*/  IMAD R11, R2, R23, R11 ;  /* 0x00000017020b7224 */ /* 0x000fe400078e020b */
[--C-:B------:R-:W-:Y:S02]  /*4c40*/  @!P6 IMAD.IADD R9, R9, 0x1, -R2.reuse ;  /* 0x000000010909e824 */ /* 0x100fe400078e0a02 */
[----:B------:R-:W-:Y:S02]  /*4c50*/  @!P2 IMAD.IADD R4, R4, 0x1, -R2 ;  /* 0x000000010404a824 */ /* 0x000fe400078e0a02 */
[----:B------:R-:W-:Y:S01]  /*4c60*/  IMAD.MOV R3, RZ, RZ, -R3 ;  /* 0x000000ffff037224 */ /* 0x000fe200078e0a03 */
[C---:B------:R-:W-:Y:S01]  /*4c70*/  ISETP.GT.U32.AND P6, PT, R2.reuse, R9, PT ;  /* 0x000000090200720c */ /* 0x040fe20003fc4070 */
[----:B------:R-:W-:Y:S01]  /*4c80*/  @!P4 IMAD.MOV R13, RZ, RZ, -R13 ;  /* 0x000000ffff0dc224 */ /* 0x000fe200078e0a0d */
[C---:B------:R-:W-:Y:S01]  /*4c90*/  ISETP.GT.U32.AND P4, PT, R2.reuse, R11, PT ;  /* 0x0000000b0200720c */ /* 0x040fe20003f84070 */
[C---:B------:R-:W-:Y:S01]  /*4ca0*/  IMAD R5, R2.reuse, R3, R7 ;  /* 0x0000000302057224 */ /* 0x040fe200078e0207 */
[----:B------:R-:W-:Y:S01]  /*4cb0*/  ISETP.GT.U32.AND P2, PT, R2, R4, PT ;  /* 0x000000040200720c */ /* 0x000fe20003f44070 */
[----:B------:R-:W-:-:S04]  /*4cc0*/  IMAD.HI.U32 R3, R6, R35, RZ ;  /* 0x0000002306037227 */ /* 0x000fc800078e00ff */
[----:B------:R-:W-:Y:S02]  /*4cd0*/  IMAD.MOV R3, RZ, RZ, -R3 ;  /* 0x000000ffff037224 */ /* 0x000fe400078e0a03 */
[----:B------:R-:W-:Y:S02]  /*4ce0*/  VIADD R7, R0, 0x61 ;  /* 0x0000006100077836 */ /* 0x000fe40000000000 */
[----:B------:R-:W-:Y:S02]  /*4cf0*/  IMAD R23, R2, R3, R35 ;  /* 0x0000000302177224 */ /* 0x000fe400078e0223 */
[----:B------:R-:W-:Y:S01]  /*4d00*/  VIADD R67, R0, 0x62 ;  /* 0x0000006200437836 */ /* 0x000fe20000000000 */
[----:B------:R-:W-:Y:S01]  /*4d10*/  IABS R35, R7 ;  /* 0x0000000700237213 */ /* 0x000fe20000000000 */
[--C-:B------:R-:W-:Y:S02]  /*4d20*/  @!P4 IMAD.IADD R11, R11, 0x1, -R2.reuse ;  /* 0x000000010b0bc824 */ /* 0x100fe400078e0a02 */
[--C-:B------:R-:W-:Y:S01]  /*4d30*/  @!P6 IMAD.IADD R9, R9, 0x1, -R2.reuse ;  /* 0x000000010909e824 */ /* 0x100fe200078e0a02 */
[----:B------:R-:W-:Y:S01]  /*4d40*/  ISETP.GT.U32.AND P6, PT, R2, R5, PT ;  /* 0x000000050200720c */ /* 0x000fe20003fc4070 */
[----:B------:R-:W-:Y:S01]  /*4d50*/  @!P2 IMAD.IADD R4, R4, 0x1, -R2 ;  /* 0x000000010404a824 */ /* 0x000fe200078e0a02 */
[----:B------:R-:W-:Y:S01]  /*4d60*/  IABS R43, R67 ;  /* 0x00000043002b7213 */ /* 0x000fe20000000000 */
[----:B------:R-:W-:Y:S01]  /*4d70*/  IMAD.HI.U32 R3, R6, R35, RZ ;  /* 0x0000002306037227 */ /* 0x000fe200078e00ff */
[----:B------:R-:W-:-:S02]  /*4d80*/  ISETP.GT.U32.AND P4, PT, R2, R11, PT ;  /* 0x0000000b0200720c */ /* 0x000fc40003f84070 */
[----:B------:R-:W-:Y:S01]  /*4d90*/  ISETP.GT.U32.AND P2, PT, R2, R23, PT ;  /* 0x000000170200720c */ /* 0x000fe20003f44070 */
[----:B------:R-:W-:Y:S01]  /*4da0*/  @!P0 IMAD.MOV R4, RZ, RZ, -R4 ;  /* 0x000000ffff048224 */ /* 0x000fe200078e0a04 */
[----:B------:R-:W-:Y:S01]  /*4db0*/  ISETP.GE.AND P0, PT, R7, RZ, PT ;  /* 0x000000ff0700720c */ /* 0x000fe20003f06270 */
[----:B------:R-:W-:Y:S02]  /*4dc0*/  IMAD.MOV R7, RZ, RZ, -R3 ;  /* 0x000000ffff077224 */ /* 0x000fe400078e0a03 */
[----:B------:R-:W-:-:S04]  /*4dd0*/  IMAD.HI.U32 R3, R6, R43, RZ ;  /* 0x0000002b06037227 */ /* 0x000fc800078e00ff */
[----:B------:R-:W-:Y:S02]  /*4de0*/  IMAD.MOV R3, RZ, RZ, -R3 ;  /* 0x000000ffff037224 */ /* 0x000fe400078e0a03 */
[--C-:B------:R-:W-:Y:S02]  /*4df0*/  @!P6 IMAD.IADD R5, R5, 0x1, -R2.reuse ;  /* 0x000000010505e824 */ /* 0x100fe400078e0a02 */
[--C-:B------:R-:W-:Y:S02]  /*4e00*/  @!P4 IMAD.IADD R11, R11, 0x1, -R2.reuse ;  /* 0x000000010b0bc824 */ /* 0x100fe400078e0a02 */
[C---:B------:R-:W-:Y:S01]  /*4e10*/  IMAD R43, R2.reuse, R3, R43 ;  /* 0x00000003022b7224 */ /* 0x040fe200078e022b */
[C---:B------:R-:W-:Y:S01]  /*4e20*/  ISETP.GT.U32.AND P6, PT, R2.reuse, R5, PT ;  /* 0x000000050200720c */ /* 0x040fe20003fc4070 */
[----:B------:R-:W-:Y:S02]  /*4e30*/  @!P2 IMAD.IADD R23, R23, 0x1, -R2 ;  /* 0x000000011717a824 */ /* 0x000fe400078e0a02 */
[----:B------:R-:W-:Y:S01]  /*4e40*/  @!P5 IMAD.MOV R11, RZ, RZ, -R11 ;  /* 0x000000ffff0bd224 */ /* 0x000fe200078e0a0b */
[----:B------:R-:W-:Y:S01]  /*4e50*/  ISETP.GT.U32.AND P5, PT, R2, R43, PT ;  /* 0x0000002b0200720c */ /* 0x000fe20003fa4070 */
[----:B------:R-:W-:Y:S01]  /*4e60*/  VIADD R79, R0, 0x63 ;  /* 0x00000063004f7836 */ /* 0x000fe20000000000 */
[C---:B------:R-:W-:Y:S01]  /*4e70*/  ISETP.GT.U32.AND P2, PT, R2.reuse, R23, PT ;  /* 0x000000170200720c */ /* 0x040fe20003f44070 */
[----:B------:R-:W-:-:S02]  /*4e80*/  IMAD R35, R2, R7, R35 ;  /* 0x0000000702237224 */ /* 0x000fc400078e0223 */
[----:B------:R-:W-:Y:S01]  /*4e90*/  @!P3 IMAD.MOV R9, RZ, RZ, -R9 ;  /* 0x000000ffff09b224 */ /* 0x000fe200078e0a09 */
[----:B------:R-:W-:Y:S01]  /*4ea0*/  ISETP.GE.AND P3, PT, R55, RZ, PT ;  /* 0x000000ff3700720c */ /* 0x000fe20003f66270 */
[----:B------:R-:W-:Y:S01]  /*4eb0*/  VIADD R7, R0, 0x64 ;  /* 0x0000006400077836 */ /* 0x000fe20000000000 */
[----:B------:R-:W-:Y:S01]  /*4ec0*/  IABS R55, R79 ;  /* 0x0000004f00377213 */ /* 0x000fe20000000000 */
[--C-:B------:R-:W-:Y:S01]  /*4ed0*/  @!P6 IMAD.IADD R5, R5, 0x1, -R2.reuse ;  /* 0x000000010505e824 */ /* 0x100fe200078e0a02 */
[----:B------:R-:W-:Y:S01]  /*4ee0*/  ISETP.GT.U32.AND P4, PT, R2, R35, PT ;  /* 0x000000230200720c */ /* 0x000fe20003f84070 */
[----:B------:R-:W-:Y:S01]  /*4ef0*/  VIADD R103, R0, 0x66 ;  /* 0x0000006600677836 */ /* 0x000fe20000000000 */
[----:B------:R-:W-:Y:S01]  /*4f00*/  ISETP.GE.AND P6, PT, R67, RZ, PT ;  /* 0x000000ff4300720c */ /* 0x000fe20003fc6270 */
[----:B------:R-:W-:Y:S01]  /*4f10*/  IMAD.HI.U32 R3, R6, R55, RZ ;  /* 0x0000003706037227 */ /* 0x000fe200078e00ff */
[----:B------:R-:W-:Y:S02]  /*4f20*/  IABS R67, R7 ;  /* 0x0000000700437213 */ /* 0x000fe40000000000 */
[----:B------:R-:W-:Y:S01]  /*4f30*/  IABS R99, R103 ;  /* 0x0000006700637213 */ /* 0x000fe20000000000 */
[----:B------:R-:W-:-:S02]  /*4f40*/  @!P5 IMAD.IADD R43, R43, 0x1, -R2 ;  /* 0x000000012b2bd824 */ /* 0x000fc400078e0a02 */
[----:B------:R-:W-:Y:S02]  /*4f50*/  IMAD.MOV R3, RZ, RZ, -R3 ;  /* 0x000000ffff037224 */ /* 0x000fe400078e0a03 */
[--C-:B------:R-:W-:Y:S01]  /*4f60*/  @!P2 IMAD.IADD R23, R23, 0x1, -R2.reuse ;  /* 0x000000011717a824 */ /* 0x100fe200078e0a02 */
[----:B------:R-:W-:Y:S01]  /*4f70*/  ISETP.GE.AND P2, PT, R7, RZ, PT ;  /* 0x000000ff0700720c */ /* 0x000fe20003f46270 */
[----:B------:R-:W-:Y:S01]  /*4f80*/  VIADD R7, R0, 0x65 ;  /* 0x0000006500077836 */ /* 0x000fe20000000000 */
[C---:B------:R-:W-:Y:S01]  /*4f90*/  ISETP.GT.U32.AND P5, PT, R2.reuse, R43, PT ;  /* 0x0000002b0200720c */ /* 0x040fe20003fa4070 */
[----:B------:R-:W-:Y:S02]  /*4fa0*/  IMAD R55, R2, R3, R55 ;  /* 0x0000000302377224 */ /* 0x000fe400078e0237 */
[----:B------:R-:W-:Y:S01]  /*4fb0*/  @!P4 IMAD.IADD R35, R35, 0x1, -R2 ;  /* 0x000000012323c824 */ /* 0x000fe200078e0a02 */
[----:B------:R-:W-:Y:S01]  /*4fc0*/  IABS R91, R7 ;  /* 0x00000007005b7213 */ /* 0x000fe20000000000 */
[----:B------:R-:W-:-:S03]  /*4fd0*/  IMAD.HI.U32 R3, R6, R67, RZ ;  /* 0x0000004306037227 */ /* 0x000fc600078e00ff */
[C---:B------:R-:W-:Y:S01]  /*4fe0*/  ISETP.GT.U32.AND P4, PT, R2.reuse, R35, PT ;  /* 0x000000230200720c */ /* 0x040fe20003f84070 */
[----:B------:R-:W-:Y:S01]  /*4ff0*/  @!P3 IMAD.MOV R23, RZ, RZ, -R23 ;  /* 0x000000ffff17b224 */ /* 0x000fe200078e0a17 */
[----:B------:R-:W-:Y:S01]  /*5000*/  ISETP.GE.AND P3, PT, R7, RZ, PT ;  /* 0x000000ff0700720c */ /* 0x000fe20003f66270 */
[----:B------:R-:W-:Y:S02]  /*5010*/  IMAD.MOV R7, RZ, RZ, -R3 ;  /* 0x000000ffff077224 */ /* 0x000fe400078e0a03 */
[----:B------:R-:W-:Y:S02]  /*5020*/  @!P5 IMAD.IADD R43, R43, 0x1, -R2 ;  /* 0x000000012b2bd824 */ /* 0x000fe400078e0a02 */
[----:B------:R-:W-:Y:S02]  /*5030*/  IMAD R67, R2, R7, R67 ;  /* 0x0000000702437224 */ /* 0x000fe400078e0243 */
[----:B------:R-:W-:Y:S01]  /*5040*/  @!P1 IMAD.MOV R5, RZ, RZ, -R5 ;  /* 0x000000ffff059224 */ /* 0x000fe200078e0a05 */
[----:B------:R-:W-:Y:S01]  /*5050*/  ISETP.GE.AND P1, PT, R79, RZ, PT ;  /* 0x000000ff4f00720c */ /* 0x000fe20003f26270 */
[----:B------:R-:W-:Y:S01]  /*5060*/  IMAD.HI.U32 R7, R6, R91, RZ ;  /* 0x0000005b06077227 */ /* 0x000fe200078e00ff */
[----:B------:R-:W-:-:S02]  /*5070*/  ISETP.GT.U32.AND P5, PT, R2, R67, PT ;  /* 0x000000430200720c */ /* 0x000fc40003fa4070 */
[----:B------:R-:W-:Y:S01]  /*5080*/  SHF.R.U32.HI R79, RZ, 0x6, R129 ;  /* 0x00000006ff4f7819 */ /* 0x000fe20000011681 */
[----:B------:R-:W-:Y:S01]  /*5090*/  @!P4 IMAD.IADD R35, R35, 0x1, -R2 ;  /* 0x000000012323c824 */ /* 0x000fe200078e0a02 */
[----:B------:R-:W-:Y:S01]  /*50a0*/  ISETP.GT.U32.AND P4, PT, R2, R55, PT ;  /* 0x000000370200720c */ /* 0x000fe20003f84070 */
[----:B------:R-:W-:Y:S01]  /*50b0*/  IMAD.MOV R7, RZ, RZ, -R7 ;  /* 0x000000ffff077224 */ /* 0x000fe200078e0a07 */
[----:B------:R-:W-:Y:S01]  /*50c0*/  SGXT.U32 R3, R79, 0x1 ;  /* 0x000000014f03781a */ /* 0x000fe20000000000 */
[----:B------:R-:W-:-:S04]  /*50d0*/  IMAD.HI.U32 R79, R6, R99, RZ ;  /* 0x00000063064f7227 */ /* 0x000fc800078e00ff */
[----:B------:R-:W-:Y:S02]  /*50e0*/  IMAD.MOV R101, RZ, RZ, -R79 ;  /* 0x000000ffff657224 */ /* 0x000fe400078e0a4f */
[----:B------:R-:W-:Y:S02]  /*50f0*/  IMAD R79, R2, R7, R91 ;  /* 0x00000007024f7224 */ /* 0x000fe400078e025b */
[----:B------:R-:W-:Y:S02]  /*5100*/  VIADD R7, R0, 0x67 ;  /* 0x0000006700077836 */ /* 0x000fe40000000000 */
[--C-:B------:R-:W-:Y:S02]  /*5110*/  @!P5 IMAD.IADD R67, R67, 0x1, -R2.reuse ;  /* 0x000000014343d824 */ /* 0x100fe400078e0a02 */
[C---:B------:R-:W-:Y:S01]  /*5120*/  IMAD R91, R2.reuse, R101, R99 ;  /* 0x00000065025b7224 */ /* 0x040fe200078e0263 */
[----:B------:R-:W-:Y:S01]  /*5130*/  IABS R99, R7 ;  /* 0x0000000700637213 */ /* 0x000fe20000000000 */
[----:B------:R-:W-:Y:S01]  /*5140*/  @!P6 IMAD.MOV R43, RZ, RZ, -R43 ;  /* 0x000000ffff2be224 */ /* 0x000fe200078e0a2b */
[----:B------:R-:W-:Y:S01]  /*5150*/  ISETP.GT.U32.AND P6, PT, R2, R67, PT ;  /* 0x000000430200720c */ /* 0x000fe20003fc4070 */
[----:B------:R-:W-:Y:S01]  /*5160*/  @!P4 IMAD.IADD R55, R55, 0x1, -R2 ;  /* 0x000000013737c824 */ /* 0x000fe200078e0a02 */
[----:B------:R-:W-:Y:S01]  /*5170*/  ISETP.GE.AND P5, PT, R7, RZ, PT ;  /* 0x000000ff0700720c */ /* 0x000fe20003fa6270 */
[----:B------:R-:W-:Y:S01]  /*5180*/  @!P0 IMAD.MOV R35, RZ, RZ, -R35 ;  /* 0x000000ffff238224 */ /* 0x000fe200078e0a23 */
[----:B------:R-:W-:Y:S01]  /*5190*/  ISETP.GE.AND P4, PT, R103, RZ, PT ;  /* 0x000000ff6700720c */ /* 0x000fe20003f86270 */
[----:B------:R-:W-:Y:S01]  /*51a0*/  IMAD.HI.U32 R7, R6, R99, RZ ;  /* 0x0000006306077227 */ /* 0x000fe200078e00ff */
[----:B------:R-:W-:-:S03]  /*51b0*/  ISETP.GT.U32.AND P0, PT, R2, R55, PT ;  /* 0x000000370200720c */ /* 0x000fc60003f04070 */
[----:B------:R-:W-:Y:S02]  /*51c0*/  IMAD.MOV R7, RZ, RZ, -R7 ;  /* 0x000000ffff077224 */ /* 0x000fe400078e0a07 */
[----:B------:R-:W-:Y:S02]  /*51d0*/  VIADD R101, R0, 0x68 ;  /* 0x0000006800657836 */ /* 0x000fe40000000000 */
[--C-:B------:R-:W-:Y:S01]  /*51e0*/  @!P6 IMAD.IADD R67, R67, 0x1, -R2.reuse ;  /* 0x000000014343e824 */ /* 0x100fe200078e0a02 */
[C---:B------:R-:W-:Y:S01]  /*51f0*/  ISETP.GT.U32.AND P6, PT, R2.reuse, R91, PT ;  /* 0x0000005b0200720c */ /* 0x040fe20003fc4070 */
[C---:B------:R-:W-:Y:S01]  /*5200*/  IMAD R99, R2.reuse, R7, R99 ;  /* 0x0000000702637224 */ /* 0x040fe200078e0263 */
[----:B------:R-:W-:Y:S01]  /*5210*/  IABS R103, R101 ;  /* 0x0000006500677213 */ /* 0x000fe20000000000 */
[----:B------:R-:W-:Y:S02]  /*5220*/  @!P2 IMAD.MOV R67, RZ, RZ, -R67 ;  /* 0x000000ffff43a224 */ /* 0x000fe400078e0a43 */
[----:B------:R-:W-:Y:S01]  /*5230*/  @!P0 IMAD.IADD R55, R55, 0x1, -R2 ;  /* 0x0000000137378824 */ /* 0x000fe200078e0a02 */
[----:B------:R-:W-:Y:S01]  /*5240*/  ISETP.GT.U32.AND P2, PT, R2, R99, PT ;  /* 0x000000630200720c */ /* 0x000fe20003f44070 */
[----:B------:R-:W-:Y:S01]  /*5250*/  VIADD R113, R0, 0x69 ;  /* 0x0000006900717836 */ /* 0x000fe20000000000 */
[----:B------:R-:W-:Y:S01]  /*5260*/  ISETP.GT.U32.AND P0, PT, R2, R79, PT ;  /* 0x0000004f0200720c */ /* 0x000fe20003f04070 */
[----:B------:R-:W-:Y:S01]  /*5270*/  @!P1 IMAD.MOV R55, RZ, RZ, -R55 ;  /* 0x000000ffff379224 */ /* 0x000fe200078e0a37 */
[----:B------:R-:W-:Y:S01]  /*5280*/  ISETP.GE.AND P1, PT, R101, RZ, PT ;  /* 0x000000ff6500720c */ /* 0x000fe20003f26270 */
[----:B------:R-:W-:Y:S01]  /*5290*/  IMAD.HI.U32 R7, R6, R103, RZ ;  /* 0x0000006706077227 */ /* 0x000fe200078e00ff */
[----:B------:R-:W-:-:S03]  /*52a0*/  IABS R105, R113 ;  /* 0x0000007100697213 */ /* 0x000fc60000000000 */
[----:B------:R-:W-:Y:S02]  /*52b0*/  @!P6 IMAD.IADD R91, R91, 0x1, -R2 ;  /* 0x000000015b5be824 */ /* 0x000fe400078e0a02 */
[----:B------:R-:W-:-:S03]  /*52c0*/  IMAD.HI.U32 R101, R6, R105, RZ ;  /* 0x0000006906657227 */ /* 0x000fc600078e00ff */
[C---:B------:R-:W-:Y:S01]  /*52d0*/  ISETP.GT.U32.AND P6, PT, R2.reuse, R91, PT ;  /* 0x0000005b0200720c */ /* 0x040fe20003fc4070 */
[--C-:B------:R-:W-:Y:S02]  /*52e0*/  @!P2 IMAD.IADD R99, R99, 0x1, -R2.reuse ;  /* 0x000000016363a824 */ /* 0x100fe400078e0a02 */
[----:B------:R-:W-:Y:S02]  /*52f0*/  @!P0 IMAD.IADD R79, R79, 0x1, -R2 ;  /* 0x000000014f4f8824 */ /* 0x000fe400078e0a02 */
[----:B------:R-:W-:Y:S01]  /*5300*/  IMAD.MOV R7, RZ, RZ, -R7 ;  /* 0x000000ffff077224 */ /* 0x000fe200078e0a07 */
[C---:B------:R-:W-:Y:S01]  /*5310*/  ISETP.GT.U32.AND P2, PT, R2.reuse, R99, PT ;  /* 0x000000630200720c */ /* 0x040fe20003f44070 */
[----:B------:R-:W-:Y:S01]  /*5320*/  IMAD.MOV R107, RZ, RZ, -R101 ;  /* 0x000000ffff6b7224 */ /* 0x000fe200078e0a65 */
[C---:B------:R-:W-:Y:S01]  /*5330*/  ISETP.GT.U32.AND P0, PT, R2.reuse, R79, PT ;  /* 0x0000004f0200720c */ /* 0x040fe20003f04070 */
[C---:B------:R-:W-:Y:S02]  /*5340*/  IMAD R101, R2.reuse, R7, R103 ;  /* 0x0000000702657224 */ /* 0x040fe400078e0267 */
[----:B------:R-:W-:-:S02]  /*5350*/  IMAD R103, R2, R107, R105 ;  /* 0x0000006b02677224 */ /* 0x000fc400078e0269 */
[----:B------:R-:W-:Y:S02]  /*5360*/  VIADD R7, R0, 0x6a ;  /* 0x0000006a00077836 */ /* 0x000fe40000000000 */
[--C-:B------:R-:W-:Y:S01]  /*5370*/  @!P6 IMAD.IADD R91, R91, 0x1, -R2.reuse ;  /* 0x000000015b5be824 */ /* 0x100fe200078e0a02 */
[----:B------:R-:W-:Y:S01]  /*5380*/  ISETP.GT.U32.AND P6, PT, R2, R101, PT ;  /* 0x000000650200720c */ /* 0x000fe20003fc4070 */
[----:B------:R-:W-:Y:S01]  /*5390*/  VIADD R116, R0, 0x6c ;  /* 0x0000006c00747836 */ /* 0x000fe20000000000 */
[----:B------:R-:W-:Y:S01]  /*53a0*/  IABS R105, R7 ;  /* 0x0000000700697213 */ /* 0x000fe20000000000 */
[--C-:B------:R-:W-:Y:S01]  /*53b0*/  @!P2 IMAD.IADD R99, R99, 0x1, -R2.reuse ;  /* 0x000000016363a824 */ /* 0x100fe200078e0a02 */
[----:B------:R-:W-:Y:S01]  /*53c0*/  ISETP.GT.U32.AND P2, PT, R2, R103, PT ;  /* 0x000000670200720c */ /* 0x000fe20003f44070 */
[----:B------:R-:W-:Y:S01]  /*53d0*/  @!P0 IMAD.IADD R79, R79, 0x1, -R2 ;  /* 0x000000014f4f8824 */ /* 0x000fe200078e0a02 */
[----:B------:R-:W-:Y:S01]  /*53e0*/  ISETP.GE.AND P0, PT, R113, RZ, PT ;  /* 0x000000ff7100720c */ /* 0x000fe20003f06270 */
[----:B------:R-:W-:Y:S01]  /*53f0*/  @!P4 IMAD.MOV R91, RZ, RZ, -R91 ;  /* 0x000000ffff5bc224 */ /* 0x000fe200078e0a5b */
[----:B------:R-:W-:Y:S01]  /*5400*/  IABS R115, R116 ;  /* 0x0000007400737213 */ /* 0x000fe20000000000 */
[----:B------:R-:W-:Y:S01]  /*5410*/  @!P3 IMAD.MOV R79, RZ, RZ, -R79 ;  /* 0x000000ffff4fb224 */ /* 0x000fe200078e0a4f */
[----:B------:R-:W-:Y:S01]  /*5420*/  ISETP.GE.AND P3, PT, R7, RZ, PT ;  /* 0x000000ff0700720c */ /* 0x000fe20003f66270 */
[----:B------:R-:W-:-:S02]  /*5430*/  VIADD R7, R0, 0x6b ;  /* 0x0000006b00077836 */ /* 0x000fc40000000000 */
[--C-:B------:R-:W-:Y:S02]  /*5440*/  @!P6 IMAD.IADD R101, R101, 0x1, -R2.reuse ;  /* 0x000000016565e824 */ /* 0x100fe400078e0a02 */
[----:B------:R-:W-:Y:S01]  /*5450*/  @!P5 IMAD.MOV R99, RZ, RZ, -R99 ;  /* 0x000000ffff63d224 */ /* 0x000fe200078e0a63 */
[----:B------:R-:W-:Y:S01]  /*5460*/  ISETP.GE.AND P4, PT, R7, RZ, PT ;  /* 0x000000ff0700720c */ /* 0x000fe20003f86270 */
[----:B------:R-:W-:Y:S01]  /*5470*/  @!P2 IMAD.IADD R103, R103, 0x1, -R2 ;  /* 0x000000016767a824 */ /* 0x000fe200078e0a02 */
[----:B------:R-:W-:Y:S01]  /*5480*/  IABS R113, R7 ;  /* 0x0000000700717213 */ /* 0x000fe20000000000 */
[----:B------:R-:W-:Y:S01]  /*5490*/  IMAD.HI.U32 R7, R6, R105, RZ ;  /* 0x0000006906077227 */ /* 0x000fe200078e00ff */
[C---:B------:R-:W-:Y:S02]  /*54a0*/  ISETP.GT.U32.AND P6, PT, R2.reuse, R101, PT ;  /* 0x000000650200720c */ /* 0x040fe40003fc4070 */
[----:B------:R-:W-:Y:S01]  /*54b0*/  ISETP.GT.U32.AND P2, PT, R2, R103, PT ;  /* 0x000000670200720c */ /* 0x000fe20003f44070 */
[----:B------:R-:W-:Y:S01]  /*54c0*/  IMAD.MOV R107, RZ, RZ, -R7 ;  /* 0x000000ffff6b7224 */ /* 0x000fe200078e0a07 */
[----:B------:R-:W-:Y:S01]  /*54d0*/  ISETP.GE.AND P5, PT, R116, RZ, PT ;  /* 0x000000ff7400720c */ /* 0x000fe20003fa6270 */
[----:B------:R-:W-:-:S04]  /*54e0*/  IMAD.HI.U32 R7, R6, R113, RZ ;  /* 0x0000007106077227 */ /* 0x000fc800078e00ff */
[----:B------:R-:W-:Y:S02]  /*54f0*/  IMAD R105, R2, R107, R105 ;  /* 0x0000006b02697224 */ /* 0x000fe400078e0269 */
[----:B------:R-:W-:-:S04]  /*5500*/  IMAD.HI.U32 R107, R6, R115, RZ ;  /* 0x00000073066b7227 */ /* 0x000fc800078e00ff */
[----:B------:R-:W-:Y:S02]  /*5510*/  IMAD.MOV R7, RZ, RZ, -R7 ;  /* 0x000000ffff077224 */ /* 0x000fe400078e0a07 */
[----:B------:R-:W-:Y:S02]  /*5520*/  IMAD.MOV R248, RZ, RZ, -R107 ;  /* 0x000000fffff87224 */ /* 0x000fe400078e0a6b */
[C---:B------:R-:W-:Y:S02]  /*5530*/  IMAD R107, R2.reuse, R7, R113 ;  /* 0x00000007026b7224 */ /* 0x040fe400078e0271 */
[--C-:B------:R-:W-:Y:S02]  /*5540*/  @!P2 IMAD.IADD R103, R103, 0x1, -R2.reuse ;  /* 0x000000016767a824 */ /* 0x100fe400078e0a02 */
[----:B------:R-:W-:Y:S01]  /*5550*/  @!P6 IMAD.IADD R101, R101, 0x1, -R2 ;  /* 0x000000016565e824 */ /* 0x000fe200078e0a02 */
[----:B------:R-:W-:Y:S01]  /*5560*/  ISETP.GT.U32.AND P2, PT, R2, R107, PT ;  /* 0x0000006b0200720c */ /* 0x000fe20003f44070 */
[----:B------:R-:W-:Y:S01]  /*5570*/  VIADD R116, R0, 0x6d ;  /* 0x0000006d00747836 */ /* 0x000fe20000000000 */
[C---:B------:R-:W-:Y:S01]  /*5580*/  ISETP.GT.U32.AND P6, PT, R2.reuse, R105, PT ;  /* 0x000000690200720c */ /* 0x040fe20003fc4070 */
[----:B------:R-:W-:-:S02]  /*5590*/  IMAD R248, R2, R248, R115 ;  /* 0x000000f802f87224 */ /* 0x000fc400078e0273 */
[----:B------:R-:W-:Y:S01]  /*55a0*/  @!P0 IMAD.MOV R103, RZ, RZ, -R103 ;  /* 0x000000ffff678224 */ /* 0x000fe200078e0a67 */
[----:B------:R-:W-:Y:S01]  /*55b0*/  IABS R115, R116 ;  /* 0x0000007400737213 */ /* 0x000fe20000000000 */
[----:B------:R-:W-:Y:S01]  /*55c0*/  @!P1 IMAD.MOV R101, RZ, RZ, -R101 ;  /* 0x000000ffff659224 */ /* 0x000fe200078e0a65 */
[----:B------:R-:W-:Y:S01]  /*55d0*/  ISETP.GT.U32.AND P1, PT, R2, R248, PT ;  /* 0x000000f80200720c */ /* 0x000fe20003f24070 */
[----:B------:R-:W-:Y:S02]  /*55e0*/  VIADD R118, R0, 0x6e ;  /* 0x0000006e00767836 */ /* 0x000fe40000000000 */
[----:B------:R-:W-:-:S03]  /*55f0*/  IMAD.HI.U32 R7, R6, R115, RZ ;  /* 0x0000007306077227 */ /* 0x000fc600078e00ff */
[----:B------:R-:W-:Y:S01]  /*5600*/  IABS R117, R118 ;  /* 0x0000007600757213 */ /* 0x000fe20000000000 */
[--C-:B------:R-:W-:Y:S01]  /*5610*/  @!P2 IMAD.IADD R107, R107, 0x1, -R2.reuse ;  /* 0x000000016b6ba824 */ /* 0x100fe200078e0a02 */
[----:B------:R-:W-:Y:S01]  /*5620*/  ISETP.GE.AND P2, PT, R116, RZ, PT ;  /* 0x000000ff7400720c */ /* 0x000fe20003f46270 */
[--C-:B------:R-:W-:Y:S02]  /*5630*/  @!P6 IMAD.IADD R105, R105, 0x1, -R2.reuse ;  /* 0x000000016969e824 */ /* 0x100fe400078e0a02 */
[----:B------:R-:W-:Y:S01]  /*5640*/  IMAD.MOV R7, RZ, RZ, -R7 ;  /* 0x000000ffff077224 */ /* 0x000fe200078e0a07 */
[----:B------:R-:W-:Y:S01]  /*5650*/  ISETP.GT.U32.AND P0, PT, R2, R107, PT ;  /* 0x0000006b0200720c */ /* 0x000fe20003f04070 */
[----:B------:R-:W-:Y:S01]  /*5660*/  @!P1 IMAD.IADD R248, R248, 0x1, -R2 ;  /* 0x00000001f8f89824 */ /* 0x000fe200078e0a02 */
[C---:B------:R-:W-:Y:S01]  /*5670*/  ISETP.GT.U32.AND P6, PT, R2.reuse, R105, PT ;  /* 0x000000690200720c */ /* 0x040fe20003fc4070 */
[----:B------:R-:W-:Y:S02]  /*5680*/  IMAD R246, R2, R7, R115 ;  /* 0x0000000702f67224 */ /* 0x000fe400078e0273 */
[----:B------:R-:W-:Y:S01]  /*5690*/  VIADD R7, R0, 0x6f ;  /* 0x0000006f00077836 */ /* 0x000fe20000000000 */
[----:B------:R-:W-:Y:S01]  /*56a0*/  ISETP.GT.U32.AND P1, PT, R2, R248, PT ;  /* 0x000000f80200720c */ /* 0x000fe20003f24070 */
[----:B------:R-:W-:-:S03]  /*56b0*/  IMAD.HI.U32 R113, R6, R117, RZ ;  /* 0x0000007506717227 */ /* 0x000fc600078e00ff */
[----:B------:R-:W-:Y:S01]  /*56c0*/  IABS R115, R7 ;  /* 0x0000000700737213 */ /* 0x000fe20000000000 */
[----:B------:R-:W-:Y:S02]  /*56d0*/  IMAD.MOV R113, RZ, RZ, -R113 ;  /* 0x000000ffff717224 */ /* 0x000fe400078e0a71 */
[--C-:B------:R-:W-:Y:S01]  /*56e0*/  @!P0 IMAD.IADD R107, R107, 0x1, -R2.reuse ;  /* 0x000000016b6b8824 */ /* 0x100fe200078e0a02 */
[----:B------:R-:W-:Y:S01]  /*56f0*/  ISETP.GT.U32.AND P0, PT, R2, R246, PT ;  /* 0x000000f60200720c */ /* 0x000fe20003f04070 */
[----:B------:R-:W-:Y:S01]  /*5700*/  @!P6 IMAD.IADD R105, R105, 0x1, -R2 ;  /* 0x000000016969e824 */ /* 0x000fe200078e0a02 */
[----:B------:R-:W-:Y:S01]  /*5710*/  ISETP.GE.AND P6, PT, R118, RZ, PT ;  /* 0x000000ff7600720c */ /* 0x000fe20003fc6270 */
[----:B------:R-:W-:Y:S02]  /*5720*/  IMAD R244, R2, R113, R117 ;  /* 0x0000007102f47224 */ /* 0x000fe400078e0275 */
[----:B------:R-:W-:Y:S01]  /*5730*/  @!P3 IMAD.MOV R105, RZ, RZ, -R105 ;  /* 0x000000ffff69b224 */ /* 0x000fe200078e0a69 */
[----:B------:R-:W-:Y:S01]  /*5740*/  ISETP.GE.AND P3, PT, R7, RZ, PT ;  /* 0x000000ff0700720c */ /* 0x000fe20003f66270 */
[----:B------:R-:W-:-:S02]  /*5750*/  VIADD R7, R0, 0x70 ;  /* 0x0000007000077836 */ /* 0x000fc40000000000 */
[----:B------:R-:W-:Y:S02]  /*5760*/  @!P4 IMAD.MOV R107, RZ, RZ, -R107 ;  /* 0x000000ffff6bc224 */ /* 0x000fe400078e0a6b */
[--C-:B------:R-:W-:Y:S01]  /*5770*/  @!P1 IMAD.IADD R248, R248, 0x1, -R2.reuse ;  /* 0x00000001f8f89824 */ /* 0x100fe200078e0a02 */
[----:B------:R-:W-:Y:S01]  /*5780*/  ISETP.GE.AND P4, PT, R7, RZ, PT ;  /* 0x000000ff0700720c */ /* 0x000fe20003f86270 */
[----:B------:R-:W-:Y:S01]  /*5790*/  @!P0 IMAD.IADD R246, R246, 0x1, -R2 ;  /* 0x00000001f6f68824 */ /* 0x000fe200078e0a02 */
[----:B------:R-:W-:Y:S01]  /*57a0*/  IABS R117, R7 ;  /* 0x0000000700757213 */ /* 0x000fe20000000000 */
[----:B------:R-:W-:Y:S01]  /*57b0*/  IMAD.HI.U32 R7, R6, R115, RZ ;  /* 0x0000007306077227 */ /* 0x000fe200078e00ff */
[C---:B------:R-:W-:Y:S02]  /*57c0*/  ISETP.GT.U32.AND P1, PT, R2.reuse, R244, PT ;  /* 0x000000f40200720c */ /* 0x040fe40003f24070 */
[----:B------:R-:W-:Y:S01]  /*57d0*/  ISETP.GT.U32.AND P0, PT, R2, R246, PT ;  /* 0x000000f60200720c */ /* 0x000fe20003f04070 */
[----:B------:R-:W-:-:S02]  /*57e0*/  IMAD.MOV R242, RZ, RZ, -R7 ;  /* 0x000000fffff27224 */ /* 0x000fc400078e0a07 */
[----:B------:R-:W-:-:S04]  /*57f0*/  IMAD.HI.U32 R7, R6, R117, RZ ;  /* 0x0000007506077227 */ /* 0x000fc800078e00ff */
[----:B------:R-:W-:Y:S02]  /*5800*/  IMAD.MOV R7, RZ, RZ, -R7 ;  /* 0x000000ffff077224 */ /* 0x000fe400078e0a07 */
[C---:B------:R-:W-:Y:S02]  /*5810*/  IMAD R242, R2.reuse, R242, R115 ;  /* 0x000000f202f27224 */ /* 0x040fe400078e0273 */
[----:B------:R-:W-:Y:S02]  /*5820*/  IMAD R250, R2, R7, R117 ;  /* 0x0000000702fa7224 */ /* 0x000fe400078e0275 */
[--C-:B------:R-:W-:Y:S01]  /*5830*/  @!P0 IMAD.IADD R246, R246, 0x1, -R2.reuse ;  /* 0x00000001f6f68824 */ /* 0x100fe200078e0a02 */
[----:B------:R-:W-:Y:S01]  /*5840*/  ISETP.GT.U32.AND P0, PT, R2, R242, PT ;  /* 0x000000f20200720c */ /* 0x000fe20003f04070 */
[----:B------:R-:W-:Y:S02]  /*5850*/  @!P1 IMAD.IADD R244, R244, 0x1, -R2 ;  /* 0x00000001f4f49824 */ /* 0x000fe400078e0a02 */
[----:B------:R-:W-:Y:S01]  /*5860*/  @!P2 IMAD.MOV R246, RZ, RZ, -R246 ;  /* 0x000000fffff6a224 */ /* 0x000fe200078e0af6 */
[----:B------:R-:W-:Y:S01]  /*5870*/  ISETP.GT.U32.AND P2, PT, R2, R250, PT ;  /* 0x000000fa0200720c */ /* 0x000fe20003f44070 */
[----:B------:R-:W-:Y:S01]  /*5880*/  VIADD R7, R0, 0x72 ;  /* 0x0000007200077836 */ /* 0x000fe20000000000 */
[----:B------:R-:W-:Y:S01]  /*5890*/  ISETP.GT.U32.AND P1, PT, R2, R244, PT ;  /* 0x000000f40200720c */ /* 0x000fe20003f24070 */
[----:B------:R-:W-:-:S02]  /*58a0*/  IMAD R216, R3, UR4, RZ ;  /* 0x0000000403d87c24 */ /* 0x000fc4000f8e02ff */
[C---:B------:R-:W-:Y:S01]  /*58b0*/  VIADD R116, R0.reuse, 0x73 ;  /* 0x0000007300747836 */ /* 0x040fe20000000000 */
[----:B------:R-:W-:Y:S01]  /*58c0*/  IABS R115, R7 ;  /* 0x0000000700737213 */ /* 0x000fe20000000000 */
[C---:B------:R-:W-:Y:S02]  /*58d0*/  IMAD R214, R147.reuse, 0x2, R216 ;  /* 0x0000000293d67824 */ /* 0x040fe400078e02d8 */
[----:B------:R-:W-:Y:S01]  /*58e0*/  VIADD R113, R0, 0x71 ;  /* 0x0000007100717836 */ /* 0x000fe20000000000 */
[----:B------:R-:W-:Y:S01]  /*58f0*/  IABS R117, R116 ;  /* 0x0000007400757213 */ /* 0x000fe20000000000 */
[----:B------:R-:W-:Y:S02]  /*5900*/  IMAD R212, R147, 0x2, R214 ;  /* 0x0000000293d47824 */ /* 0x000fe400078e02d6 */
[--C-:B------:R-:W-:Y:S01]  /*5910*/  @!P2 IMAD.IADD R250, R250, 0x1, -R2.reuse ;  /* 0x00000001fafaa824 */ /* 0x100fe200078e0a02 */
[----:B------:R-:W-:Y:S01]  /*5920*/  IABS R123, R113 ;  /* 0x00000071007b7213 */ /* 0x000fe20000000000 */
[----:B------:R-:W-:Y:S01]  /*5930*/  @!P1 IMAD.IADD R244, R244, 0x1, -R2 ;  /* 0x00000001f4f49824 */ /* 0x000fe200078e0a02 */
[----:B------:R-:W-:Y:S01]  /*5940*/  ISETP.GE.AND P1, PT, R7, RZ, PT ;  /* 0x000000ff0700720c */ /* 0x000fe20003f26270 */
[----:B------:R-:W-:Y:S01]  /*5950*/  IMAD.HI.U32 R7, R6, R115, RZ ;  /* 0x0000007306077227 */ /* 0x000fe200078e00ff */
[----:B------:R-:W-:-:S03]  /*5960*/  ISETP.GT.U32.AND P2, PT, R2, R250, PT ;  /* 0x000000fa0200720c */ /* 0x000fc60003f44070 */
[----:B------:R-:W-:Y:S02]  /*5970*/  IMAD.MOV R240, RZ, RZ, -R7 ;  /* 0x000000fffff07224 */ /* 0x000fe400078e0a07 */
[C---:B------:R-:W-:Y:S02]  /*5980*/  IMAD R210, R147.reuse, 0x2, R212 ;  /* 0x0000000293d27824 */ /* 0x040fe400078e02d4 */
[----:B------:R-:W-:Y:S02]  /*5990*/  IMAD R240, R2, R240, R115 ;  /* 0x000000f002f07224 */ /* 0x000fe400078e0273 */
[----:B------:R-:W-:Y:S02]  /*59a0*/  IMAD R208, R147, 0x2, R210 ;  /* 0x0000000293d07824 */ /* 0x000fe400078e02d2 */
[----:B------:R-:W-:-:S04]  /*59b0*/  IMAD.HI.U32 R7, R6, R117, RZ ;  /* 0x0000007506077227 */ /* 0x000fc800078e00ff */
[----:B------:R-:W-:Y:S01]  /*59c0*/  @!P2 IMAD.IADD R250, R250, 0x1, -R2 ;  /* 0x00000001fafaa824 */ /* 0x000fe200078e0a02 */
[----:B------:R-:W-:Y:S01]  /*59d0*/  ISETP.GT.U32.AND P2, PT, R2, R240, PT ;  /* 0x000000f00200720c */ /* 0x000fe20003f44070 */
[C---:B------:R-:W-:Y:S02]  /*59e0*/  IMAD R206, R147.reuse, 0x2, R208 ;  /* 0x0000000293ce7824 */ /* 0x040fe400078e02d0 */
[----:B------:R-:W-:Y:S02]  /*59f0*/  @!P4 IMAD.MOV R250, RZ, RZ, -R250 ;  /* 0x000000fffffac224 */ /* 0x000fe400078e0afa */
[C---:B------:R-:W-:Y:S02]  /*5a00*/  IMAD R204, R147.reuse, 0x2, R206 ;  /* 0x0000000293cc7824 */ /* 0x040fe400078e02ce */
[----:B------:R-:W-:Y:S02]  /*5a10*/  IMAD.MOV R7, RZ, RZ, -R7 ;  /* 0x000000ffff077224 */ /* 0x000fe400078e0a07 */
[----:B------:R-:W-:-:S02]  /*5a20*/  IMAD R202, R147, 0x2, R204 ;  /* 0x0000000293ca7824 */ /* 0x000fc400078e02cc */
[----:B------:R-:W-:Y:S02]  /*5a30*/  IMAD R238, R2, R7, R117 ;  /* 0x0000000702ee7224 */ /* 0x000fe400078e0275 */
[----:B------:R-:W-:Y:S02]  /*5a40*/  @!P2 IMAD.IADD R240, R240, 0x1, -R2 ;  /* 0x00000001f0f0a824 */ /* 0x000fe400078e0a02 */
[C---:B------:R-:W-:Y:S02]  /*5a50*/  IMAD R200, R147.reuse, 0x2, R202 ;  /* 0x0000000293c87824 */ /* 0x040fe400078e02ca */
[----:B------:R-:W-:Y:S01]  /*5a60*/  @!P5 IMAD.MOV R248, RZ, RZ, -R248 ;  /* 0x000000fffff8d224 */ /* 0x000fe200078e0af8 */
[----:B------:R-:W-:Y:S01]  /*5a70*/  ISETP.GT.U32.AND P4, PT, R2, R240, PT ;  /* 0x000000f00200720c */ /* 0x000fe20003f84070 */
[----:B------:R-:W-:Y:S01]  /*5a80*/  IMAD R198, R147, 0x2, R200 ;  /* 0x0000000293c67824 */ /* 0x000fe200078e02c8 */
[----:B------:R-:W-:Y:S01]  /*5a90*/  ISETP.GE.AND P5, PT, R113, RZ, PT ;  /* 0x000000ff7100720c */ /* 0x000fe20003fa6270 */
[----:B------:R-:W-:-:S04]  /*5aa0*/  IMAD.HI.U32 R113, R6, R123, RZ ;  /* 0x0000007b06717227 */ /* 0x000fc800078e00ff */
[C---:B------:R-:W-:Y:S02]  /*5ab0*/  IMAD R196, R147.reuse, 0x2, R198 ;  /* 0x0000000293c47824 */ /* 0x040fe400078e02c6 */
[----:B------:R-:W-:Y:S02]  /*5ac0*/  IMAD.MOV R113, RZ, RZ, -R113 ;  /* 0x000000ffff717224 */ /* 0x000fe400078e0a71 */
[C---:B------:R-:W-:Y:S02]  /*5ad0*/  IMAD R194, R147.reuse, 0x2, R196 ;  /* 0x0000000293c27824 */ /* 0x040fe400078e02c4 */
[----:B------:R-:W-:Y:S01]  /*5ae0*/  @!P4 IMAD.IADD R240, R240, 0x1, -R2 ;  /* 0x00000001f0f0c824 */ /* 0x000fe200078e0a02 */
[----:B------:R-:W-:Y:S01]  /*5af0*/  ISETP.GT.U32.AND P4, PT, R2, R238, PT ;  /* 0x000000ee0200720c */ /* 0x000fe20003f84070 */
[----:B------:R-:W-:Y:S02]  /*5b00*/  VIADD R118, R0, 0x74 ;  /* 0x0000007400767836 */ /* 0x000fe40000000000 */
[----:B------:R-:W-:-:S02]  /*5b10*/  IMAD R192, R147, 0x2, R194 ;  /* 0x0000000293c07824 */ /* 0x000fc400078e02c2 */
[----:B------:R-:W-:Y:S01]  /*5b20*/  IMAD R252, R2, R113, R123 ;  /* 0x0000007102fc7224 */ /* 0x000fe200078e027b */
[----:B------:R-:W-:Y:S01]  /*5b30*/  IABS R123, R118 ;  /* 0x00000076007b7213 */ /* 0x000fe20000000000 */
[----:B------:R-:W-:Y:S02]  /*5b40*/  IMAD R190, R147, 0x2, R192 ;  /* 0x0000000293be7824 */ /* 0x000fe400078e02c0 */
[----:B------:R-:W-:Y:S02]  /*5b50*/  @!P0 IMAD.IADD R242, R242, 0x1, -R2 ;  /* 0x00000001f2f28824 */ /* 0x000fe400078e0a02 */
[----:B------:R-:W-:-:S03]  /*5b60*/  IMAD.HI.U32 R113, R6, R123, RZ ;  /* 0x0000007b06717227 */ /* 0x000fc600078e00ff */
[----:B------:R-:W-:Y:S01]  /*5b70*/  ISETP.GT.U32.AND P0, PT, R2, R242, PT ;  /* 0x000000f20200720c */ /* 0x000fe20003f04070 */
[----:B------:R-:W-:Y:S02]  /*5b80*/  @!P4 IMAD.IADD R238, R238, 0x1, -R2 ;  /* 0x00000001eeeec824 */ /* 0x000fe400078e0a02 */
[C---:B------:R-:W-:Y:S02]  /*5b90*/  IMAD R188, R147.reuse, 0x2, R190 ;  /* 0x0000000293bc7824 */ /* 0x040fe400078e02be */
[----:B------:R-:W-:Y:S01]  /*5ba0*/  IMAD.MOV R113, RZ, RZ, -R113 ;  /* 0x000000ffff717224 */ /* 0x000fe200078e0a71 */
[----:B------:R-:W-:Y:S01]  /*5bb0*/  ISETP.GT.U32.AND P4, PT, R2, R238, PT ;  /* 0x000000ee0200720c */ /* 0x000fe20003f84070 */
[----:B------:R-:W-:Y:S02]  /*5bc0*/  VIADD R7, R0, 0x75 ;  /* 0x0000007500077836 */ /* 0x000fe40000000000 */
[C---:B------:R-:W-:Y:S02]  /*5bd0*/  IMAD R186, R147.reuse, 0x2, R188 ;  /* 0x0000000293ba7824 */ /* 0x040fe400078e02bc */
[----:B------:R-:W-:Y:S01]  /*5be0*/  @!P6 IMAD.MOV R244, RZ, RZ, -R244 ;  /* 0x000000fffff4e224 */ /* 0x000fe200078e0af4 */
[C---:B------:R-:W-:Y:S01]  /*5bf0*/  ISETP.GT.U32.AND P6, PT, R2.reuse, R252, PT ;  /* 0x000000fc0200720c */ /* 0x040fe20003fc4070 */
[----:B------:R-:W-:Y:S01]  /*5c00*/  IMAD R236, R2, R113, R123 ;  /* 0x0000007102ec7224 */ /* 0x000fe200078e027b */
[----:B------:R-:W-:Y:S01]  /*5c10*/  IABS R117, R7 ;  /* 0x0000000700757213 */ /* 0x000fe20000000000 */
[----:B------:R-:W-:Y:S01]  /*5c20*/  IMAD R184, R147, 0x2, R186 ;  /* 0x0000000293b87824 */ /* 0x000fe200078e02ba */
[----:B------:R-:W-:Y:S01]  /*5c30*/  ISETP.GE.AND P2, PT, R7, RZ, PT ;  /* 0x000000ff0700720c */ /* 0x000fe20003f46270 */
[--C-:B------:R-:W-:Y:S01]  /*5c40*/  @!P0 IMAD.IADD R242, R242, 0x1, -R2.reuse ;  /* 0x00000001f2f28824 */ /* 0x100fe200078e0a02 */
[----:B------:R-:W-:Y:S01]  /*5c50*/  ISETP.GE.AND P0, PT, R116, RZ, PT ;  /* 0x000000ff7400720c */ /* 0x000fe20003f06270 */
[----:B------:R-:W-:Y:S01]  /*5c60*/  @!P4 IMAD.IADD R238, R238, 0x1, -R2 ;  /* 0x00000001eeeec824 */ /* 0x000fe200078e0a02 */
[----:B------:R-:W-:Y:S01]  /*5c70*/  ISETP.GT.U32.AND P4, PT, R2, R236, PT ;  /* 0x000000ec0200720c */ /* 0x000fe20003f84070 */
[----:B------:R-:W-:-:S02]  /*5c80*/  IMAD R182, R147, 0x2, R184 ;  /* 0x0000000293b67824 */ /* 0x000fc400078e02b8 */
[----:B------:R-:W-:-:S04]  /*5c90*/  IMAD.HI.U32 R7, R6, R117, RZ ;  /* 0x0000007506077227 */ /* 0x000fc800078e00ff */
[C---:B------:R-:W-:Y:S02]  /*5ca0*/  IMAD R180, R147.reuse, 0x2, R182 ;  /* 0x0000000293b47824 */ /* 0x040fe400078e02b6 */
[----:B------:R-:W-:Y:S02]  /*5cb0*/  IMAD.MOV R234, RZ, RZ, -R7 ;  /* 0x000000ffffea7224 */ /* 0x000fe400078e0a07 */
[C---:B------:R-:W-:Y:S02]  /*5cc0*/  IMAD R178, R147.reuse, 0x2, R180 ;  /* 0x0000000293b27824 */ /* 0x040fe400078e02b4 */
[----:B------:R-:W-:Y:S02]  /*5cd0*/  @!P6 IMAD.IADD R252, R252, 0x1, -R2 ;  /* 0x00000001fcfce824 */ /* 0x000fe400078e0a02 */
[----:B------:R-:W-:Y:S02]  /*5ce0*/  VIADD R116, R0, 0x77 ;  /* 0x0000007700747836 */ /* 0x000fe40000000000 */
[C---:B------:R-:W-:Y:S01]  /*5cf0*/  IMAD R234, R2.reuse, R234, R117 ;  /* 0x000000ea02ea7224 */ /* 0x040fe200078e0275 */
[----:B------:R-:W-:Y:S01]  /*5d00*/  ISETP.GT.U32.AND P6, PT, R2, R252, PT ;  /* 0x000000fc0200720c */ /* 0x000fe20003fc4070 */
[----:B------:R-:W-:Y:S01]  /*5d10*/  @!P3 IMAD.MOV R242, RZ, RZ, -R242 ;  /* 0x000000fffff2b224 */ /* 0x000fe200078e0af2 */
[----:B------:R-:W-:Y:S01]  /*5d20*/  ISETP.GE.AND P3, PT, R118, RZ, PT ;  /* 0x000000ff7600720c */ /* 0x000fe20003f66270 */
[----:B------:R-:W-:Y:S01]  /*5d30*/  IMAD R176, R147, 0x2, R178 ;  /* 0x0000000293b07824 */ /* 0x000fe200078e02b2 */
[----:B------:R-:W-:Y:S01]  /*5d40*/  IABS R125, R116 ;  /* 0x00000074007d7213 */ /* 0x000fe20000000000 */
[----:B------:R-:W-:Y:S01]  /*5d50*/  @!P4 IMAD.IADD R236, R236, 0x1, -R2 ;  /* 0x00000001ececc824 */ /* 0x000fe200078e0a02 */
[----:B------:R-:W-:Y:S01]  /*5d60*/  ISETP.GT.U32.AND P4, PT, R2, R234, PT ;  /* 0x000000ea0200720c */ /* 0x000fe20003f84070 */
[----:B------:R-:W-:-:S02]  /*5d70*/  VIADD R118, R0, 0x78 ;  /* 0x0000007800767836 */ /* 0x000fc40000000000 */
[----:B------:R-:W-:Y:S02]  /*5d80*/  IMAD R174, R147, 0x2, R176 ;  /* 0x0000000293ae7824 */ /* 0x000fe400078e02b0 */
[----:B------:R-:W-:Y:S01]  /*5d90*/  IMAD.HI.U32 R115, R6, R125, RZ ;  /* 0x0000007d06737227 */ /* 0x000fe200078e00ff */
[----:B------:R-:W-:-:S03]  /*5da0*/  IABS R127, R118 ;  /* 0x00000076007f7213 */ /* 0x000fc60000000000 */
[----:B------:R-:W-:Y:S02]  /*5db0*/  IMAD R172, R147, 0x2, R174 ;  /* 0x0000000293ac7824 */ /* 0x000fe400078e02ae */
[C---:B------:R-:W-:Y:S02]  /*5dc0*/  VIADD R113, R0.reuse, 0x76 ;  /* 0x0000007600717836 */ /* 0x040fe40000000000 */
[----:B------:R-:W-:Y:S02]  /*5dd0*/  IMAD.MOV R115, RZ, RZ, -R115 ;  /* 0x000000ffff737224 */ /* 0x000fe400078e0a73 */
[----:B------:R-:W-:Y:S01]  /*5de0*/  VIADD R120, R0, 0x79 ;  /* 0x0000007900787836 */ /* 0x000fe20000000000 */
[----:B------:R-:W-:Y:S01]  /*5df0*/  IABS R123, R113 ;  /* 0x00000071007b7213 */ /* 0x000fe20000000000 */
[----:B------:R-:W-:-:S04]  /*5e00*/  IMAD.HI.U32 R7, R6, R127, RZ ;  /* 0x0000007f06077227 */ /* 0x000fc800078e00ff */
[----:B------:R-:W-:Y:S02]  /*5e10*/  IMAD R170, R147, 0x2, R172 ;  /* 0x0000000293aa7824 */ /* 0x000fe400078e02ac */
[--C-:B------:R-:W-:Y:S01]  /*5e20*/  @!P6 IMAD.IADD R252, R252, 0x1, -R2.reuse ;  /* 0x00000001fcfce824 */ /* 0x100fe200078e0a02 */
[----:B------:R-:W-:Y:S01]  /*5e30*/  ISETP.GE.AND P6, PT, R113, RZ, PT ;  /* 0x000000ff7100720c */ /* 0x000fe20003fc6270 */
[----:B------:R-:W-:Y:S01]  /*5e40*/  IMAD R230, R2, R115, R125 ;  /* 0x0000007302e67224 */ /* 0x000fe200078e027d */
[----:B------:R-:W-:Y:S01]  /*5e50*/  IABS R115, R120 ;  /* 0x0000007800737213 */ /* 0x000fe20000000000 */
[----:B------:R-:W-:Y:S01]  /*5e60*/  @!P4 IMAD.IADD R234, R234, 0x1, -R2 ;  /* 0x00000001eaeac824 */ /* 0x000fe200078e0a02 */
[----:B------:R-:W-:Y:S01]  /*5e70*/  ISETP.GT.U32.AND P4, PT, R2, R236, PT ;  /* 0x000000ec0200720c */ /* 0x000fe20003f84070 */
[----:B------:R-:W-:Y:S02]  /*5e80*/  IMAD.MOV R7, RZ, RZ, -R7 ;  /* 0x000000ffff077224 */ /* 0x000fe400078e0a07 */
[----:B------:R-:W-:-:S02]  /*5e90*/  IMAD R168, R147, 0x2, R170 ;  /* 0x0000000293a87824 */ /* 0x000fc400078e02aa */
[----:B------:R-:W-:Y:S01]  /*5ea0*/  @!P5 IMAD.MOV R252, RZ, RZ, -R252 ;  /* 0x000000fffffcd224 */ /* 0x000fe200078e0afc */
[C---:B------:R-:W-:Y:S01]  /*5eb0*/  ISETP.GT.U32.AND P5, PT, R2.reuse, R234, PT ;  /* 0x000000ea0200720c */ /* 0x040fe20003fa4070 */
[----:B------:R-:W-:Y:S02]  /*5ec0*/  IMAD R228, R2, R7, R127 ;  /* 0x0000000702e47224 */ /* 0x000fe400078e027f */
[----:B------:R-:W-:Y:S02]  /*5ed0*/  IMAD R166, R147, 0x2, R168 ;  /* 0x0000000293a67824 */ /* 0x000fe400078e02a8 */
[----:B------:R-:W-:-:S04]  /*5ee0*/  IMAD.HI.U32 R113, R6, R123, RZ ;  /* 0x0000007b06717227 */ /* 0x000fc800078e00ff */
[----:B------:R-:W-:-:S04]  /*5ef0*/  IMAD.HI.U32 R7, R6, R115, RZ ;  /* 0x0000007306077227 */ /* 0x000fc800078e00ff */
[C---:B------:R-:W-:Y:S02]  /*5f00*/  IMAD R164, R147.reuse, 0x2, R166 ;  /* 0x0000000293a47824 */ /* 0x040fe400078e02a6 */
[----:B------:R-:W-:Y:S02]  /*5f10*/  IMAD.MOV R113, RZ, RZ, -R113 ;  /* 0x000000ffff717224 */ /* 0x000fe400078e0a71 */
[----:B------:R-:W-:Y:S02]  /*5f20*/  VIADD R122, R0, 0x7a ;  /* 0x0000007a007a7836 */ /* 0x000fe40000000000 */
[----:B------:R-:W-:Y:S02]  /*5f30*/  IMAD.MOV R226, RZ, RZ, -R7 ;  /* 0x000000ffffe27224 */ /* 0x000fe400078e0a07 */
[----:B------:R-:W-:Y:S01]  /*5f40*/  IMAD R162, R147, 0x2, R164 ;  /* 0x0000000293a27824 */ /* 0x000fe200078e02a4 */
[----:B------:R-:W-:Y:S01]  /*5f50*/  IABS R117, R122 ;  /* 0x0000007a00757213 */ /* 0x000fe20000000000 */
[----:B------:R-:W-:-:S02]  /*5f60*/  IMAD R232, R2, R113, R123 ;  /* 0x0000007102e87224 */ /* 0x000fc400078e027b */
[----:B------:R-:W-:Y:S02]  /*5f70*/  IMAD R226, R2, R226, R115 ;  /* 0x000000e202e27224 */ /* 0x000fe400078e0273 */
[----:B------:R-:W-:Y:S01]  /*5f80*/  @!P4 IMAD.IADD R236, R236, 0x1, -R2 ;  /* 0x00000001ececc824 */ /* 0x000fe200078e0a02 */
[----:B------:R-:W-:Y:S01]  /*5f90*/  ISETP.GT.U32.AND P4, PT, R2, R228, PT ;  /* 0x000000e40200720c */ /* 0x000fe20003f84070 */
[----:B------:R-:W-:Y:S02]  /*5fa0*/  VIADD R124, R0, 0x7b ;  /* 0x0000007b007c7836 */ /* 0x000fe40000000000 */
[----:B------:R-:W-:Y:S02]  /*5fb0*/  IMAD R160, R147, 0x2, R162 ;  /* 0x0000000293a07824 */ /* 0x000fe400078e02a2 */
[----:B------:R-:W-:Y:S01]  /*5fc0*/  @!P1 IMAD.MOV R240, RZ, RZ, -R240 ;  /* 0x000000fffff09224 */ /* 0x000fe200078e0af0 */
[----:B------:R-:W-:Y:S01]  /*5fd0*/  ISETP.GT.U32.AND P1, PT, R2, R232, PT ;  /* 0x000000e80200720c */ /* 0x000fe20003f24070 */
[----:B------:R-:W-:Y:S01]  /*5fe0*/  @!P5 IMAD.IADD R234, R234, 0x1, -R2 ;  /* 0x00000001eaead824 */ /* 0x000fe200078e0a02 */
[----:B------:R-:W-:Y:S01]  /*5ff0*/  ISETP.GT.U32.AND P5, PT, R2, R226, PT ;  /* 0x000000e20200720c */ /* 0x000fe20003fa4070 */
[----:B------:R-:W-:Y:S01]  /*6000*/  IMAD.HI.U32 R113, R6, R117, RZ ;  /* 0x0000007506717227 */ /* 0x000fe200078e00ff */
[----:B------:R-:W-:-:S03]  /*6010*/  IABS R123, R124 ;  /* 0x0000007c007b7213 */ /* 0x000fc60000000000 */
[----:B------:R-:W-:Y:S02]  /*6020*/  IMAD R158, R147, 0x2, R160 ;  /* 0x00000002939e7824 */ /* 0x000fe400078e02a0 */
[----:B------:R-:W-:Y:S01]  /*6030*/  @!P0 IMAD.MOV R238, RZ, RZ, -R238 ;  /* 0x000000ffffee8224 */ /* 0x000fe200078e0aee */
[----:B------:R-:W-:Y:S01]  /*6040*/  ISETP.GT.U32.AND P0, PT, R2, R230, PT ;  /* 0x000000e60200720c */ /* 0x000fe20003f04070 */
[----:B------:R-:W-:Y:S02]  /*6050*/  IMAD.MOV R113, RZ, RZ, -R113 ;  /* 0x000000ffff717224 */ /* 0x000fe400078e0a71 */
[----:B------:R-:W-:Y:S02]  /*6060*/  VIADD R127, R0, 0x7d ;  /* 0x0000007d007f7836 */ /* 0x000fe40000000000 */
[----:B------:R-:W-:-:S04]  /*6070*/  IMAD.HI.U32 R7, R6, R123, RZ ;  /* 0x0000007b06077227 */ /* 0x000fc800078e00ff */
[C---:B------:R-:W-:Y:S02]  /*6080*/  IMAD R156, R147.reuse, 0x2, R158 ;  /* 0x00000002939c7824 */ /* 0x040fe400078e029e */
[----:B------:R-:W-:Y:S02]  /*6090*/  VIADD R126, R0, 0x7c ;  /* 0x0000007c007e7836 */ /* 0x000fe40000000000 */
[----:B------:R-:W-:Y:S01]  /*60a0*/  IMAD R113, R2, R113, R117 ;  /* 0x0000007102717224 */ /* 0x000fe200078e0275 */
[----:B------:R-:W-:Y:S01]  /*60b0*/  IABS R117, R127 ;  /* 0x0000007f00757213 */ /* 0x000fe20000000000 */
[----:B------:R-:W-:Y:S01]  /*60c0*/  @!P4 IMAD.IADD R228, R228, 0x1, -R2 ;  /* 0x00000001e4e4c824 */ /* 0x000fe200078e0a02 */
[----:B------:R-:W-:Y:S01]  /*60d0*/  IABS R125, R126 ;  /* 0x0000007e007d7213 */ /* 0x000fe20000000000 */
[----:B------:R-:W-:Y:S02]  /*60e0*/  IMAD.MOV R7, RZ, RZ, -R7 ;  /* 0x000000ffff077224 */ /* 0x000fe400078e0a07 */
[----:B------:R-:W-:-:S02]  /*60f0*/  IMAD R154, R147, 0x2, R156 ;  /* 0x00000002939a7824 */ /* 0x000fc400078e029c */
[--C-:B------:R-:W-:Y:S01]  /*6100*/  @!P1 IMAD.IADD R232, R232, 0x1, -R2.reuse ;  /* 0x00000001e8e89824 */ /* 0x100fe200078e0a02 */
[----:B------:R-:W-:Y:S01]  /*6110*/  ISETP.GT.U32.AND P1, PT, R2, R113, PT ;  /* 0x000000710200720c */ /* 0x000fe20003f24070 */
[----:B------:R-:W-:Y:S01]  /*6120*/  @!P5 IMAD.IADD R226, R226, 0x1, -R2 ;  /* 0x00000001e2e2d824 */ /* 0x000fe200078e0a02 */
[C---:B------:R-:W-:Y:S01]  /*6130*/  ISETP.GT.U32.AND P5, PT, R2.reuse, R228, PT ;  /* 0x000000e40200720c */ /* 0x040fe20003fa4070 */
[----:B------:R-:W-:Y:S02]  /*6140*/  IMAD R224, R2, R7, R123 ;  /* 0x0000000702e07224 */ /* 0x000fe400078e027b */
[----:B------:R-:W-:Y:S02]  /*6150*/  IMAD R152, R147, 0x2, R154 ;  /* 0x0000000293987824 */ /* 0x000fe400078e029a */
[----:B------:R-:W-:-:S04]  /*6160*/  IMAD.HI.U32 R7, R6, R117, RZ ;  /* 0x0000007506077227 */ /* 0x000fc800078e00ff */
[----:B------:R-:W-:Y:S01]  /*6170*/  @!P0 IMAD.IADD R230, R230, 0x1, -R2 ;  /* 0x00000001e6e68824 */ /* 0x000fe200078e0a02 */
[----:B------:R-:W-:Y:S01]  /*6180*/  ISETP.GT.U32.AND P0, PT, R2, R232, PT ;  /* 0x000000e80200720c */ /* 0x000fe20003f04070 */
[----:B------:R-:W-:Y:S02]  /*6190*/  VIADD R128, R0, 0x7e ;  /* 0x0000007e00807836 */ /* 0x000fe40000000000 */
[----:B------:R-:W-:Y:S01]  /*61a0*/  IMAD R150, R147, 0x2, R152 ;  /* 0x0000000293967824 */ /* 0x000fe200078e0298 */
[----:B------:R-:W-:Y:S01]  /*61b0*/  ISETP.GT.U32.AND P4, PT, R2, R230, PT ;  /* 0x000000e60200720c */ /* 0x000fe20003f84070 */
[----:B------:R-:W-:Y:S01]  /*61c0*/  IMAD.HI.U32 R115, R6, R125, RZ ;  /* 0x0000007d06737227 */ /* 0x000fe200078e00ff */
[----:B------:R-:W-:-:S03]  /*61d0*/  IABS R123, R128 ;  /* 0x00000080007b7213 */ /* 0x000fc60000000000 */
[----:B------:R-:W-:Y:S02]  /*61e0*/  IMAD.MOV R7, RZ, RZ, -R7 ;  /* 0x000000ffff077224 */ /* 0x000fe400078e0a07 */
[C---:B------:R-:W-:Y:S02]  /*61f0*/  IMAD R148, R147.reuse, 0x2, R150 ;  /* 0x0000000293947824 */ /* 0x040fe400078e0296 */
[----:B------:R-:W-:Y:S02]  /*6200*/  IMAD.MOV R115, RZ, RZ, -R115 ;  /* 0x000000ffff737224 */ /* 0x000fe400078e0a73 */
[C---:B------:R-:W-:Y:S01]  /*6210*/  IMAD R220, R2.reuse, R7, R117 ;  /* 0x0000000702dc7224 */ /* 0x040fe200078e0275 */
[----:B------:R-:W-:Y:S01]  /*6220*/  IABS R7, R0 ;  /* 0x0000000000077213 */ /* 0x000fe20000000000 */
[----:B------:R-:W-:Y:S02]  /*6230*/  IMAD R146, R147, 0x2, R148 ;  /* 0x0000000293927824 */ /* 0x000fe400078e0294 */
[----:B------:R-:W-:-:S02]  /*6240*/  IMAD R222, R2, R115, R125 ;  /* 0x0000007302de7224 */ /* 0x000fc400078e027d */
[----:B------:R-:W-:Y:S01]  /*6250*/  @!P5 IMAD.IADD R228, R228, 0x1, -R2 ;  /* 0x00000001e4e4d824 */ /* 0x000fe200078e0a02 */
[----:B------:R-:W-:Y:S01]  /*6260*/  ISETP.GT.U32.AND P5, PT, R2, R220, PT ;  /* 0x000000dc0200720c */ /* 0x000fe20003fa4070 */
[----:B------:R-:W-:-:S04]  /*6270*/  IMAD.HI.U32 R115, R6, R123, RZ ;  /* 0x0000007b06737227 */ /* 0x000fc800078e00ff */
[----:B------:R-:W-:-:S04]  /*6280*/  IMAD.HI.U32 R6, R6, R7, RZ ;  /* 0x0000000706067227 */ /* 0x000fc800078e00ff */
[C---:B------:R-:W-:Y:S02]  /*6290*/  IMAD R145, R147.reuse, 0x2, R146 ;  /* 0x0000000293917824 */ /* 0x040fe400078e0292 */
[----:B------:R-:W-:Y:S01]  /*62a0*/  @!P0 IMAD.IADD R232, R232, 0x1, -R2 ;  /* 0x00000001e8e88824 */ /* 0x000fe200078e0a02 */
[C---:B------:R-:W-:Y:S01]  /*62b0*/  ISETP.GT.U32.AND P0, PT, R2.reuse, R224, PT ;  /* 0x000000e00200720c */ /* 0x040fe20003f04070 */
[----:B------:R-:W-:Y:S02]  /*62c0*/  IMAD.MOV R6, RZ, RZ, -R6 ;  /* 0x000000ffff067224 */ /* 0x000fe400078e0a06 */
[----:B------:R-:W-:Y:S02]  /*62d0*/  IMAD R144, R147, 0x2, R145 ;  /* 0x0000000293907824 */ /* 0x000fe400078e0291 */
[----:B------:R-:W-:Y:S01]  /*62e0*/  @!P3 IMAD.MOV R236, RZ, RZ, -R236 ;  /* 0x000000ffffecb224 */ /* 0x000fe200078e0aec */
[C---:B------:R-:W-:Y:S01]  /*62f0*/  ISETP.GT.U32.AND P3, PT, R2.reuse, R226, PT ;  /* 0x000000e20200720c */ /* 0x040fe20003f64070 */
[----:B------:R-:W-:-:S02]  /*6300*/  IMAD R7, R2, R6, R7 ;  /* 0x0000000602077224 */ /* 0x000fc400078e0207 */
[C---:B------:R-:W-:Y:S02]  /*6310*/  IMAD R143, R147.reuse, 0x2, R144 ;  /* 0x00000002938f7824 */ /* 0x040fe400078e0290 */
[----:B------:R-:W-:Y:S02]  /*6320*/  IMAD.MOV R115, RZ, RZ, -R115 ;  /* 0x000000ffff737224 */ /* 0x000fe400078e0a73 */
[--C-:B------:R-:W-:Y:S01]  /*6330*/  @!P5 IMAD.IADD R220, R220, 0x1, -R2.reuse ;  /* 0x00000001dcdcd824 */ /* 0x100fe200078e0a02 */
[C---:B------:R-:W-:Y:S01]  /*6340*/  ISETP.GT.U32.AND P5, PT, R2.reuse, R7, PT ;  /* 0x000000070200720c */ /* 0x040fe20003fa4070 */
[----:B------:R-:W-:Y:S02]  /*6350*/  IMAD R142, R147, 0x2, R143 ;  /* 0x00000002938e7824 */ /* 0x000fe400078e028f */
[----:B------:R-:W-:Y:S02]  /*6360*/  @!P1 IMAD.IADD R113, R113, 0x1, -R2 ;  /* 0x0000000171719824 */ /* 0x000fe400078e0a02 */
[----:B------:R-:W-:-:S02]  /*6370*/  IMAD R218, R2, R115, R123 ;  /* 0x0000007302da7224 */ /* 0x000fc400078e027b */
[----:B------:R-:W-:Y:S01]  /*6380*/  @!P0 IMAD.IADD R224, R224, 0x1, -R2 ;  /* 0x00000001e0e08824 */ /* 0x000fe200078e0a02 */
[----:B------:R-:W-:Y:S01]  /*6390*/  ISETP.GE.AND P0, PT, R118, RZ, PT ;  /* 0x000000ff7600720c */ /* 0x000fe20003f06270 */
[C---:B------:R-:W-:Y:S01]  /*63a0*/  IMAD R141, R147.reuse, 0x2, R142 ;  /* 0x00000002938d7824 */ /* 0x040fe200078e028e */
[----:B------:R-:W-:Y:S01]  /*63b0*/  ISETP.GT.U32.AND P1, PT, R2, R113, PT ;  /* 0x000000710200720c */ /* 0x000fe20003f24070 */
[--C-:B------:R-:W-:Y:S01]  /*63c0*/  @!P4 IMAD.IADD R230, R230, 0x1, -R2.reuse ;  /* 0x00000001e6e6c824 */ /* 0x100fe200078e0a02 */
[----:B------:R-:W-:Y:S01]  /*63d0*/  ISETP.GT.U32.AND P4, PT, R2, R222, PT ;  /* 0x000000de0200720c */ /* 0x000fe20003f84070 */
[--C-:B------:R-:W-:Y:S01]  /*63e0*/  @!P3 IMAD.IADD R226, R226, 0x1, -R2.reuse ;  /* 0x00000001e2e2b824 */ /* 0x100fe200078e0a02 */
[----:B------:R-:W-:Y:S01]  /*63f0*/  ISETP.GT.U32.AND P3, PT, R2, R218, PT ;  /* 0x000000da0200720c */ /* 0x000fe20003f64070 */
[----:B------:R-:W-:Y:S02]  /*6400*/  IMAD R140, R147, 0x2, R141 ;  /* 0x00000002938c7824 */ /* 0x000fe400078e028d */
[----:B------:R-:W-:-:S02]  /*6410*/  @!P5 IMAD.IADD R7, R7, 0x1, -R2 ;  /* 0x000000010707d824 */ /* 0x000fc400078e0a02 */
[C---:B------:R-:W-:Y:S02]  /*6420*/  IMAD R139, R147.reuse, 0x2, R140 ;  /* 0x00000002938b7824 */ /* 0x040fe400078e028c */
[----:B------:R-:W-:Y:S01]  /*6430*/  @!P0 IMAD.MOV R228, RZ, RZ, -R228 ;  /* 0x000000ffffe48224 */ /* 0x000fe200078e0ae4 */
[----:B------:R-:W-:Y:S01]  /*6440*/  ISETP.GT.U32.AND P0, PT, R2, R7, PT ;  /* 0x000000070200720c */ /* 0x000fe20003f04070 */
[----:B------:R-:W-:Y:S02]  /*6450*/  IMAD R138, R147, 0x2, R139 ;  /* 0x00000002938a7824 */ /* 0x000fe400078e028b */
[----:B------:R-:W-:Y:S01]  /*6460*/  @!P1 IMAD.IADD R113, R113, 0x1, -R2 ;  /* 0x0000000171719824 */ /* 0x000fe200078e0a02 */
[----:B------:R-:W-:Y:S01]  /*6470*/  ISETP.GE.AND P1, PT, R116, RZ, PT ;  /* 0x000000ff7400720c */ /* 0x000fe20003f26270 */
[----:B------:R-:W-:Y:S02]  /*6480*/  IMAD R137, R147, 0x2, R138 ;  /* 0x0000000293897824 */ /* 0x000fe400078e028a */
[--C-:B------:R-:W-:Y:S01]  /*6490*/  @!P4 IMAD.IADD R222, R222, 0x1, -R2.reuse ;  /* 0x00000001dedec824 */ /* 0x100fe200078e0a02 */
[----:B------:R-:W-:Y:S01]  /*64a0*/  ISETP.GE.AND P4, PT, R120, RZ, PT ;  /* 0x000000ff7800720c */ /* 0x000fe20003f86270 */
[----:B------:R-:W-:-:S02]  /*64b0*/  @!P3 IMAD.IADD R218, R218, 0x1, -R2 ;  /* 0x00000001dadab824 */ /* 0x000fc400078e0a02 */
[C---:B------:R-:W-:Y:S01]  /*64c0*/  IMAD R136, R147.reuse, 0x2, R137 ;  /* 0x0000000293887824 */ /* 0x040fe200078e0289 */
[C---:B------:R-:W-:Y:S01]  /*64d0*/  ISETP.GT.U32.AND P3, PT, R2.reuse, R222, PT ;  /* 0x000000de0200720c */ /* 0x040fe20003f64070 */
[----:B------:R-:W-:Y:S01]  /*64e0*/  @!P2 IMAD.MOV R234, RZ, RZ, -R234 ;  /* 0x000000ffffeaa224 */ /* 0x000fe200078e0aea */
[C---:B------:R-:W-:Y:S01]  /*64f0*/  ISETP.GT.U32.AND P2, PT, R2.reuse, R224, PT ;  /* 0x000000e00200720c */ /* 0x040fe20003f44070 */
[----:B------:R-:W-:Y:S01]  /*6500*/  @!P6 IMAD.MOV R232, RZ, RZ, -R232 ;  /* 0x000000ffffe8e224 */ /* 0x000fe200078e0ae8 */
[C---:B------:R-:W-:Y:S01]  /*6510*/  ISETP.GT.U32.AND P6, PT, R2.reuse, R220, PT ;  /* 0x000000dc0200720c */ /* 0x040fe20003fc4070 */
[----:B------:R-:W-:Y:S01]  /*6520*/  IMAD R135, R147, 0x2, R136 ;  /* 0x0000000293877824 */ /* 0x000fe200078e0288 */
[----:B------:R-:W-:Y:S01]  /*6530*/  ISETP.GT.U32.AND P5, PT, R2, R218, PT ;  /* 0x000000da0200720c */ /* 0x000fe20003fa4070 */
[----:B------:R-:W-:Y:S01]  /*6540*/  @!P0 IMAD.IADD R7, R7, 0x1, -R2 ;  /* 0x0000000107078824 */ /* 0x000fe200078e0a02 */
[----:B------:R-:W-:Y:S01]  /*6550*/  ISETP.GE.AND P0, PT, R0, RZ, PT ;  /* 0x000000ff0000720c */ /* 0x000fe20003f06270 */
[----:B------:R-:W-:-:S02]  /*6560*/  IMAD R134, R147, 0x2, R135 ;  /* 0x0000000293867824 */ /* 0x000fc400078e0287 */
[----:B------:R-:W-:Y:S01]  /*6570*/  @!P1 IMAD.MOV R230, RZ, RZ, -R230 ;  /* 0x000000ffffe69224 */ /* 0x000fe200078e0ae6 */
[----:B------:R-:W-:Y:S01]  /*6580*/  ISETP.GE.AND P1, PT, R122, RZ, PT ;  /* 0x000000ff7a00720c */ /* 0x000fe20003f26270 */
[----:B------:R-:W-:Y:S02]  /*6590*/  IMAD R133, R147, 0x2, R134 ;  /* 0x0000000293857824 */ /* 0x000fe400078e0286 */
[--C-:B------:R-:W-:Y:S01]  /*65a0*/  @!P2 IMAD.IADD R224, R224, 0x1, -R2.reuse ;  /* 0x00000001e0e0a824 */ /* 0x100fe200078e0a02 */
[----:B------:R-:W-:Y:S01]  /*65b0*/  ISETP.GE.AND P2, PT, R124, RZ, PT ;  /* 0x000000ff7c00720c */ /* 0x000fe20003f46270 */
[--C-:B------:R-:W-:Y:S01]  /*65c0*/  @!P3 IMAD.IADD R222, R222, 0x1, -R2.reuse ;  /* 0x00000001dedeb824 */ /* 0x100fe200078e0a02 */
[----:B------:R-:W-:Y:S01]  /*65d0*/  ISETP.GE.AND P3, PT, R126, RZ, PT ;  /* 0x000000ff7e00720c */ /* 0x000fe20003f66270 */
[--C-:B------:R-:W-:Y:S01]  /*65e0*/  @!P6 IMAD.IADD R220, R220, 0x1, -R2.reuse ;  /* 0x00000001dcdce824 */ /* 0x100fe200078e0a02 */
[----:B------:R-:W-:Y:S01]  /*65f0*/  ISETP.GE.AND P6, PT, R127, RZ, PT ;  /* 0x000000ff7f00720c */ /* 0x000fe20003fc6270 */
[----:B------:R-:W-:Y:S01]  /*6600*/  @!P5 IMAD.IADD R218, R218, 0x1, -R2 ;  /* 0x00000001dadad824 */ /* 0x000fe200078e0a02 */
[----:B------:R-:W-:Y:S01]  /*6610*/  ISETP.GE.AND P5, PT, R128, RZ, PT ;  /* 0x000000ff8000720c */ /* 0x000fe20003fa6270 */
[----:B------:R-:W-:Y:S01]  /*6620*/  @!P4 IMAD.MOV R226, RZ, RZ, -R226 ;  /* 0x000000ffffe2c224 */ /* 0x000fe200078e0ae2 */
[----:B------:R-:W-:Y:S01]  /*6630*/  ISETP.NE.AND P4, PT, R121, RZ, PT ;  /* 0x000000ff7900720c */ /* 0x000fe20003f85270 */
[----:B------:R-:W-:Y:S01]  /*6640*/  IMAD R132, R147, 0x2, R133 ;  /* 0x0000000293847824 */ /* 0x000fe200078e0285 */
[----:B------:R-:W-:Y:S01]  /*6650*/  LOP3.LUT R121, RZ, R121, RZ, 0x33, !PT ;  /* 0x00000079ff797212 */ /* 0x000fe200078e33ff */
[----:B------:R-:W-:-:S02]  /*6660*/  IMAD.MOV.U32 R6, RZ, RZ, R113 ;  /* 0x000000ffff067224 */ /* 0x000fc400078e0071 */
[----:B------:R-:W-:Y:S01]  /*6670*/  IMAD R2, R149, UR5, RZ ;  /* 0x0000000595027c24 */ /* 0x000fe2000f8e02ff */
[----:B------:R-:W-:Y:S01]  /*6680*/  SEL R4, R121, R4, !P4 ;  /* 0x0000000479047207 */ /* 0x000fe20006000000 */
[----:B------:R-:W-:Y:S01]  /*6690*/  IMAD R123, R119, UR8, RZ ;  /* 0x00000008777b7c24 */ /* 0x000fe2000f8e02ff */
[----:B------:R-:W-:Y:S01]  /*66a0*/  SEL R5, R121, R5, !P4 ;  /* 0x0000000579057207 */ /* 0x000fe20006000000 */
[----:B------:R-:W-:Y:S01]  /*66b0*/  IMAD R131, R147, 0x2, R132 ;  /* 0x0000000293837824 */ /* 0x000fe200078e0284 */
[----:B------:R-:W-:Y:S01]  /*66c0*/  SEL R115, R121, R242, !P4 ;  /* 0x000000f279737207 */ /* 0x000fe20006000000 */
[----:B------:R-:W-:Y:S01]  /*66d0*/  @!P0 IMAD.MOV R7, RZ, RZ, -R7 ;  /* 0x000000ffff078224 */ /* 0x000fe200078e0a07 */
[----:B------:R-:W-:Y:S01]  /*66e0*/  LEA R249, P0, R123, UR16, 0x2 ;  /* 0x000000107bf97c11 */ /* 0x000fe2000f8010ff */
[----:B------:R-:W-:Y:S01]  /*66f0*/  @!P1 IMAD.MOV R6, RZ, RZ, -R6 ;  /* 0x000000ffff069224 */ /* 0x000fe200078e0a06 */
[C---:B------:R-:W-:Y:S01]  /*6700*/  LEA R116, P1, R2.reuse, UR18, 0x2 ;  /* 0x0000001202747c11 */ /* 0x040fe2000f8210ff */
[----:B------:R-:W-:Y:S01]  /*6710*/  IMAD R130, R147, 0x2, R131 ;  /* 0x0000000293827824 */ /* 0x000fe200078e0283 */
[C---:B------:R-:W-:Y:S01]  /*6720*/  SEL R122, R121.reuse, R7, !P4 ;  /* 0x00000007797a7207 */ /* 0x040fe20006000000 */
[----:B------:R1:W-:Y:S01]  /*6730*/  STL.64 [R1+0x588], R4 ;  /* 0x0005880401007387 */ /* 0x0003e20000100a00 */
[----:B------:R-:W-:Y:S01]  /*6740*/  SEL R7, R121, R26, !P4 ;  /* 0x0000001a79077207 */ /* 0x000fe20006000000 */
[----:B------:R-:W-:Y:S01]  /*6750*/  IMAD R129, R147, 0x2, R130 ;  /* 0x0000000293817824 */ /* 0x000fe200078e0282 */
[C---:B------:R-:W-:Y:S01]  /*6760*/  SEL R26, R121.reuse, R111, !P4 ;  /* 0x0000006f791a7207 */ /* 0x040fe20006000000 */
[----:B------:R-:W-:Y:S01]  /*6770*/  @!P2 IMAD.MOV R224, RZ, RZ, -R224 ;  /* 0x000000ffffe0a224 */ /* 0x000fe200078e0ae0 */
[----:B------:R-:W-:Y:S01]  /*6780*/  SEL R111, R121, R246, !P4 ;  /* 0x000000f6796f7207 */ /* 0x000fe20006000000 */
[----:B------:R-:W-:Y:S01]  /*6790*/  @!P3 IMAD.MOV R222, RZ, RZ, -R222 ;  /* 0x000000ffffdeb224 */ /* 0x000fe200078e0ade */
[----:B------:R-:W-:Y:S01]  /*67a0*/  LEA.HI.X.SX32 R2, R2, UR19, 0x2, P1 ;  /* 0x0000001302027c11 */ /* 0x000fe200088f16ff */
[----:B------:R-:W-:Y:S01]  /*67b0*/  @!P6 IMAD.MOV R220, RZ, RZ, -R220 ;  /* 0x000000ffffdce224 */ /* 0x000fe200078e0adc */
[----:B------:R-:W-:Y:S01]  /*67c0*/  LEA.HI.X.SX32 R123, R123, UR17, 0x2, P0 ;  /* 0x000000117b7b7c11 */ /* 0x000fe200080f16ff */
[----:B------:R-:W-:Y:S01]  /*67d0*/  @!P5 IMAD.MOV R218, RZ, RZ, -R218 ;  /* 0x000000ffffdad224 */ /* 0x000fe200078e0ada */
[----:B------:R-:W-:Y:S01]  /*67e0*/  SEL R165, R121, R240, !P4 ;  /* 0x000000f079a57207 */ /* 0x000fe20006000000 */
[----:B------:R-:W-:Y:S01]  /*67f0*/  IMAD R128, R147, 0x2, R129 ;  /* 0x0000000293807824 */ /* 0x000fe200078e0281 */
[----:B-1----:R-:W-:Y:S01]  /*6800*/  SEL R4, R121, R234, !P4 ;  /* 0x000000ea79047207 */ /* 0x002fe20006000000 */
[----:B------:R-:W-:Y:S01]  /*6810*/  IMAD R7, R7, UR10, RZ ;  /* 0x0000000a07077c24 */ /* 0x000fe2000f8e02ff */
[----:B------:R-:W-:Y:S01]  /*6820*/  SEL R5, R121, R6, !P4 ;  /* 0x0000000679057207 */ /* 0x000fe20006000000 */
[----:B------:R-:W-:Y:S01]  /*6830*/  IMAD R126, R147, 0x2, R128 ;  /* 0x00000002937e7824 */ /* 0x000fe200078e0280 */
[----:B------:R-:W-:Y:S01]  /*6840*/  SEL R149, R121, R238, !P4 ;  /* 0x000000ee79957207 */ /* 0x000fe20006000000 */
[----:B------:R-:W-:Y:S01]  /*6850*/  IMAD R122, R122, UR10, RZ ;  /* 0x0000000a7a7a7c24 */ /* 0x000fe2000f8e02ff */
[-C--:B------:R-:W-:Y:S01]  /*6860*/  LEA R246, P1, R216, R249.reuse, 0x2 ;  /* 0x000000f9d8f67211 */ /* 0x080fe200078210ff */
[----:B------:R1:W-:Y:S01]  /*6870*/  STL.64 [R1+0x598], R4 ;  /* 0x0005980401007387 */ /* 0x0003e20000100a00 */
[-C--:B------:R-:W-:Y:S01]  /*6880*/  LEA R242, P0, R212, R249.reuse, 0x2 ;  /* 0x000000f9d4f27211 */ /* 0x080fe200078010ff */
[C---:B------:R-:W-:Y:S01]  /*6890*/  IMAD R124, R147.reuse, 0x2, R126 ;  /* 0x00000002937c7824 */ /* 0x040fe200078e027e */
[-C--:B------:R-:W-:Y:S01]  /*68a0*/  LEA R240, P2, R210, R249.reuse, 0x2 ;  /* 0x000000f9d2f07211 */ /* 0x080fe200078410ff */
[----:B------:R-:W-:Y:S01]  /*68b0*/  IMAD R26, R26, UR10, RZ ;  /* 0x0000000a1a1a7c24 */ /* 0x000fe2000f8e02ff */
[----:B------:R-:W-:Y:S01]  /*68c0*/  LEA R238, P5, R208, R249, 0x2 ;  /* 0x000000f9d0ee7211 */ /* 0x000fe200078a10ff */
[----:B------:R-:W-:Y:S01]  /*68d0*/  IMAD R120, R147, 0x2, R124 ;  /* 0x0000000293787824 */ /* 0x000fe200078e027c */
[C---:B------:R-:W-:Y:S01]  /*68e0*/  SEL R117, R121.reuse, R28, !P4 ;  /* 0x0000001c79757207 */ /* 0x040fe20006000000 */
[----:B------:R-:W-:Y:S01]  /*68f0*/  USHF.L.U32 UR8, UR14, 0x15, URZ ;  /* 0x000000150e087899 */ /* 0x000fe200080006ff */
[----:B------:R-:W-:Y:S01]  /*6900*/  SEL R28, R121, R109, !P4 ;  /* 0x0000006d791c7207 */ /* 0x000fe20006000000 */
[----:B------:R-:W-:Y:S01]  /*6910*/  IMAD R125, R147, 0x2, R120 ;  /* 0x00000002937d7824 */ /* 0x000fe200078e0278 */
[----:B------:R-:W-:Y:S01]  /*6920*/  SEL R114, R121, R114, !P4 ;  /* 0x0000007279727207 */ /* 0x000fe20006000000 */
[----:B------:R-:W-:Y:S01]  /*6930*/  IMAD R117, R117, UR10, RZ ;  /* 0x0000000a75757c24 */ /* 0x000fe2000f8e02ff */
[----:B------:R-:W-:Y:S01]  /*6940*/  SEL R112, R121, R112, !P4 ;  /* 0x0000007079707207 */ /* 0x000fe20006000000 */
[----:B------:R-:W-:Y:S01]  /*6950*/  IMAD R118, R147, 0x2, R125 ;  /* 0x0000000293767824 */ /* 0x000fe200078e027d */
[C---:B------:R-:W-:Y:S01]  /*6960*/  SEL R110, R121.reuse, R110, !P4 ;  /* 0x0000006e796e7207 */ /* 0x040fe20006000000 */
        /* <DEDUP_REMOVED lines=111> */
[----:B------:R-:W-:Y:S01]  /*7060*/  SEL R51, R121, R51, !P4 ;  /* 0x0000003379337207 */ /* 0x000fe20006000000 */
        /* <DEDUP_REMOVED lines=19> */
[C---:B------:R-:W-:Y:S01]  /*71a0*/  SEL R89, R121.reuse, R89, !P4 ;  /* 0x0000005979597207 */ /* 0x040fe20006000000 */
[----:B------:R-:W2:Y:S01]  /*71b0*/  LDCU.64 UR16, c[0x0][0x358] ;  /* 0x00006b00ff1077ac */ /* 0x000ea20008000a00 */
[----:B------:R-:W-:-:S02]  /*71c0*/  SEL R85, R121, R85, !P4 ;  /* 0x0000005579557207 */ /* 0x000fc40006000000 */
[C---:B------:R-:W-:Y:S02]  /*71d0*/  SEL R81, R121.reuse, R81, !P4 ;  /* 0x0000005179517207 */ /* 0x040fe40006000000 */
[C---:B------:R-:W-:Y:S02]  /*71e0*/  SEL R77, R121.reuse, R77, !P4 ;  /* 0x0000004d794d7207 */ /* 0x040fe40006000000 */
[C---:B------:R-:W-:Y:S02]  /*71f0*/  SEL R73, R121.reuse, R73, !P4 ;  /* 0x0000004979497207 */ /* 0x040fe40006000000 */
[C---:B------:R-:W-:Y:S02]  /*7200*/  SEL R69, R121.reuse, R69, !P4 ;  /* 0x0000004579457207 */ /* 0x040fe40006000000 */
[C---:B------:R-:W-:Y:S02]  /*7210*/  SEL R65, R121.reuse, R65, !P4 ;  /* 0x0000004179417207 */ /* 0x040fe40006000000 */
        /* <DEDUP_REMOVED lines=34> */
[C---:B------:R-:W-:Y:S01]  /*7440*/  SEL R155, R121.reuse, R228, !P4 ;  /* 0x000000e4799b7207 */ /* 0x040fe20006000000 */
[----:B-1----:R-:W-:Y:S01]  /*7450*/  IMAD.MOV.U32 R4, RZ, RZ, R159 ;  /* 0x000000ffff047224 */ /* 0x002fe200078e009f */
[C---:B------:R-:W-:Y:S02]  /*7460*/  SEL R167, R121.reuse, R226, !P4 ;  /* 0x000000e279a77207 */ /* 0x040fe40006000000 */
[----:B------:R-:W-:-:S02]  /*7470*/  SEL R5, R121, R224, !P4 ;  /* 0x000000e079057207 */ /* 0x000fc40006000000 */
[C---:B------:R-:W-:Y:S02]  /*7480*/  SEL R163, R121.reuse, R222, !P4 ;  /* 0x000000de79a37207 */ /* 0x040fe40006000000 */
[C---:B------:R-:W-:Y:S02]  /*7490*/  SEL R161, R121.reuse, R220, !P4 ;  /* 0x000000dc79a17207 */ /* 0x040fe40006000000 */
[----:B------:R-:W-:Y:S01]  /*74a0*/  SEL R153, R121, R218, !P4 ;  /* 0x000000da79997207 */ /* 0x000fe20006000000 */
[C---:B------:R-:W-:Y:S01]  /*74b0*/  IMAD R121, R147.reuse, 0x2, R119 ;  /* 0x0000000293797824 */ /* 0x040fe200078e0277 */
[-C--:B------:R-:W-:Y:S02]  /*74c0*/  LEA.HI.X.SX32 R247, R216, R123.reuse, 0x2, P1 ;  /* 0x0000007bd8f77211 */ /* 0x080fe400008f16ff */
[----:B------:R-:W-:Y:S01]  /*74d0*/  LEA.HI.X.SX32 R243, R212, R123, 0x2, P0 ;  /* 0x0000007bd4f37211 */ /* 0x000fe200000f16ff */
[----:B------:R-:W-:Y:S01]  /*74e0*/  IMAD R248, R147, 0x2, R121 ;  /* 0x0000000293f87824 */ /* 0x000fe200078e0279 */
[-C--:B------:R-:W-:Y:S01]  /*74f0*/  LEA R236, P4, R206, R249.reuse, 0x2 ;  /* 0x000000f9ceec7211 */ /* 0x080fe200078810ff */
[----:B------:R1:W-:Y:S01]  /*7500*/  STL.64 [R1+0x590], R246 ;  /* 0x000590f601007387 */ /* 0x0003e20000100a00 */
[----:B------:R-:W-:-:S02]  /*7510*/  LEA R232, P1, R202, R249, 0x2 ;  /* 0x000000f9cae87211 */ /* 0x000fc400078210ff */
[----:B------:R-:W-:Y:S02]  /*7520*/  LEA R230, P0, R200, R249, 0x2 ;  /* 0x000000f9c8e67211 */ /* 0x000fe400078010ff */
[-C--:B------:R-:W-:Y:S02]  /*7530*/  LEA.HI.X.SX32 R241, R210, R123.reuse, 0x2, P2 ;  /* 0x0000007bd2f17211 */ /* 0x080fe400010f16ff */
[----:B------:R-:W-:Y:S02]  /*7540*/  LEA.HI.X.SX32 R239, R208, R123, 0x2, P5 ;  /* 0x0000007bd0ef7211 */ /* 0x000fe400028f16ff */
[-C--:B------:R-:W-:Y:S02]  /*7550*/  LEA R244, P6, R214, R249.reuse, 0x2 ;  /* 0x000000f9d6f47211 */ /* 0x080fe400078c10ff */
[-C--:B------:R-:W-:Y:S01]  /*7560*/  LEA R234, P3, R204, R249.reuse, 0x2 ;  /* 0x000000f9ccea7211 */ /* 0x080fe200078610ff */
[----:B-1----:R-:W-:Y:S01]  /*7570*/  IMAD.MOV.U32 R246, RZ, RZ, R161 ;  /* 0x000000fffff67224 */ /* 0x002fe200078e00a1 */
[-C--:B------:R-:W-:Y:S01]  /*7580*/  LEA R228, P2, R198, R249.reuse, 0x2 ;  /* 0x000000f9c6e47211 */ /* 0x080fe200078410ff */
[----:B------:R-:W-:Y:S01]  /*7590*/  IMAD.MOV.U32 R247, RZ, RZ, R163 ;  /* 0x000000fffff77224 */ /* 0x000fe200078e00a3 */
[----:B------:R-:W-:-:S02]  /*75a0*/  LEA R226, P5, R196, R249, 0x2 ;  /* 0x000000f9c4e27211 */ /* 0x000fc400078a10ff */
[-C--:B------:R-:W-:Y:S02]  /*75b0*/  LEA.HI.X.SX32 R237, R206, R123.reuse, 0x2, P4 ;  /* 0x0000007bceed7211 */ /* 0x080fe400020f16ff */
[-C--:B------:R-:W-:Y:S02]  /*75c0*/  LEA.HI.X.SX32 R233, R202, R123.reuse, 0x2, P1 ;  /* 0x0000007bcae97211 */ /* 0x080fe400008f16ff */
[-C--:B------:R-:W-:Y:S02]  /*75d0*/  LEA.HI.X.SX32 R231, R200, R123.reuse, 0x2, P0 ;  /* 0x0000007bc8e77211 */ /* 0x080fe400000f16ff */
[----:B------:R-:W-:Y:S02]  /*75e0*/  LEA.HI.X.SX32 R245, R214, R123, 0x2, P6 ;  /* 0x0000007bd6f57211 */ /* 0x000fe400030f16ff */
[----:B------:R-:W-:Y:S02]  /*75f0*/  LEA R224, P4, R194, R249, 0x2 ;  /* 0x000000f9c2e07211 */ /* 0x000fe400078810ff */
[----:B------:R-:W-:Y:S01]  /*7600*/  LEA.HI.X.SX32 R235, R204, R123, 0x2, P3 ;  /* 0x0000007bcceb7211 */ /* 0x000fe200018f16ff */
[----:B------:R1:W-:Y:S01]  /*7610*/  STL.64 [R1+0x5a0], R244 ;  /* 0x0005a0f401007387 */ /* 0x0003e20000100a00 */
[----:B------:R-:W-:-:S02]  /*7620*/  LEA R220, P1, R190, R249, 0x2 ;  /* 0x000000f9bedc7211 */ /* 0x000fc400078210ff */
[----:B------:R-:W-:Y:S01]  /*7630*/  LEA R218, P0, R188, R249, 0x2 ;  /* 0x000000f9bcda7211 */ /* 0x000fe200078010ff */
[----:B------:R3:W-:Y:S01]  /*7640*/  STL.64 [R1+0x5a8], R242 ;  /* 0x0005a8f201007387 */ /* 0x0007e20000100a00 */
[-C--:B------:R-:W-:Y:S02]  /*7650*/  LEA.HI.X.SX32 R229, R198, R123.reuse, 0x2, P2 ;  /* 0x0000007bc6e57211 */ /* 0x080fe400010f16ff */
[----:B------:R-:W-:Y:S01]  /*7660*/  LEA.HI.X.SX32 R227, R196, R123, 0x2, P5 ;  /* 0x0000007bc4e37211 */ /* 0x000fe200028f16ff */
[----:B------:R4:W-:Y:S01]  /*7670*/  STL.64 [R1+0x5b0], R240 ;  /* 0x0005b0f001007387 */ /* 0x0009e20000100a00 */
[-C--:B------:R-:W-:Y:S02]  /*7680*/  LEA R222, P3, R192, R249.reuse, 0x2 ;  /* 0x000000f9c0de7211 */ /* 0x080fe400078610ff */
[-C--:B------:R-:W-:Y:S01]  /*7690*/  LEA R216, P2, R186, R249.reuse, 0x2 ;  /* 0x000000f9bad87211 */ /* 0x080fe200078410ff */
[----:B------:R2:W-:Y:S01]  /*76a0*/  STL.64 [R1+0x5b8], R238 ;  /* 0x0005b8ee01007387 */ /* 0x0005e20000100a00 */
[----:B------:R-:W-:Y:S01]  /*76b0*/  LEA R214, P5, R184, R249, 0x2 ;  /* 0x000000f9b8d67211 */ /* 0x000fe200078a10ff */
[----:B-1----:R-:W-:Y:S01]  /*76c0*/  IMAD.MOV.U32 R245, RZ, RZ, R165 ;  /* 0x000000fffff57224 */ /* 0x002fe200078e00a5 */
[-C--:B------:R-:W-:Y:S01]  /*76d0*/  LEA.HI.X.SX32 R225, R194, R123.reuse, 0x2, P4 ;  /* 0x0000007bc2e17211 */ /* 0x080fe200020f16ff */
[----:B---3--:R-:W-:Y:S01]  /*76e0*/  IMAD.MOV.U32 R242, RZ, RZ, R153 ;  /* 0x000000fffff27224 */ /* 0x008fe200078e0099 */
[-C--:B------:R-:W-:Y:S01]  /*76f0*/  LEA.HI.X.SX32 R221, R190, R123.reuse, 0x2, P1 ;  /* 0x0000007bbedd7211 */ /* 0x080fe200008f16ff */
[----:B------:R-:W-:Y:S01]  /*7700*/  IMAD.MOV.U32 R244, RZ, RZ, R149 ;  /* 0x000000fffff47224 */ /* 0x000fe200078e0095 */
[----:B------:R-:W-:Y:S01]  /*7710*/  LEA.HI.X.SX32 R219, R188, R123, 0x2, P0 ;  /* 0x0000007bbcdb7211 */ /* 0x000fe200000f16ff */
[----:B----4-:R-:W-:Y:S01]  /*7720*/  IMAD.MOV.U32 R241, RZ, RZ, R167 ;  /* 0x000000fffff17224 */ /* 0x010fe200078e00a7 */
[----:B------:R-:W-:Y:S01]  /*7730*/  LEA R212, P4, R182, R249, 0x2 ;  /* 0x000000f9b6d47211 */ /* 0x000fe200078810ff */
[----:B------:R-:W-:Y:S01]  /*7740*/  IMAD.MOV.U32 R240, RZ, RZ, R157 ;  /* 0x000000fffff07224 */ /* 0x000fe200078e009d */
[----:B------:R-:W-:Y:S01]  /*7750*/  LEA.HI.X.SX32 R223, R192, R123, 0x2, P3 ;  /* 0x0000007bc0df7211 */ /* 0x000fe200018f16ff */
[----:B--2---:R-:W1:Y:S01]  /*7760*/  LDC R238, c[0x0][0x3a0] ;  /* 0x0000e800ffee7b82 */ /* 0x004e620000000800 */
[-C--:B------:R-:W-:Y:S01]  /*7770*/  LEA R208, P1, R178, R249.reuse, 0x2 ;  /* 0x000000f9b2d07211 */ /* 0x080fe200078210ff */
[----:B------:R-:W-:Y:S01]  /*7780*/  IMAD.MOV.U32 R239, RZ, RZ, R155 ;  /* 0x000000ffffef7224 */ /* 0x000fe200078e009b */
[----:B------:R-:W-:Y:S01]  /*7790*/  LEA R206, P0, R176, R249, 0x2 ;  /* 0x000000f9b0ce7211 */ /* 0x000fe200078010ff */
[----:B------:R-:W-:Y:S01]  /*77a0*/  IMAD.MOV.U32 R243, RZ, RZ, R151 ;  /* 0x000000fffff37224 */ /* 0x000fe200078e0097 */
[-C--:B------:R-:W-:Y:S01]  /*77b0*/  LEA.HI.X.SX32 R217, R186, R123.reuse, 0x2, P2 ;  /* 0x0000007bbad97211 */ /* 0x080fe200010f16ff */
[----:B------:R2:W-:Y:S01]  /*77c0*/  STL.64 [R1+0x5c0], R236 ;  /* 0x0005c0ec01007387 */ /* 0x0005e20000100a00 */
[----:B------:R-:W-:-:S02]  /*77d0*/  LEA.HI.X.SX32 R215, R184, R123, 0x2, P5 ;  /* 0x0000007bb8d77211 */ /* 0x000fc400028f16ff */
[-C--:B------:R-:W-:Y:S02]  /*77e0*/  LEA R210, P3, R180, R249.reuse, 0x2 ;  /* 0x000000f9b4d27211 */ /* 0x080fe400078610ff */
[-C--:B------:R-:W-:Y:S02]  /*77f0*/  LEA R204, P2, R174, R249.reuse, 0x2 ;  /* 0x000000f9aecc7211 */ /* 0x080fe400078410ff */
[----:B------:R-:W-:Y:S02]  /*7800*/  LEA R202, P5, R172, R249, 0x2 ;  /* 0x000000f9acca7211 */ /* 0x000fe400078a10ff */
[-C--:B------:R-:W-:Y:S02]  /*7810*/  LEA.HI.X.SX32 R213, R182, R123.reuse, 0x2, P4 ;  /* 0x0000007bb6d57211 */ /* 0x080fe400020f16ff */
[-C--:B------:R-:W-:Y:S02]  /*7820*/  LEA.HI.X.SX32 R209, R178, R123.reuse, 0x2, P1 ;  /* 0x0000007bb2d17211 */ /* 0x080fe400008f16ff */
[----:B------:R-:W-:-:S02]  /*7830*/  LEA.HI.X.SX32 R207, R176, R123, 0x2, P0 ;  /* 0x0000007bb0cf7211 */ /* 0x000fc400000f16ff */
[----:B------:R-:W-:Y:S02]  /*7840*/  LEA R200, P4, R170, R249, 0x2 ;  /* 0x000000f9aac87211 */ /* 0x000fe400078810ff */
[----:B------:R-:W-:Y:S02]  /*7850*/  LEA.HI.X.SX32 R211, R180, R123, 0x2, P3 ;  /* 0x0000007bb4d37211 */ /* 0x000fe400018f16ff */
[-C--:B------:R-:W-:Y:S02]  /*7860*/  LEA R196, P1, R166, R249.reuse, 0x2 ;  /* 0x000000f9a6c47211 */ /* 0x080fe400078210ff */
[----:B------:R-:W-:Y:S02]  /*7870*/  LEA R194, P0, R164, R249, 0x2 ;  /* 0x000000f9a4c27211 */ /* 0x000fe400078010ff */
[-C--:B------:R-:W-:Y:S02]  /*7880*/  LEA.HI.X.SX32 R205, R174, R123.reuse, 0x2, P2 ;  /* 0x0000007baecd7211 */ /* 0x080fe400010f16ff */
        /* <DEDUP_REMOVED lines=74> */
[----:B------:R-:W-:Y:S02]  /*7d30*/  LEA R118, P2, R248, R249, 0x2 ;  /* 0x000000f9f8767211 */ /* 0x000fe400078410ff */
[-C--:B------:R-:W-:Y:S02]  /*7d40*/  LEA.HI.X.SX32 R129, R127, R123.reuse, 0x2, P4 ;  /* 0x0000007b7f817211 */ /* 0x080fe400020f16ff */
[-C--:B------:R-:W-:Y:S02]  /*7d50*/  LEA.HI.X.SX32 R125, R119, R123.reuse, 0x2, P1 ;  /* 0x0000007b777d7211 */ /* 0x080fe400008f16ff */
[-C--:B------:R-:W-:Y:S02]  /*7d60*/  LEA.HI.X.SX32 R121, R121, R123.reuse, 0x2, P0 ;  /* 0x0000007b79797211 */ /* 0x080fe400000f16ff */
[----:B------:R-:W-:-:S02]  /*7d70*/  LEA.HI.X.SX32 R127, R6, R123, 0x2, P3 ;  /* 0x0000007b067f7211 */ /* 0x000fc400018f16ff */
[----:B------:R-:W-:Y:S02]  /*7d80*/  LEA.HI.X.SX32 R119, R248, R123, 0x2, P2 ;  /* 0x0000007bf8777211 */ /* 0x000fe400010f16ff */
[----:B------:R-:W-:Y:S02]  /*7d90*/  ISETP.GT.AND P0, PT, R251, 0x7f, PT ;  /* 0x0000007ffb00780c */ /* 0x000fe40003f04270 */
[C---:B--2---:R-:W-:Y:S02]  /*7da0*/  LOP3.LUT R237, R3.reuse, 0x2, RZ, 0xfc, !PT ;  /* 0x0000000203ed7812 */ /* 0x044fe400078efcff */
[C---:B------:R-:W-:Y:S02]  /*7db0*/  LOP3.LUT R123, R3.reuse, 0x20, RZ, 0xfc, !PT ;  /* 0x00000020037b7812 */ /* 0x040fe400078efcff */
[----:B------:R-:W-:Y:S02]  /*7dc0*/  LOP3.LUT R6, R3, 0x22, RZ, 0xfc, !PT ;  /* 0x0000002203067812 */ /* 0x000fe400078efcff */
[----:B------:R-:W-:-:S02]  /*7dd0*/  SEL R251, RZ, 0x4, !P0 ;  /* 0x00000004fffb7807 */ /* 0x000fc40004000000 */
[-C--:B-1----:R-:W-:Y:S02]  /*7de0*/  ISETP.GE.AND P1, PT, R3, R238.reuse, PT ;  /* 0x000000ee0300720c */ /* 0x082fe40003f26270 */
[-C--:B------:R-:W-:Y:S02]  /*7df0*/  ISETP.GE.AND P0, PT, R237, R238.reuse, PT ;  /* 0x000000eeed00720c */ /* 0x080fe40003f06270 */
[-C--:B------:R-:W-:Y:S02]  /*7e00*/  ISETP.GE.AND P2, PT, R123, R238.reuse, PT ;  /* 0x000000ee7b00720c */ /* 0x080fe40003f46270 */
[----:B------:R-:W-:Y:S02]  /*7e10*/  ISETP.GE.AND P3, PT, R6, R238, PT ;  /* 0x000000ee0600720c */ /* 0x000fe40003f66270 */
[----:B------:R-:W1:Y:S01]  /*7e20*/  S2R R238, SR_TID.X ;  /* 0x0000000000ee7919 */ /* 0x000e620000002100 */
[C---:B------:R-:W-:Y:S02]  /*7e30*/  SEL R6, R251.reuse, RZ, !P1 ;  /* 0x000000fffb067207 */ /* 0x040fe40004800000 */
[----:B------:R-:W-:-:S02]  /*7e40*/  SEL R248, R251, RZ, !P2 ;  /* 0x000000fffbf87207 */ /* 0x000fc40005000000 */
[----:B------:R-:W-:Y:S02]  /*7e50*/  ISETP.NE.U32.AND P6, PT, R6, RZ, PT ;  /* 0x000000ff0600720c */ /* 0x000fe40003fc5070 */
[-C--:B------:R-:W-:Y:S02]  /*7e60*/  LEA R6, P2, R7, R116.reuse, 0x2 ;  /* 0x0000007407067211 */ /* 0x080fe400078410ff */
[----:B------:R-:W-:Y:S02]  /*7e70*/  SEL R123, R251, RZ, !P0 ;  /* 0x000000fffb7b7207 */ /* 0x000fe40004000000 */
[----:B------:R-:W-:Y:S01]  /*7e80*/  ISETP.NE.U32.AND P4, PT, R248, RZ, PT ;  /* 0x000000fff800720c */ /* 0x000fe20003f85070 */
[----:B------:R-:W-:Y:S01]  /*7e90*/  IMAD.MOV.U32 R248, RZ, RZ, R240 ;  /* 0x000000fffff87224 */ /* 0x000fe200078e00f0 */
[----:B------:R-:W-:Y:S02]  /*7ea0*/  LEA R236, P5, R122, R116, 0x2 ;  /* 0x000000747aec7211 */ /* 0x000fe400078a10ff */
[----:B------:R-:W-:-:S02]  /*7eb0*/  LEA.HI.X.SX32 R7, R7, R2, 0x2, P2 ;  /* 0x0000000207077211 */ /* 0x000fc400010f16ff */
[----:B------:R-:W-:Y:S02]  /*7ec0*/  SEL R249, R251, RZ, !P3 ;  /* 0x000000fffbf97207 */ /* 0x000fe40005800000 */
[----:B------:R-:W-:Y:S02]  /*7ed0*/  LEA R240, P2, R117, R116, 0x2 ;  /* 0x0000007475f07211 */ /* 0x000fe400078410ff */
[----:B------:R-:W-:Y:S01]  /*7ee0*/  ISETP.NE.U32.AND P3, PT, R123, RZ, PT ;  /* 0x000000ff7b00720c */ /* 0x000fe20003f65070 */
[----:B------:R-:W-:Y:S01]  /*7ef0*/  IMAD.MOV.U32 R123, RZ, RZ, R239 ;  /* 0x000000ffff7b7224 */ /* 0x000fe200078e00ef */
[-C--:B------:R-:W-:Y:S01]  /*7f00*/  LEA.HI.X.SX32 R237, R122, R2.reuse, 0x2, P5 ;  /* 0x000000027aed7211 */ /* 0x080fe200028f16ff */
[----:B------:R-:W-:Y:S01]  /*7f10*/  IMAD.MOV.U32 R239, RZ, RZ, R241 ;  /* 0x000000ffffef7224 */ /* 0x000fe200078e00f1 */
[----:B------:R-:W-:Y:S01]  /*7f20*/  LEA.HI.X.SX32 R241, R117, R2, 0x2, P2 ;  /* 0x0000000275f17211 */ /* 0x000fe200010f16ff */
[----:B------:R-:W-:Y:S01]  /*7f30*/  IMAD R75, R75, UR10, RZ ;  /* 0x0000000a4b4b7c24 */ /* 0x000fe2000f8e02ff */
[----:B------:R-:W-:Y:S01]  /*7f40*/  ISETP.NE.U32.AND P1, PT, R249, RZ, PT ;  /* 0x000000fff900720c */ /* 0x000fe20003f25070 */
[----:B------:R2:W-:Y:S01]  /*7f50*/  STL.64 [R1+0x238], R236 ;  /* 0x000238ec01007387 */ /* 0x0005e20000100a00 */
[----:B-1----:R-:W-:Y:S01]  /*7f60*/  LOP3.LUT R238, R238, 0x7f, RZ, 0xc0, !PT ;  /* 0x0000007feeee7812 */ /* 0x002fe200078ec0ff */
[----:B------:R-:W-:Y:S01]  /*7f70*/  IMAD.MOV.U32 R122, RZ, RZ, R239 ;  /* 0x000000ffff7a7224 */ /* 0x000fe200078e00ef */
[----:B------:R-:W-:-:S02]  /*7f80*/  LOP3.LUT R249, R3, 0x40, RZ, 0xfc, !PT ;  /* 0x0000004003f97812 */ /* 0x000fc400078efcff */
[----:B------:R-:W-:Y:S02]  /*7f90*/  ISETP.NE.U32.AND P0, PT, R238, RZ, PT ;  /* 0x000000ffee00720c */ /* 0x000fe40003f05070 */
[C---:B------:R-:W-:Y:S01]  /*7fa0*/  LEA R238, P5, R114.reuse, R116, 0x2 ;  /* 0x0000007472ee7211 */ /* 0x040fe200078a10ff */
[----:B--2---:R1:W5:Y:S01]  /*7fb0*/  LDL.LU.64 R236, [R1+0x5c0] ;  /* 0x0005c00001ec7983 */ /* 0x0043620000300a00 */
[----:B------:R-:W-:Y:S02]  /*7fc0*/  IMAD R83, R83, UR10, RZ ;  /* 0x0000000a53537c24 */ /* 0x000fe4000f8e02ff */
[----:B------:R-:W-:Y:S01]  /*7fd0*/  LEA.HI.X.SX32 R239, R114, R2, 0x2, P5 ;  /* 0x0000000272ef7211 */ /* 0x000fe200028f16ff */
[----:B------:R2:W-:Y:S01]  /*7fe0*/  STL.64 [R1+0x230], R240 ;  /* 0x000230f001007387 */ /* 0x0005e20000100a00 */
[----:B------:R-:W-:-:S03]  /*7ff0*/  IMAD.MOV.U32 R114, RZ, RZ, R122 ;  /* 0x000000ffff727224 */ /* 0x000fc600078e007a */
[----:B------:R3:W-:Y:S01]  /*8000*/  STL.64 [R1+0x228], R238 ;  /* 0x000228ee01007387 */ /* 0x0007e20000100a00 */
[----:B--2---:R-:W-:-:S04]  /*8010*/  LEA R240, P2, R112, R116, 0x2 ;  /* 0x0000007470f07211 */ /* 0x004fc800078410ff */
[----:B------:R-:W-:Y:S02]  /*8020*/  LEA.HI.X.SX32 R241, R112, R2, 0x2, P2 ;  /* 0x0000000270f17211 */ /* 0x000fe400010f16ff */
[C---:B---3--:R-:W-:Y:S01]  /*8030*/  LEA R238, P5, R110.reuse, R116, 0x2 ;  /* 0x000000746eee7211 */ /* 0x048fe200078a10ff */
[----:B------:R-:W-:Y:S02]  /*8040*/  IMAD.MOV.U32 R122, RZ, RZ, R123 ;  /* 0x000000ffff7a7224 */ /* 0x000fe400078e007b */
[----:B------:R2:W-:Y:S01]  /*8050*/  STL.64 [R1+0x220], R240 ;  /* 0x000220f001007387 */ /* 0x0005e20000100a00 */
[----:B------:R-:W-:Y:S01]  /*8060*/  LEA.HI.X.SX32 R239, R110, R2, 0x2, P5 ;  /* 0x000000026eef7211 */ /* 0x000fe200028f16ff */
[----:B------:R-:W-:Y:S01]  /*8070*/  IMAD.MOV.U32 R123, RZ, RZ, R242 ;  /* 0x000000ffff7b7224 */ /* 0x000fe200078e00f2 */
[-C--:B------:R-:W-:Y:S01]  /*8080*/  LEA R242, P5, R106, R116.reuse, 0x2 ;  /* 0x000000746af27211 */ /* 0x080fe200078a10ff */
[----:B------:R-:W-:Y:S02]  /*8090*/  IMAD.MOV.U32 R117, RZ, RZ, R248 ;  /* 0x000000ffff757224 */ /* 0x000fe400078e00f8 */
[----:B------:R-:W-:Y:S01]  /*80a0*/  IMAD.MOV.U32 R248, RZ, RZ, R243 ;  /* 0x000000fffff87224 */ /* 0x000fe200078e00f3 */
[----:B------:R3:W-:Y:S01]  /*80b0*/  STL.64 [R1+0x218], R238 ;  /* 0x000218ee01007387 */ /* 0x0007e20000100a00 */
[----:B--2---:R-:W-:-:S04]  /*80c0*/  LEA R240, P2, R108, R116, 0x2 ;  /* 0x000000746cf07211 */ /* 0x004fc800078410ff */
[-C--:B------:R-:W-:Y:S02]  /*80d0*/  LEA.HI.X.SX32 R241, R108, R2.reuse, 0x2, P2 ;  /* 0x000000026cf17211 */ /* 0x080fe400010f16ff */
[----:B------:R-:W-:Y:S01]  /*80e0*/  LEA.HI.X.SX32 R243, R106, R2, 0x2, P5 ;  /* 0x000000026af37211 */ /* 0x000fe200028f16ff */
[----:B---3--:R1:W5:Y:S01]  /*80f0*/  LDL.LU.64 R238, [R1+0x5b8] ;  /* 0x0005b80001ee7983 */ /* 0x0083620000300a00 */
[----:B------:R-:W-:Y:S02]  /*8100*/  IMAD R87, R87, UR10, RZ ;  /* 0x0000000a57577c24 */ /* 0x000fe4000f8e02ff */
[----:B------:R-:W-:Y:S01]  /*8110*/  IMAD R95, R95, UR10, RZ ;  /* 0x0000000a5f5f7c24 */ /* 0x000fe2000f8e02ff */
[----:B------:R2:W-:Y:S01]  /*8120*/  STL.64 [R1+0x210], R240 ;  /* 0x000210f001007387 */ /* 0x0005e20000100a00 */
[----:B------:R-:W-:Y:S02]  /*8130*/  IMAD R97, R97, UR10, RZ ;  /* 0x0000000a61617c24 */ /* 0x000fe4000f8e02ff */
[----:B------:R-:W-:Y:S01]  /*8140*/  IMAD R93, R93, UR10, RZ ;  /* 0x0000000a5d5d7c24 */ /* 0x000fe2000f8e02ff */
[----:B------:R3:W-:Y:S01]  /*8150*/  STL.64 [R1+0x208], R242 ;  /* 0x000208f201007387 */ /* 0x0007e20000100a00 */
[----:B--2---:R-:W-:-:S02]  /*8160*/  LEA R240, P2, R104, R116, 0x2 ;  /* 0x0000007468f07211 */ /* 0x004fc400078410ff */
[----:B---3--:R-:W-:Y:S02]  /*8170*/  LEA R242, P5, R102, R116, 0x2 ;  /* 0x0000007466f27211 */ /* 0x008fe400078a10ff */
[-C--:B------:R-:W-:Y:S02]  /*8180*/  LEA.HI.X.SX32 R241, R104, R2.reuse, 0x2, P2 ;  /* 0x0000000268f17211 */ /* 0x080fe400010f16ff */
[----:B------:R-:W-:-:S03]  /*8190*/  LEA.HI.X.SX32 R243, R102, R2, 0x2, P5 ;  /* 0x0000000266f37211 */ /* 0x000fc600028f16ff */
[----:B------:R2:W-:Y:S04]  /*81a0*/  STL.64 [R1+0x200], R240 ;  /* 0x000200f001007387 */ /* 0x0005e80000100a00 */
[----:B------:R3:W-:Y:S01]  /*81b0*/  STL.64 [R1+0x1f8], R242 ;  /* 0x0001f8f201007387 */ /* 0x0007e20000100a00 */
[-C--:B--2---:R-:W-:Y:S02]  /*81c0*/  LEA R240, P2, R100, R116.reuse, 0x2 ;  /* 0x0000007464f07211 */ /* 0x084fe400078410ff */
        /* <DEDUP_REMOVED lines=9> */
[----:B------:R2:W-:Y:S01]  /*8260*/  STL.64 [R1+0x1e0], R240 ;  /* 0x0001e0f001007387 */ /* 0x0005e20000100a00 */
[----:B------:R-:W-:Y:S02]  /*8270*/  IMAD.MOV.U32 R112, RZ, RZ, R114 ;  /* 0x000000ffff707224 */ /* 0x000fe400078e0072 */
[----:B------:R-:W-:Y:S01]  /*8280*/  IMAD.MOV.U32 R114, RZ, RZ, R122 ;  /* 0x000000ffff727224 */ /* 0x000fe200078e007a */
[----:B------:R3:W-:Y:S01]  /*8290*/  STL.64 [R1+0x1d8], R242 ;  /* 0x0001d8f201007387 */ /* 0x0007e20000100a00 */
[----:B------:R-:W-:Y:S01]  /*82a0*/  IMAD.MOV.U32 R122, RZ, RZ, R244 ;  /* 0x000000ffff7a7224 */ /* 0x000fe200078e00f4 */
[-C--:B--2---:R-:W-:Y:S01]  /*82b0*/  LEA R240, P2, R92, R116.reuse, 0x2 ;  /* 0x000000745cf07211 */ /* 0x084fe200078410ff */
[----:B------:R-:W-:Y:S01]  /*82c0*/  IMAD.MOV.U32 R110, RZ, RZ, R117 ;  /* 0x000000ffff6e7224 */ /* 0x000fe200078e0075 */
[----:B---3--:R-:W-:Y:S02]  /*82d0*/  LEA R242, P5, R90, R116, 0x2 ;  /* 0x000000745af27211 */ /* 0x008fe400078a10ff */
[----:B------:R-:W-:-:S02]  /*82e0*/  LEA.HI.X.SX32 R241, R92, R2, 0x2, P2 ;  /* 0x000000025cf17211 */ /* 0x000fc400010f16ff */
[----:B------:R-:W-:Y:S01]  /*82f0*/  LEA R244, P2, R88, R116, 0x2 ;  /* 0x0000007458f47211 */ /* 0x000fe200078410ff */
[----:B------:R-:W-:Y:S01]  /*8300*/  IMAD.MOV.U32 R117, RZ, RZ, R248 ;  /* 0x000000ffff757224 */ /* 0x000fe200078e00f8 */
[-C--:B------:R-:W-:Y:S01]  /*8310*/  LEA.HI.X.SX32 R243, R90, R2.reuse, 0x2, P5 ;  /* 0x000000025af37211 */ /* 0x080fe200028f16ff */
[----:B------:R-:W-:Y:S01]  /*8320*/  IMAD.MOV.U32 R248, RZ, RZ, R245 ;  /* 0x000000fffff87224 */ /* 0x000fe200078e00f5 */
[----:B------:R-:W-:Y:S01]  /*8330*/  LEA.HI.X.SX32 R245, R88, R2, 0x2, P2 ;  /* 0x0000000258f57211 */ /* 0x000fe200010f16ff */
[----:B------:R2:W-:Y:S04]  /*8340*/  STL.64 [R1+0x1d0], R240 ;  /* 0x0001d0f001007387 */ /* 0x0005e80000100a00 */
[----:B--2---:R1:W5:Y:S01]  /*8350*/  LDL.LU.64 R240, [R1+0x5b0] ;  /* 0x0005b00001f07983 */ /* 0x0043620000300a00 */
[----:B------:R-:W-:-:S02]  /*8360*/  IMAD R89, R89, UR10, RZ ;  /* 0x0000000a59597c24 */ /* 0x000fc4000f8e02ff */
[----:B------:R-:W-:Y:S01]  /*8370*/  IMAD R81, R81, UR10, RZ ;  /* 0x0000000a51517c24 */ /* 0x000fe2000f8e02ff */
[----:B------:R2:W-:Y:S01]  /*8380*/  STL.64 [R1+0x1c8], R242 ;  /* 0x0001c8f201007387 */ /* 0x0005e20000100a00 */
[----:B------:R-:W-:Y:S02]  /*8390*/  IMAD R85, R85, UR10, RZ ;  /* 0x0000000a55557c24 */ /* 0x000fe4000f8e02ff */
[----:B------:R-:W-:Y:S01]  /*83a0*/  IMAD R77, R77, UR10, RZ ;  /* 0x0000000a4d4d7c24 */ /* 0x000fe2000f8e02ff */
[----:B------:R3:W-:Y:S01]  /*83b0*/  STL.64 [R1+0x1c0], R244 ;  /* 0x0001c0f401007387 */ /* 0x0007e20000100a00 */
[-C--:B--2---:R-:W-:Y:S02]  /*83c0*/  LEA R242, P5, R86, R116.reuse, 0x2 ;  /* 0x0000007456f27211 */ /* 0x084fe400078a10ff */
[----:B---3--:R-:W-:Y:S02]  /*83d0*/  LEA R244, P2, R84, R116, 0x2 ;  /* 0x0000007454f47211 */ /* 0x008fe400078410ff */
[----:B------:R-:W-:-:S02]  /*83e0*/  LEA.HI.X.SX32 R243, R86, R2, 0x2, P5 ;  /* 0x0000000256f37211 */ /* 0x000fc400028f16ff */
        /* <DEDUP_REMOVED lines=12> */
[----:B------:R-:W-:Y:S01]  /*84b0*/  LEA.HI.X.SX32 R245, R76, R2, 0x2, P2 ;  /* 0x000000024cf57211 */ /* 0x000fe200010f16ff */
[----:B------:R-:W-:-:S02]  /*84c0*/  IMAD.MOV.U32 R106, RZ, RZ, R110 ;  /* 0x000000ffff6a7224 */ /* 0x000fc400078e006e */
[----:B------:R2:W-:Y:S01]  /*84d0*/  STL.64 [R1+0x198], R242 ;  /* 0x000198f201007387 */ /* 0x0005e20000100a00 */
[----:B------:R-:W-:Y:S02]  /*84e0*/  IMAD.MOV.U32 R110, RZ, RZ, R114 ;  /* 0x000000ffff6e7224 */ /* 0x000fe400078e0072 */
[----:B------:R-:W-:Y:S01]  /*84f0*/  IMAD.MOV.U32 R108, RZ, RZ, R117 ;  /* 0x000000ffff6c7224 */ /* 0x000fe200078e0075 */
[----:B------:R3:W-:Y:S01]  /*8500*/  STL.64 [R1+0x190], R244 ;  /* 0x000190f401007387 */ /* 0x0007e20000100a00 */
[----:B------:R-:W-:Y:S02]  /*8510*/  IMAD.MOV.U32 R114, RZ, RZ, R122 ;  /* 0x000000ffff727224 */ /* 0x000fe400078e007a */
[----:B------:R-:W-:Y:S02]  /*8520*/  IMAD.MOV.U32 R122, RZ, RZ, R246 ;  /* 0x000000ffff7a7224 */ /* 0x000fe400078e00f6 */
[----:B------:R-:W-:Y:S01]  /*8530*/  IMAD R76, R73, UR10, RZ ;  /* 0x0000000a494c7c24 */ /* 0x000fe2000f8e02ff */
[----:B--2---:R-:W-:-:S02]  /*8540*/  LEA R242, P5, R74, R116, 0x2 ;  /* 0x000000744af27211 */ /* 0x004fc400078a10ff */
[----:B---3--:R-:W-:Y:S02]  /*8550*/  LEA R244, P2, R72, R116, 0x2 ;  /* 0x0000007448f47211 */ /* 0x008fe400078410ff */
[----:B------:R-:W-:Y:S02]  /*8560*/  LEA.HI.X.SX32 R243, R74, R2, 0x2, P5 ;  /* 0x000000024af37211 */ /* 0x000fe400028f16ff */
[----:B------:R-:W-:Y:S02]  /*8570*/  LEA R246, P5, R70, R116, 0x2 ;  /* 0x0000007446f67211 */ /* 0x000fe400078a10ff */
[-C--:B------:R-:W-:Y:S01]  /*8580*/  LEA.HI.X.SX32 R245, R72, R2.reuse, 0x2, P2 ;  /* 0x0000000248f57211 */ /* 0x080fe200010f16ff */
[----:B------:R-:W-:Y:S01]  /*8590*/  IMAD.MOV.U32 R117, RZ, RZ, R248 ;  /* 0x000000ffff757224 */ /* 0x000fe200078e00f8 */
[----:B------:R2:W-:Y:S01]  /*85a0*/  STL.64 [R1+0x188], R242 ;  /* 0x000188f201007387 */ /* 0x0005e20000100a00 */
[----:B------:R-:W-:Y:S01]  /*85b0*/  IMAD.MOV.U32 R248, RZ, RZ, R247 ;  /* 0x000000fffff87224 */ /* 0x000fe200078e00f7 */
[----:B------:R-:W-:-:S02]  /*85c0*/  LEA.HI.X.SX32 R247, R70, R2, 0x2, P5 ;  /* 0x0000000246f77211 */ /* 0x000fc400028f16ff */
[----:B--2---:R1:W5:Y:S01]  /*85d0*/  LDL.LU.64 R242, [R1+0x5a8] ;  /* 0x0005a80001f27983 */ /* 0x0043620000300a00 */
[----:B------:R-:W-:Y:S02]  /*85e0*/  IMAD.MOV.U32 R104, RZ, RZ, R114 ;  /* 0x000000ffff687224 */ /* 0x000fe400078e0072 */
[----:B------:R-:W-:Y:S01]  /*85f0*/  IMAD.MOV.U32 R102, RZ, RZ, R106 ;  /* 0x000000ffff667224 */ /* 0x000fe200078e006a */
[----:B------:R2:W-:Y:S01]  /*8600*/  STL.64 [R1+0x180], R244 ;  /* 0x000180f401007387 */ /* 0x0005e20000100a00 */
[----:B------:R-:W-:Y:S02]  /*8610*/  IMAD R72, R69, UR10, RZ ;  /* 0x0000000a45487c24 */ /* 0x000fe4000f8e02ff */
[----:B------:R-:W-:Y:S01]  /*8620*/  IMAD R65, R65, UR10, RZ ;  /* 0x0000000a41417c24 */ /* 0x000fe2000f8e02ff */
[----:B------:R3:W-:Y:S01]  /*8630*/  STL.64 [R1+0x178], R246 ;  /* 0x000178f601007387 */ /* 0x0007e20000100a00 */
[----:B------:R-:W-:Y:S01]  /*8640*/  IMAD R61, R61, UR10, RZ ;  /* 0x0000000a3d3d7c24 */ /* 0x000fe2000f8e02ff */
        /* <DEDUP_REMOVED lines=14> */
[-C--:B------:R-:W-:Y:S01]  /*8730*/  LEA.HI.X.SX32 R245, R60, R2.reuse, 0x2, P2 ;  /* 0x000000023cf57211 */ /* 0x080fe200010f16ff */
[----:B------:R-:W-:Y:S01]  /*8740*/  IMAD.MOV.U32 R114, RZ, RZ, R4 ;  /* 0x000000ffff727224 */ /* 0x000fe200078e0004 */
[----:B------:R-:W-:Y:S01]  /*8750*/  LEA.HI.X.SX32 R247, R58, R2, 0x2, P5 ;  /* 0x000000023af77211 */ /* 0x000fe200028f16ff */
[----:B------:R-:W-:-:S02]  /*8760*/  IMAD.MOV.U32 R106, RZ, RZ, R117 ;  /* 0x000000ffff6a7224 */ /* 0x000fc400078e0075 */
[----:B------:R2:W-:Y:S01]  /*8770*/  STL.64 [R1+0x150], R244 ;  /* 0x000150f401007387 */ /* 0x0005e20000100a00 */
[----:B------:R-:W-:Y:S02]  /*8780*/  IMAD.MOV.U32 R100, RZ, RZ, R104 ;  /* 0x000000ffff647224 */ /* 0x000fe400078e0068 */
[----:B------:R-:W-:Y:S01]  /*8790*/  IMAD R60, R57, UR10, RZ ;  /* 0x0000000a393c7c24 */ /* 0x000fe2000f8e02ff */
[----:B------:R3:W-:Y:S01]  /*87a0*/  STL.64 [R1+0x148], R246 ;  /* 0x000148f601007387 */ /* 0x0007e20000100a00 */
[----:B------:R-:W-:Y:S01]  /*87b0*/  IMAD.MOV.U32 R117, RZ, RZ, R248 ;  /* 0x000000ffff757224 */ /* 0x000fe200078e00f8 */
[-C--:B--2---:R-:W-:Y:S02]  /*87c0*/  LEA R244, P2, R56, R116.reuse, 0x2 ;  /* 0x0000007438f47211 */ /* 0x084fe400078410ff */
[----:B---3--:R-:W-:Y:S02]  /*87d0*/  LEA R246, P5, R54, R116, 0x2 ;  /* 0x0000007436f67211 */ /* 0x008fe400078a10ff */
[----:B------:R-:W-:-:S02]  /*87e0*/  LEA.HI.X.SX32 R245, R56, R2, 0x2, P2 ;  /* 0x0000000238f57211 */ /* 0x000fc400010f16ff */
[----:B------:R-:W-:Y:S01]  /*87f0*/  LEA R4, P2, R52, R116, 0x2 ;  /* 0x0000007434047211 */ /* 0x000fe200078410ff */
[----:B------:R-:W-:Y:S01]  /*8800*/  IMAD.MOV.U32 R248, RZ, RZ, R5 ;  /* 0x000000fffff87224 */ /* 0x000fe200078e0005 */
[-C--:B------:R-:W-:Y:S01]  /*8810*/  LEA.HI.X.SX32 R247, R54, R2.reuse, 0x2, P5 ;  /* 0x0000000236f77211 */ /* 0x080fe200028f16ff */
[----:B------:R2:W-:Y:S01]  /*8820*/  STL.64 [R1+0x140], R244 ;  /* 0x000140f401007387 */ /* 0x0005e20000100a00 */
[----:B------:R-:W-:-:S03]  /*8830*/  LEA.HI.X.SX32 R5, R52, R2, 0x2, P2 ;  /* 0x0000000234057211 */ /* 0x000fc600010f16ff */
[----:B--2---:R1:W5:Y:S01]  /*8840*/  LDL.LU.64 R244, [R1+0x5a0] ;  /* 0x0005a00001f47983 */ /* 0x0043620000300a00 */
[----:B------:R-:W-:Y:S02]  /*8850*/  IMAD.MOV.U32 R98, RZ, RZ, R106 ;  /* 0x000000ffff627224 */ /* 0x000fe400078e006a */
[----:B------:R-:W-:Y:S01]  /*8860*/  IMAD R52, R49, UR10, RZ ;  /* 0x0000000a31347c24 */ /* 0x000fe2000f8e02ff */
[----:B------:R2:W-:Y:S01]  /*8870*/  STL.64 [R1+0x138], R246 ;  /* 0x000138f601007387 */ /* 0x0005e20000100a00 */
[----:B------:R-:W-:-:S03]  /*8880*/  IMAD R56, R53, UR10, RZ ;  /* 0x0000000a35387c24 */ /* 0x000fc6000f8e02ff */
[----:B------:R3:W-:Y:S01]  /*8890*/  STL.64 [R1+0x130], R4 ;  /* 0x0001300401007387 */ /* 0x0007e20000100a00 */
[-C--:B--2---:R-:W-:Y:S02]  /*88a0*/  LEA R246, P5, R50, R116.reuse, 0x2 ;  /* 0x0000007432f67211 */ /* 0x084fe400078a10ff */
[----:B---3--:R-:W-:Y:S02]  /*88b0*/  LEA R4, P2, R48, R116, 0x2 ;  /* 0x0000007430047211 */ /* 0x008fe400078410ff */
[-C--:B------:R-:W-:Y:S02]  /*88c0*/  LEA.HI.X.SX32 R247, R50, R2.reuse, 0x2, P5 ;  /* 0x0000000232f77211 */ /* 0x080fe400028f16ff */
[----:B------:R-:W-:Y:S01]  /*88d0*/  LEA.HI.X.SX32 R5, R48, R2, 0x2, P2 ;  /* 0x0000000230057211 */ /* 0x000fe200010f16ff */
[----:B------:R-:W-:Y:S02]  /*88e0*/  IMAD.MOV.U32 R106, RZ, RZ, R114 ;  /* 0x000000ffff6a7224 */ /* 0x000fe400078e0072 */
        /* <DEDUP_REMOVED lines=14> */
[----:B------:R-:W-:-:S03]  /*89d0*/  LEA.HI.X.SX32 R5, R40, R2, 0x2, P2 ;  /* 0x0000000228057211 */ /* 0x000fc600010f16ff */
[----:B------:R2:W-:Y:S04]  /*89e0*/  STL.64 [R1+0x108], R246 ;  /* 0x000108f601007387 */ /* 0x0005e80000100a00 */
[----:B------:R3:W-:Y:S01]  /*89f0*/  STL.64 [R1+0x100], R4 ;  /* 0x0001000401007387 */ /* 0x0007e20000100a00 */
[----:B--2---:R-:W-:-:S03]  /*8a00*/  LEA R246, P5, R38, R116, 0x2 ;  /* 0x0000007426f67211 */ /* 0x004fc600078a10ff */
[----:B---3--:R-:W2:Y:S01]  /*8a10*/  LDL.LU.64 R4, [R1+0x598] ;  /* 0x0005980001047983 */ /* 0x008ea20000300a00 */
[----:B------:R-:W-:Y:S01]  /*8a20*/  LEA.HI.X.SX32 R247, R38, R2, 0x2, P5 ;  /* 0x0000000226f77211 */ /* 0x000fe200028f16ff */
[----:B------:R-:W-:Y:S02]  /*8a30*/  IMAD R40, R37, UR10, RZ ;  /* 0x0000000a25287c24 */ /* 0x000fe4000f8e02ff */
[----:B------:R-:W-:Y:S02]  /*8a40*/  IMAD R37, R33, UR10, RZ ;  /* 0x0000000a21257c24 */ /* 0x000fe4000f8e02ff */
[----:B------:R3:W-:Y:S02]  /*8a50*/  STL.64 [R1+0xf8], R246 ;  /* 0x0000f8f601007387 */ /* 0x0007e40000100a00 */
[----:B---3--:R-:W-:-:S04]  /*8a60*/  LEA R246, P5, R34, R116, 0x2 ;  /* 0x0000007422f67211 */ /* 0x008fc800078a10ff */
[----:B------:R-:W-:Y:S02]  /*8a70*/  LEA.HI.X.SX32 R247, R34, R2, 0x2, P5 ;  /* 0x0000000222f77211 */ /* 0x000fe400028f16ff */
[----:B------:R-:W-:Y:S01]  /*8a80*/  LEA R68, P5, R30, R116, 0x2 ;  /* 0x000000741e447211 */ /* 0x000fe200078a10ff */
[----:B------:R-:W-:-:S03]  /*8a90*/  IMAD.MOV.U32 R33, RZ, RZ, R69 ;  /* 0x000000ffff217224 */ /* 0x000fc600078e0045 */
[----:B------:R-:W-:Y:S01]  /*8aa0*/  LEA.HI.X.SX32 R33, R30, R2, 0x2, P5 ;  /* 0x000000021e217211 */ /* 0x000fe200028f16ff */
[----:B------:R-:W-:Y:S01]  /*8ab0*/  UMOV UR12, 0x1 ;  /* 0x00000001000c7882 */ /* 0x000fe20000000000 */
[----:B------:R-:W-:Y:S01]  /*8ac0*/  BAR.SYNC.DEFER_BLOCKING 0x0 ;  /* 0x0000000000007b1d */ /* 0x000fe20000010000 */
[----:B--2---:R-:W-:Y:S01]  /*8ad0*/  IMAD.MOV.U32 R104, RZ, RZ, R4 ;  /* 0x000000ffff687224 */ /* 0x004fe200078e0004 */
[----:B------:R-:W-:Y:S01]  /*8ae0*/  LEA R4, P2, R36, R116, 0x2 ;  /* 0x0000007424047211 */ /* 0x000fe200078410ff */
[----:B------:R-:W-:-:S03]  /*8af0*/  IMAD.MOV.U32 R248, RZ, RZ, R5 ;  /* 0x000000fffff87224 */ /* 0x000fc600078e0005 */
[----:B------:R-:W-:-:S05]  /*8b00*/  LEA.HI.X.SX32 R5, R36, R2, 0x2, P2 ;  /* 0x0000000224057211 */ /* 0x000fca00010f16ff */
[----:B------:R2:W-:Y:S04]  /*8b10*/  STL.64 [R1+0xf0], R4 ;  /* 0x0000f00401007387 */ /* 0x0005e80000100a00 */
[----:B------:R3:W-:Y:S01]  /*8b20*/  STL.64 [R1+0xe8], R246 ;  /* 0x0000e8f601007387 */ /* 0x0007e20000100a00 */
[----:B--2---:R-:W-:-:S04]  /*8b30*/  LEA R4, P2, R32, R116, 0x2 ;  /* 0x0000007420047211 */ /* 0x004fc800078410ff */
[----:B------:R-:W-:Y:S01]  /*8b40*/  LEA.HI.X.SX32 R5, R32, R2, 0x2, P2 ;  /* 0x0000000220057211 */ /* 0x000fe200010f16ff */
[----:B---3--:R1:W5:Y:S04]  /*8b50*/  LDL.LU.64 R246, [R1+0x590] ;  /* 0x0005900001f67983 */ /* 0x0083680000300a00 */
[----:B------:R2:W-:Y:S04]  /*8b60*/  STL.64 [R1+0xe0], R4 ;  /* 0x0000e00401007387 */ /* 0x0005e80000100a00 */
[----:B--2---:R-:W2:Y:S01]  /*8b70*/  LDL.LU.64 R4, [R1+0x588] ;  /* 0x0005880001047983 */ /* 0x004ea20000300a00 */
[----:B------:R-:W-:Y:S01]  /*8b80*/  IMAD.MOV.U32 R32, RZ, RZ, R68 ;  /* 0x000000ffff207224 */ /* 0x000fe200078e0044 */
[----:B------:R-:W-:Y:S01]  /*8b90*/  LEA R32, P5, R26, R116, 0x2 ;  /* 0x000000741a207211 */ /* 0x000fe200078a10ff */
[----:B------:R-:W-:Y:S01]  /*8ba0*/  IMAD R42, R29, UR10, RZ ;  /* 0x0000000a1d2a7c24 */ /* 0x000fe2000f8e02ff */
[----:B------:R3:W-:Y:S01]  /*8bb0*/  STL [R1+0xd8], R68 ;  /* 0x0000d84401007387 */ /* 0x0007e20000100800 */
[----:B------:R-:W-:-:S02]  /*8bc0*/  IMAD R41, R25, UR10, RZ ;  /* 0x0000000a19297c24 */ /* 0x000fc4000f8e02ff */
[----:B------:R-:W-:Y:S01]  /*8bd0*/  IMAD R46, R21, UR10, RZ ;  /* 0x0000000a152e7c24 */ /* 0x000fe2000f8e02ff */
[----:B------:R4:W-:Y:S01]  /*8be0*/  STL [R1+0xdc], R33 ;  /* 0x0000dc2101007387 */ /* 0x0009e20000100800 */
[----:B------:R-:W-:Y:S02]  /*8bf0*/  IMAD R45, R17, UR10, RZ ;  /* 0x0000000a112d7c24 */ /* 0x000fe4000f8e02ff */
[----:B------:R-:W-:Y:S02]  /*8c00*/  IMAD R50, R13, UR10, RZ ;  /* 0x0000000a0d327c24 */ /* 0x000fe4000f8e02ff */
[----:B------:R-:W-:Y:S01]  /*8c10*/  IMAD R49, R9, UR10, RZ ;  /* 0x0000000a09317c24 */ /* 0x000fe2000f8e02ff */
[C---:B---3--:R-:W-:Y:S01]  /*8c20*/  LEA R68, P2, R28.reuse, R116, 0x2 ;  /* 0x000000741c447211 */ /* 0x048fe200078410ff */
[----:B------:R-:W-:Y:S02]  /*8c30*/  IMAD R58, R11, UR10, RZ ;  /* 0x0000000a0b3a7c24 */ /* 0x000fe4000f8e02ff */
[----:B------:R-:W-:Y:S01]  /*8c40*/  IMAD R57, R23, UR10, RZ ;  /* 0x0000000a17397c24 */ /* 0x000fe2000f8e02ff */
[-C--:B------:R-:W-:Y:S01]  /*8c50*/  LEA.HI.X.SX32 R69, R28, R2.reuse, 0x2, P2 ;  /* 0x000000021c457211 */ /* 0x080fe200010f16ff */
[----:B------:R-:W-:Y:S01]  /*8c60*/  IMAD R67, R67, UR10, RZ ;  /* 0x0000000a43437c24 */ /* 0x000fe2000f8e02ff */
[----:B----4-:R-:W-:Y:S01]  /*8c70*/  LEA.HI.X.SX32 R33, R26, R2, 0x2, P5 ;  /* 0x000000021a217211 */ /* 0x010fe200028f16ff */
[----:B------:R-:W-:-:S02]  /*8c80*/  IMAD R73, R99, UR10, RZ ;  /* 0x0000000a63497c24 */ /* 0x000fc4000f8e02ff */
[----:B------:R3:W-:Y:S01]  /*8c90*/  STL.64 [R1+0xd0], R68 ;  /* 0x0000d04401007387 */ /* 0x0007e20000100a00 */
[----:B------:R-:W-:Y:S02]  /*8ca0*/  IMAD R82, R107, UR10, RZ ;  /* 0x0000000a6b527c24 */ /* 0x000fe4000f8e02ff */
[----:B------:R-:W-:Y:S01]  /*8cb0*/  IMAD R99, R104, UR10, RZ ;  /* 0x0000000a68637c24 */ /* 0x000fe2000f8e02ff */
[----:B------:R4:W-:Y:S01]  /*8cc0*/  STL.64 [R1+0xc8], R32 ;  /* 0x0000c82001007387 */ /* 0x0009e20000100a00 */
[-C--:B---3--:R-:W-:Y:S02]  /*8cd0*/  LEA R68, P2, R24, R116.reuse, 0x2 ;  /* 0x0000007418447211 */ /* 0x088fe400078410ff */
[----:B----4-:R-:W-:Y:S02]  /*8ce0*/  LEA R32, P5, R22, R116, 0x2 ;  /* 0x0000007416207211 */ /* 0x010fe400078a10ff */
[----:B------:R-:W-:Y:S02]  /*8cf0*/  LEA.HI.X.SX32 R69, R24, R2, 0x2, P2 ;  /* 0x0000000218457211 */ /* 0x000fe400010f16ff */
[----:B------:R-:W-:-:S02]  /*8d00*/  LEA R28, P2, R20, R116, 0x2 ;  /* 0x00000074141c7211 */ /* 0x000fc400078410ff */
[----:B------:R-:W-:Y:S01]  /*8d10*/  LEA.HI.X.SX32 R33, R22, R2, 0x2, P5 ;  /* 0x0000000216217211 */ /* 0x000fe200028f16ff */
[----:B------:R3:W-:Y:S01]  /*8d20*/  STL.64 [R1+0xc0], R68 ;  /* 0x0000c04401007387 */ /* 0x0007e20000100a00 */
[----:B------:R-:W-:Y:S02]  /*8d30*/  LEA R24, P5, R18, R116, 0x2 ;  /* 0x0000007412187211 */ /* 0x000fe400078a10ff */
[-C--:B------:R-:W-:Y:S02]  /*8d40*/  LEA.HI.X.SX32 R29, R20, R2.reuse, 0x2, P2 ;  /* 0x00000002141d7211 */ /* 0x080fe400010f16ff */
[----:B------:R-:W-:-:S03]  /*8d50*/  LEA.HI.X.SX32 R25, R18, R2, 0x2, P5 ;  /* 0x0000000212197211 */ /* 0x000fc600028f16ff */
[----:B------:R4:W-:Y:S04]  /*8d60*/  STL.64 [R1+0xb0], R28 ;  /* 0x0000b01c01007387 */ /* 0x0009e80000100a00 */
[----:B------:R-:W-:Y:S01]  /*8d70*/  STL.64 [R1+0xb8], R32 ;  /* 0x0000b82001007387 */ /* 0x000fe20000100a00 */
[----:B---3--:R-:W-:Y:S02]  /*8d80*/  IMAD R69, R79, UR10, RZ ;  /* 0x0000000a4f457c24 */ /* 0x008fe4000f8e02ff */
[----:B------:R-:W-:Y:S01]  /*8d90*/  IMAD R79, R105, UR10, RZ ;  /* 0x0000000a694f7c24 */ /* 0x000fe2000f8e02ff */
[----:B------:R3:W-:Y:S01]  /*8da0*/  STL.64 [R1+0xa8], R24 ;  /* 0x0000a81801007387 */ /* 0x0007e20000100a00 */
[----:B----4-:R-:W-:-:S04]  /*8db0*/  LEA R28, P2, R16, R116, 0x2 ;  /* 0x00000074101c7211 */ /* 0x010fc800078410ff */
[----:B------:R-:W-:Y:S02]  /*8dc0*/  LEA.HI.X.SX32 R29, R16, R2, 0x2, P2 ;  /* 0x00000002101d7211 */ /* 0x000fe400010f16ff */
[-C--:B------:R-:W-:Y:S02]  /*8dd0*/  LEA R20, P2, R12, R116.reuse, 0x2 ;  /* 0x000000740c147211 */ /* 0x080fe400078410ff */
[----:B---3--:R-:W-:Y:S01]  /*8de0*/  LEA R24, P5, R14, R116, 0x2 ;  /* 0x000000740e187211 */ /* 0x008fe200078a10ff */
[----:B------:R-:W-:Y:S01]  /*8df0*/  STL.64 [R1+0xa0], R28 ;  /* 0x0000a01c01007387 */ /* 0x000fe20000100a00 */
[-C--:B------:R-:W-:Y:S02]  /*8e00*/  LEA.HI.X.SX32 R21, R12, R2.reuse, 0x2, P2 ;  /* 0x000000020c157211 */ /* 0x080fe400010f16ff */
[----:B------:R-:W-:Y:S02]  /*8e10*/  LEA.HI.X.SX32 R25, R14, R2, 0x2, P5 ;  /* 0x000000020e197211 */ /* 0x000fe400028f16ff */
[C---:B------:R-:W-:Y:S01]  /*8e20*/  LEA R16, P5, R10.reuse, R116, 0x2 ;  /* 0x000000740a107211 */ /* 0x040fe200078a10ff */
[----:B------:R3:W-:Y:S03]  /*8e30*/  STL.64 [R1+0x90], R20 ;  /* 0x0000901401007387 */ /* 0x0007e60000100a00 */
[----:B------:R-:W-:Y:S01]  /*8e40*/  LEA.HI.X.SX32 R17, R10, R2, 0x2, P5 ;  /* 0x000000020a117211 */ /* 0x000fe200028f16ff */
[----:B------:R-:W-:Y:S04]  /*8e50*/  STL.64 [R1+0x98], R24 ;  /* 0x0000981801007387 */ /* 0x000fe80000100a00 */
[----:B------:R4:W-:Y:S01]  /*8e60*/  STL.64 [R1+0x88], R16 ;  /* 0x0000881001007387 */ /* 0x0009e20000100a00 */
[----:B---3--:R-:W-:-:S04]  /*8e70*/  LEA R20, P2, R8, R116, 0x2 ;  /* 0x0000007408147211 */ /* 0x008fc800078410ff */
[----:B------:R-:W-:Y:S02]  /*8e80*/  LEA.HI.X.SX32 R21, R8, R2, 0x2, P2 ;  /* 0x0000000208157211 */ /* 0x000fe400010f16ff */
[-C--:B------:R-:W-:Y:S02]  /*8e90*/  LEA R12, P2, R19, R116.reuse, 0x2 ;  /* 0x00000074130c7211 */ /* 0x080fe400078410ff */
[----:B----4-:R-:W-:Y:S01]  /*8ea0*/  LEA R16, P5, R15, R116, 0x2 ;  /* 0x000000740f107211 */ /* 0x010fe200078a10ff */
        /* <DEDUP_REMOVED lines=10> */
[----:B----4-:R-:W-:-:S03]  /*8f50*/  LEA R8, P5, R39, R116, 0x2 ;  /* 0x0000007427087211 */ /* 0x010fc600078a10ff */
[----:B------:R-:W-:Y:S01]  /*8f60*/  STL.64 [R1+0x60], R12 ;  /* 0x0000600c01007387 */ /* 0x000fe20000100a00 */
[----:B------:R-:W-:-:S05]  /*8f70*/  LEA.HI.X.SX32 R9, R39, R2, 0x2, P5 ;  /* 0x0000000227097211 */ /* 0x000fca00028f16ff */
[----:B------:R3:W-:Y:S02]  /*8f80*/  STL.64 [R1+0x58], R8 ;  /* 0x0000580801007387 */ /* 0x0007e40000100a00 */
[----:B---3--:R-:W-:-:S04]  /*8f90*/  LEA R8, P5, R51, R116, 0x2 ;  /* 0x0000007433087211 */ /* 0x008fc800078a10ff */
[----:B------:R-:W-:Y:S01]  /*8fa0*/  LEA.HI.X.SX32 R9, R51, R2, 0x2, P5 ;  /* 0x0000000233097211 */ /* 0x000fe200028f16ff */
[----:B--2---:R-:W-:Y:S01]  /*8fb0*/  IMAD R54, R4, UR10, RZ ;  /* 0x0000000a04367c24 */ /* 0x004fe2000f8e02ff */
[----:B------:R-:W-:Y:S01]  /*8fc0*/  LEA R4, P2, R47, R116, 0x2 ;  /* 0x000000742f047211 */ /* 0x000fe200078410ff */
[----:B------:R-:W-:-:S03]  /*8fd0*/  IMAD R53, R5, UR10, RZ ;  /* 0x0000000a05357c24 */ /* 0x000fc6000f8e02ff */
[----:B------:R-:W-:-:S05]  /*8fe0*/  LEA.HI.X.SX32 R5, R47, R2, 0x2, P2 ;  /* 0x000000022f057211 */ /* 0x000fca00010f16ff */
[----:B------:R2:W-:Y:S04]  /*8ff0*/  STL.64 [R1+0x50], R4 ;  /* 0x0000500401007387 */ /* 0x0005e80000100a00 */
[----:B------:R3:W-:Y:S01]  /*9000*/  STL.64 [R1+0x48], R8 ;  /* 0x0000480801007387 */ /* 0x0007e20000100a00 */
[-C--:B--2---:R-:W-:Y:S02]  /*9010*/  LEA R4, P2, R59, R116.reuse, 0x2 ;  /* 0x000000743b047211 */ /* 0x084fe400078410ff */
[----:B---3--:R-:W-:Y:S02]  /*9020*/  LEA R8, P5, R63, R116, 0x2 ;  /* 0x000000743f087211 */ /* 0x008fe400078a10ff */
[-C--:B------:R-:W-:Y:S01]  /*9030*/  LEA.HI.X.SX32 R5, R59, R2.reuse, 0x2, P2 ;  /* 0x000000023b057211 */ /* 0x080fe200010f16ff */
[----:B------:R-:W-:Y:S01]  /*9040*/  IMAD R59, R35, UR10, RZ ;  /* 0x0000000a233b7c24 */ /* 0x000fe2000f8e02ff */
[----:B------:R-:W-:-:S03]  /*9050*/  LEA.HI.X.SX32 R9, R63, R2, 0x2, P5 ;  /* 0x000000023f097211 */ /* 0x000fc600028f16ff */
[----:B------:R2:W-:Y:S04]  /*9060*/  STL.64 [R1+0x40], R4 ;  /* 0x0000400401007387 */ /* 0x0005e80000100a00 */
[----:B------:R3:W-:Y:S01]  /*9070*/  STL.64 [R1+0x38], R8 ;  /* 0x0000380801007387 */ /* 0x0007e20000100a00 */
[-C--:B--2---:R-:W-:Y:S02]  /*9080*/  LEA R4, P2, R71, R116.reuse, 0x2 ;  /* 0x0000007447047211 */ /* 0x084fe400078410ff */
[----:B---3--:R-:W-:Y:S02]  /*9090*/  LEA R8, P5, R75, R116, 0x2 ;  /* 0x000000744b087211 */ /* 0x008fe400078a10ff */
[-C--:B------:R-:W-:Y:S01]  /*90a0*/  LEA.HI.X.SX32 R5, R71, R2.reuse, 0x2, P2 ;  /* 0x0000000247057211 */ /* 0x080fe200010f16ff */
[----:B------:R-:W-:Y:S01]  /*90b0*/  IMAD R71, R91, UR10, RZ ;  /* 0x0000000a5b477c24 */ /* 0x000fe2000f8e02ff */
[----:B------:R-:W-:Y:S01]  /*90c0*/  LEA.HI.X.SX32 R9, R75, R2, 0x2, P5 ;  /* 0x000000024b097211 */ /* 0x000fe200028f16ff */
[----:B------:R-:W-:Y:S01]  /*90d0*/  IMAD R75, R101, UR10, RZ ;  /* 0x0000000a654b7c24 */ /* 0x000fe2000f8e02ff */
[----:B------:R-:W-:Y:S01]  /*90e0*/  LEA R10, P2, R83, R116, 0x2 ;  /* 0x00000074530a7211 */ /* 0x000fe200078410ff */
[----:B------:R2:W-:Y:S01]  /*90f0*/  STL.64 [R1+0x30], R4 ;  /* 0x0000300401007387 */ /* 0x0005e20000100a00 */
[----:B------:R-:W-:-:S02]  /*9100*/  IMAD R91, R252, UR10, RZ ;  /* 0x0000000afc5b7c24 */ /* 0x000fc4000f8e02ff */
[----:B------:R-:W-:Y:S01]  /*9110*/  LEA.HI.X.SX32 R11, R83, R2, 0x2, P2 ;  /* 0x00000002530b7211 */ /* 0x000fe200010f16ff */
[----:B------:R3:W-:Y:S01]  /*9120*/  STL.64 [R1+0x28], R8 ;  /* 0x0000280801007387 */ /* 0x0007e20000100a00 */
[----:B------:R-:W-:Y:S02]  /*9130*/  IMAD R83, R111, UR10, RZ ;  /* 0x0000000a6f537c24 */ /* 0x000fe4000f8e02ff */
[----:B------:R-:W-:Y:S01]  /*9140*/  IMAD R101, R106, UR10, RZ ;  /* 0x0000000a6a657c24 */ /* 0x000fe2000f8e02ff */
[----:B------:R4:W-:Y:S01]  /*9150*/  STL.64 [R1+0x20], R10 ;  /* 0x0000200a01007387 */ /* 0x0009e20000100a00 */
[----:B--2---:R-:W-:Y:S02]  /*9160*/  IMAD R4, R43, UR10, RZ ;  /* 0x0000000a2b047c24 */ /* 0x004fe4000f8e02ff */
[----:B------:R-:W-:Y:S01]  /*9170*/  IMAD R5, R55, UR10, RZ ;  /* 0x0000000a37057c24 */ /* 0x000fe2000f8e02ff */
[----:B---3--:R-:W-:-:S04]  /*9180*/  LEA R8, P5, R87, R116, 0x2 ;  /* 0x0000007457087211 */ /* 0x008fc800078a10ff */
[----:B------:R-:W-:Y:S01]  /*9190*/  LEA.HI.X.SX32 R9, R87, R2, 0x2, P5 ;  /* 0x0000000257097211 */ /* 0x000fe200028f16ff */
[----:B------:R-:W-:Y:S01]  /*91a0*/  IMAD R87, R115, UR10, RZ ;  /* 0x0000000a73577c24 */ /* 0x000fe2000f8e02ff */
[----:B----4-:R-:W-:-:S03]  /*91b0*/  LEA R10, P2, R95, R116, 0x2 ;  /* 0x000000745f0a7211 */ /* 0x010fc600078410ff */
[----:B------:R2:W-:Y:S01]  /*91c0*/  STL.64 [R1+0x18], R8 ;  /* 0x0000180801007387 */ /* 0x0005e20000100a00 */
[----:B------:R-:W-:Y:S01]  /*91d0*/  LEA.HI.X.SX32 R11, R95, R2, 0x2, P2 ;  /* 0x000000025f0b7211 */ /* 0x000fe200010f16ff */
[----:B------:R-:W-:-:S04]  /*91e0*/  IMAD R95, R100, UR10, RZ ;  /* 0x0000000a645f7c24 */ /* 0x000fc8000f8e02ff */
[----:B------:R3:W-:Y:S01]  /*91f0*/  STL.64 [R1+0x10], R10 ;  /* 0x0000100a01007387 */ /* 0x0007e20000100a00 */
[----:B--2---:R-:W-:-:S04]  /*9200*/  LEA R8, P5, R97, R116, 0x2 ;  /* 0x0000007461087211 */ /* 0x004fc800078a10ff */
[----:B------:R-:W-:Y:S01]  /*9210*/  LEA.HI.X.SX32 R9, R97, R2, 0x2, P5 ;  /* 0x0000000261097211 */ /* 0x000fe200028f16ff */
[----:B------:R-:W-:Y:S01]  /*9220*/  IMAD R97, R102, UR10, RZ ;  /* 0x0000000a66617c24 */ /* 0x000fe2000f8e02ff */
[----:B---3--:R-:W-:-:S03]  /*9230*/  LEA R10, P2, R93, R116, 0x2 ;  /* 0x000000745d0a7211 */ /* 0x008fc600078410ff */
[----:B------:R2:W-:Y:S01]  /*9240*/  STL.64 [R1+0x8], R8 ;  /* 0x0000080801007387 */ /* 0x0005e20000100a00 */
[----:B------:R-:W-:Y:S01]  /*9250*/  LEA.HI.X.SX32 R11, R93, R2, 0x2, P2 ;  /* 0x000000025d0b7211 */ /* 0x000fe200010f16ff */
[----:B------:R-:W-:-:S04]  /*9260*/  IMAD R93, R98, UR10, RZ ;  /* 0x0000000a625d7c24 */ /* 0x000fc8000f8e02ff */
[----:B------:R3:W-:Y:S01]  /*9270*/  STL.64 [R1], R10 ;  /* 0x0000000a01007387 */ /* 0x0007e20000100a00 */
[----:B--2---:R-:W-:-:S04]  /*9280*/  LEA R8, P5, R89, R116, 0x2 ;  /* 0x0000007459087211 */ /* 0x004fc800078a10ff */
[----:B------:R-:W-:Y:S01]  /*9290*/  LEA.HI.X.SX32 R9, R89, R2, 0x2, P5 ;  /* 0x0000000259097211 */ /* 0x000fe200028f16ff */
[----:B------:R-:W-:Y:S01]  /*92a0*/  IMAD R89, R250, UR10, RZ ;  /* 0x0000000afa597c24 */ /* 0x000fe2000f8e02ff */
[-C--:B------:R-:W-:Y:S02]  /*92b0*/  LEA R12, P5, R81, R116.reuse, 0x2 ;  /* 0x00000074510c7211 */ /* 0x080fe400078a10ff */
[----:B---3--:R-:W-:Y:S02]  /*92c0*/  LEA R10, P2, R85, R116, 0x2 ;  /* 0x00000074550a7211 */ /* 0x008fe400078410ff */
[-C--:B------:R-:W-:Y:S01]  /*92d0*/  LEA.HI.X.SX32 R13, R81, R2.reuse, 0x2, P5 ;  /* 0x00000002510d7211 */ /* 0x080fe200028f16ff */
[----:B------:R-:W-:Y:S01]  /*92e0*/  IMAD R81, R109, UR10, RZ ;  /* 0x0000000a6d517c24 */ /* 0x000fe2000f8e02ff */
[----:B------:R-:W-:Y:S01]  /*92f0*/  LEA.HI.X.SX32 R11, R85, R2, 0x2, P2 ;  /* 0x00000002550b7211 */ /* 0x000fe200010f16ff */
[----:B------:R-:W-:Y:S01]  /*9300*/  IMAD R109, R248, UR10, RZ ;  /* 0x0000000af86d7c24 */ /* 0x000fe2000f8e02ff */
[-C--:B------:R-:W-:Y:S01]  /*9310*/  LEA R14, P2, R77, R116.reuse, 0x2 ;  /* 0x000000744d0e7211 */ /* 0x080fe200078410ff */
[----:B------:R-:W2:Y:S01]  /*9320*/  LDL.LU R248, [R1+0x274] ;  /* 0x0002740001f87983 */ /* 0x000ea20000300800 */
[----:B------:R-:W-:Y:S01]  /*9330*/  LEA R16, P5, R76, R116, 0x2 ;  /* 0x000000744c107211 */ /* 0x000fe200078a10ff */
[----:B------:R-:W-:Y:S01]  /*9340*/  IMAD R85, R113, UR10, RZ ;  /* 0x0000000a71557c24 */ /* 0x000fe2000f8e02ff */
[----:B------:R-:W-:Y:S01]  /*9350*/  LEA.HI.X.SX32 R15, R77, R2, 0x2, P2 ;  /* 0x000000024d0f7211 */ /* 0x000fe200010f16ff */
[----:B------:R-:W-:Y:S01]  /*9360*/  IMAD R77, R103, UR10, RZ ;  /* 0x0000000a674d7c24 */ /* 0x000fe2000f8e02ff */
[----:B------:R-:W-:-:S02]  /*9370*/  LEA R18, P2, R72, R116, 0x2 ;  /* 0x0000007448127211 */ /* 0x000fc400078410ff */
[----:B------:R-:W-:Y:S01]  /*9380*/  LEA.HI.X.SX32 R17, R76, R2, 0x2, P5 ;  /* 0x000000024c117211 */ /* 0x000fe200028f16ff */
[----:B------:R-:W-:Y:S01]  /*9390*/  IMAD R113, R117, UR10, RZ ;  /* 0x0000000a75717c24 */ /* 0x000fe2000f8e02ff */
[----:B------:R-:W-:Y:S01]  /*93a0*/  LEA R20, P5, R65, R116, 0x2 ;  /* 0x0000007441147211 */ /* 0x000fe200078a10ff */
[----:B------:R-:W-:Y:S01]  /*93b0*/  IMAD R103, R108, UR10, RZ ;  /* 0x0000000a6c677c24 */ /* 0x000fe2000f8e02ff */
[----:B------:R-:W-:Y:S02]  /*93c0*/  LEA.HI.X.SX32 R19, R72, R2, 0x2, P2 ;  /* 0x0000000248137211 */ /* 0x000fe400010f16ff */
[----:B------:R-:W-:Y:S02]  /*93d0*/  LEA R22, P2, R61, R116, 0x2 ;  /* 0x000000743d167211 */ /* 0x000fe400078410ff */
[----:B------:R-:W-:Y:S02]  /*93e0*/  LEA.HI.X.SX32 R21, R65, R2, 0x2, P5 ;  /* 0x0000000241157211 */ /* 0x000fe400028f16ff */
[----:B------:R-:W-:-:S02]  /*93f0*/  LEA R24, P5, R60, R116, 0x2 ;  /* 0x000000743c187211 */ /* 0x000fc400078a10ff */
[----:B------:R-:W-:Y:S02]  /*9400*/  LEA.HI.X.SX32 R23, R61, R2, 0x2, P2 ;  /* 0x000000023d177211 */ /* 0x000fe400010f16ff */
[----:B------:R-:W-:Y:S02]  /*9410*/  LEA R26, P2, R56, R116, 0x2 ;  /* 0x00000074381a7211 */ /* 0x000fe400078410ff */
        /* <DEDUP_REMOVED lines=11> */
[C---:B------:R-:W-:Y:S02]  /*94d0*/  LEA R38, P2, R42.reuse, R116, 0x2 ;  /* 0x000000742a267211 */ /* 0x040fe400078410ff */
        /* <DEDUP_REMOVED lines=24> */
[----:B------:R-:W-:Y:S01]  /*9660*/  LEA.HI.X.SX32 R61, R4, R2, 0x2, P5 ;  /* 0x00000002043d7211 */ /* 0x000fe200028f16ff */
[----:B------:R-:W3:Y:S01]  /*9670*/  S2R R117, SR_TID.X ;  /* 0x0000000000757919 */ /* 0x000ee20000002100 */
[----:B------:R-:W-:Y:S01]  /*9680*/  LEA R64, P5, R67, R116, 0x2 ;  /* 0x0000007443407211 */ /* 0x000fe200078a10ff */
[----:B------:R-:W-:Y:S01]  /*9690*/  IMAD R115, R122, UR10, RZ ;  /* 0x0000000a7a737c24 */ /* 0x000fe2000f8e02ff */
[----:B------:R-:W-:Y:S01]  /*96a0*/  LEA.HI.X.SX32 R63, R5, R2, 0x2, P2 ;  /* 0x00000002053f7211 */ /* 0x000fe200010f16ff */
[----:B------:R-:W4:Y:S01]  /*96b0*/  LDC R122, c[0x0][0x3a0] ;  /* 0x0000e800ff7a7b82 */ /* 0x000f220000000800 */
[----:B------:R-:W-:Y:S01]  /*96c0*/  LEA R66, P2, R69, R116, 0x2 ;  /* 0x0000007445427211 */ /* 0x000fe200078410ff */
[----:B------:R-:W-:Y:S01]  /*96d0*/  IMAD R5, R110, UR10, RZ ;  /* 0x0000000a6e057c24 */ /* 0x000fe2000f8e02ff */
[----:B------:R-:W-:Y:S01]  /*96e0*/  LEA.HI.X.SX32 R65, R67, R2, 0x2, P5 ;  /* 0x0000000243417211 */ /* 0x000fe200028f16ff */
[----:B------:R-:W-:Y:S01]  /*96f0*/  IMAD R4, R112, UR10, RZ ;  /* 0x0000000a70047c24 */ /* 0x000fe2000f8e02ff */
        /* <DEDUP_REMOVED lines=35> */
[----:B------:R-:W-:Y:S01]  /*9930*/  LEA.HI.X.SX32 R101, R101, R2, 0x2, P5 ;  /* 0x0000000265657211 */ /* 0x000fe200028f16ff */
[----:B------:R-:W-:Y:S01]  /*9940*/  IMAD R111, R114, UR10, RZ ;  /* 0x0000000a726f7c24 */ /* 0x000fe2000f8e02ff */
[----:B------:R-:W-:-:S02]  /*9950*/  LEA R104, P5, R5, R116, 0x2 ;  /* 0x0000007405687211 */ /* 0x000fc400078a10ff */
[----:B------:R-:W-:Y:S02]  /*9960*/  LEA.HI.X.SX32 R103, R103, R2, 0x2, P2 ;  /* 0x0000000267677211 */ /* 0x000fe400010f16ff */
[C---:B------:R-:W-:Y:S02]  /*9970*/  LEA R106, P2, R4.reuse, R116, 0x2 ;  /* 0x00000074046a7211 */ /* 0x040fe400078410ff */
[----:B------:R-:W-:Y:S02]  /*9980*/  LEA.HI.X.SX32 R105, R5, R2, 0x2, P5 ;  /* 0x0000000205697211 */ /* 0x000fe400028f16ff */
[----:B------:R-:W-:Y:S02]  /*9990*/  LEA R108, P5, R109, R116, 0x2 ;  /* 0x000000746d6c7211 */ /* 0x000fe400078a10ff */
[----:B------:R-:W-:Y:S02]  /*99a0*/  LEA.HI.X.SX32 R107, R4, R2, 0x2, P2 ;  /* 0x00000002046b7211 */ /* 0x000fe400010f16ff */
[----:B------:R-:W-:Y:S01]  /*99b0*/  LEA R110, P2, R111, R116, 0x2 ;  /* 0x000000746f6e7211 */ /* 0x000fe200078410ff */
[----:B------:R-:W-:Y:S01]  /*99c0*/  IMAD R4, R123, UR10, RZ ;  /* 0x0000000a7b047c24 */ /* 0x000fe2000f8e02ff */
[----:B------:R-:W-:-:S02]  /*99d0*/  LEA.HI.X.SX32 R109, R109, R2, 0x2, P5 ;  /* 0x000000026d6d7211 */ /* 0x000fc400028f16ff */
[----:B------:R-:W-:Y:S02]  /*99e0*/  LEA R112, P5, R113, R116, 0x2 ;  /* 0x0000007471707211 */ /* 0x000fe400078a10ff */
[----:B------:R-:W-:Y:S02]  /*99f0*/  LEA.HI.X.SX32 R111, R111, R2, 0x2, P2 ;  /* 0x000000026f6f7211 */ /* 0x000fe400010f16ff */
[----:B------:R-:W-:Y:S02]  /*9a00*/  LEA R114, P2, R115, R116, 0x2 ;  /* 0x0000007473727211 */ /* 0x000fe400078410ff */
[----:B------:R-:W-:Y:S02]  /*9a10*/  LEA.HI.X.SX32 R113, R113, R2, 0x2, P5 ;  /* 0x0000000271717211 */ /* 0x000fe400028f16ff */
[----:B---3--:R-:W-:Y:S02]  /*9a20*/  LOP3.LUT R123, R117, 0x3f, RZ, 0xc0, !PT ;  /* 0x0000003f757b7812 */ /* 0x008fe400078ec0ff */
[----:B------:R-:W-:-:S02]  /*9a30*/  LEA R116, P5, R4, R116, 0x2 ;  /* 0x0000007404747211 */ /* 0x000fc400078a10ff */
[----:B------:R-:W-:Y:S02]  /*9a40*/  LEA.HI.X.SX32 R115, R115, R2, 0x2, P2 ;  /* 0x0000000273737211 */ /* 0x000fe400010f16ff */
[----:B----4-:R-:W-:Y:S02]  /*9a50*/  ISETP.GE.AND P2, PT, R249, R122, PT ;  /* 0x0000007af900720c */ /* 0x010fe40003f46270 */
[----:B------:R-:W-:Y:S02]  /*9a60*/  LEA.HI.X.SX32 R117, R4, R2, 0x2, P5 ;  /* 0x0000000204757211 */ /* 0x000fe400028f16ff */
[----:B------:R-:W-:Y:S01]  /*9a70*/  SEL R2, R251, RZ, !P2 ;  /* 0x000000fffb027207 */ /* 0x000fe20005000000 */
[----:B------:R-:W-:Y:S01]  /*9a80*/  ULOP3.LUT UR8, UR8, 0x600000, URZ, 0xc0, !UPT ;  /* 0x0060000008087892 */ /* 0x000fe2000f8ec0ff */
[----:B--2---:R-:W-:Y:S01]  /*9a90*/  IMAD R122, R123, 0x80, R248 ;  /* 0x000000807b7a7824 */ /* 0x004fe200078e02f8 */
[----:B-1----:R-:W-:Y:S10]  /*9aa0*/  BRA.U UP0, `(.L_x_5) ;  /* 0x0000000100187547 */ /* 0x002ff4000b800000 */
[----:B------:R-:W-:Y:S01]  /*9ab0*/  ELECT P2, URZ, PT ;  /* 0x0000000000ff782f */ /* 0x000fe20003840000 */
[----:B------:R-:W-:Y:S01]  /*9ac0*/  IMAD.MOV.U32 R4, RZ, RZ, 0x1 ;  /* 0x00000001ff047424 */ /* 0x000fe200078e00ff */
[----:B------:R-:W-:Y:S01]  /*9ad0*/  UMOV UR10, 0x40 ;  /* 0x00000040000a7882 */ /* 0x000fe20000000000 */
[----:B------:R-:W-:Y:S01]  /*9ae0*/  UVIRTCOUNT.DEALLOC.SMPOOL 0x80 ;  /* 0x000000800000784c */ /* 0x000fe20000000000 */
[----:B------:R-:W-:-:S09]  /*9af0*/  ULEA UR10, UR9, UR10, 0x18 ;  /* 0x0000000a090a7291 */ /* 0x000fd2000f8ec0ff */
[----:B------:R1:W-:Y:S03]  /*9b00*/  @P2 STS.U8 [UR10], R4 ;  /* 0x00000004ff002988 */ /* 0x0003e6000800000a */
.L_x_5:
[----:B------:R-:W-:Y:S01]  /*9b10*/  UIADD3 UR9, UPT, UPT, UR7, UR8, URZ ;  /* 0x0000000807097290 */ /* 0x000fe2000fffe0ff */
[----:B------:R2:W-:Y:S01]  /*9b20*/  STL.64 [R1+0x600], R20 ;  /* 0x0006001401007387 */ /* 0x0005e20000100a00 */
[----:B------:R-:W-:Y:S01]  /*9b30*/  VOTEU.ALL UP1, P0 ;  /* 0x0000000000ff7886 */ /* 0x000fe20000020000 */
[----:B------:R-:W-:Y:S01]  /*9b40*/  UIADD3 UR11, UPT, UPT, UR6, 0x30000, URZ ;  /* 0x00030000060b7890 */ /* 0x000fe2000fffe0ff */
[----:B------:R-:W-:Y:S01]  /*9b50*/  LOP3.LUT R123, R3, 0x42, RZ, 0xfc, !PT ;  /* 0x00000042037b7812 */ /* 0x000fe200078efcff */
[----:B------:R-:W-:Y:S01]  /*9b60*/  STL.64 [R1+0x5f8], R36 ;  /* 0x0005f82401007387 */ /* 0x000fe20000100a00 */
[----:B------:R-:W-:Y:S01]  /*9b70*/  VOTEU.ALL UP2, P0 ;  /* 0x0000000000ff7886 */ /* 0x000fe20000040000 */
[----:B------:R-:W-:-:S04]  /*9b80*/  @!UP1 UIADD3 UR18, UPT, UPT, -UR12, 0x100000, URZ ;  /* 0x001000000c129890 */ /* 0x000fc8000fffe1ff */
[----:B------:R-:W-:Y:S02]  /*9b90*/  @!UP1 USHF.L.U32 UR19, UR18, 0xb, URZ ;  /* 0x0000000b12139899 */ /* 0x000fe400080006ff */
[----:B------:R-:W-:Y:S01]  /*9ba0*/  @!UP1 USHF.L.U32 UR18, UR18, 0x1, URZ ;  /* 0x0000000112129899 */ /* 0x000fe200080006ff */
[----:B------:R-:W-:Y:S01]  /*9bb0*/  STTM.16dp32bit_t0_t15.x64 tmem[UR9], RZ ;  /* 0x000000ff000079ed */ /* 0x000fe20008b00009 */
[----:B------:R-:W-:Y:S01]  /*9bc0*/  STTM.16dp32bit_t16_t31.x64 tmem[UR9+0x40], RZ ;  /* 0x000040ff000079ed */ /* 0x000fe20008b20009 */
[----:B------:R-:W3:Y:S01]  /*9bd0*/  FENCE.VIEW.ASYNC.T ;  /* 0x00000000000073c6 */ /* 0x000ee20000000200 */
[----:B------:R-:W-:-:S04]  /*9be0*/  @!UP1 UIADD3 UR12, UPT, UPT, -UR12, 0x100000, URZ ;  /* 0x001000000c0c9890 */ /* 0x000fc8000fffe1ff */
[----:B------:R-:W-:Y:S02]  /*9bf0*/  @!UP1 USHF.L.U32 UR13, UR12, 0xb, URZ ;  /* 0x0000000b0c0d9899 */ /* 0x000fe400080006ff */
[----:B------:R-:W-:Y:S01]  /*9c00*/  @!UP1 USHF.L.U32 UR12, UR12, 0x1, URZ ;  /* 0x000000010c0c9899 */ /* 0x000fe200080006ff */
[----:B---3--:R-:W-:Y:S01]  /*9c10*/  BAR.SYNC.DEFER_BLOCKING 0x0 ;  /* 0x0000000000007b1d */ /* 0x008fe20000010000 */
[C---:B-1----:R-:W-:Y:S02]  /*9c20*/  LOP3.LUT R4, R3.reuse, 0x60, RZ, 0xfc, !PT ;  /* 0x0000006003047812 */ /* 0x042fe400078efcff */
[C---:B------:R-:W-:Y:S02]  /*9c30*/  LOP3.LUT R5, R3.reuse, 0x62, RZ, 0xfc, !PT ;  /* 0x0000006203057812 */ /* 0x040fe400078efcff */
[----:B------:R-:W-:Y:S01]  /*9c40*/  ISETP.NE.U32.AND P5, PT, R2, RZ, PT ;  /* 0x000000ff0200720c */ /* 0x000fe20003fa5070 */
[----:B------:R-:W-:Y:S01]  /*9c50*/  UMOV UR8, UR11 ;  /* 0x0000000b00087c82 */ /* 0x000fe20008000000 */
[----:B------:R-:W-:Y:S01]  /*9c60*/  VOTEU.ALL UP1, P0 ;  /* 0x0000000000ff7886 */ /* 0x000fe20000020000 */
[----:B--2---:R-:W1:Y:S01]  /*9c70*/  LDC R20, c[0x0][0x3a0] ;  /* 0x0000e800ff147b82 */ /* 0x004e620000000800 */
[----:B------:R-:W-:Y:S01]  /*9c80*/  STL.64 [R1+0x5f0], R52 ;  /* 0x0005f03401007387 */ /* 0x000fe20000100a00 */
[----:B------:R-:W-:-:S03]  /*9c90*/  LOP3.LUT R21, R3, 0x6, RZ, 0xfc, !PT ;  /* 0x0000000603157812 */ /* 0x000fc600078efcff */
[----:B------:R-:W-:Y:S04]  /*9ca0*/  STL.64 [R1+0x5e8], R68 ;  /* 0x0005e84401007387 */ /* 0x000fe80000100a00 */
[----:B------:R-:W-:Y:S04]  /*9cb0*/  STL.64 [R1+0x5e0], R84 ;  /* 0x0005e05401007387 */ /* 0x000fe80000100a00 */
[----:B------:R-:W-:Y:S04]  /*9cc0*/  STL.64 [R1+0x5d8], R100 ;  /* 0x0005d86401007387 */ /* 0x000fe80000100a00 */
[----:B------:R-:W2:Y:S02]  /*9cd0*/  FENCE.VIEW.ASYNC.S ;  /* 0x00000000000073c6 */ /* 0x000ea40000000000 */
[----:B--2---:R-:W2:Y:S02]  /*9ce0*/  @!UP1 SYNCS.EXCH.64 URZ, [UR8], UR18 ;  /* 0x0000001208ff95b2 */ /* 0x004ea40008000100 */
[----:B--2---:R-:W-:Y:S01]  /*9cf0*/  BAR.SYNC.DEFER_BLOCKING 0x0 ;  /* 0x0000000000007b1d */ /* 0x004fe20000010000 */
[----:B-1----:R-:W-:-:S05]  /*9d00*/  ISETP.GE.AND P2, PT, R123, R20, PT ;  /* 0x000000147b00720c */ /* 0x002fca0003f46270 */
[----:B------:R-:W-:Y:S01]  /*9d10*/  STL.64 [R1+0x5d0], R116 ;  /* 0x0005d07401007387 */ /* 0x000fe20000100a00 */
[----:B------:R-:W-:-:S03]  /*9d20*/  SEL R2, R251, RZ, !P2 ;  /* 0x000000fffb027207 */ /* 0x000fc60005000000 */
[----:B------:R1:W-:Y:S01]  /*9d30*/  STL.64 [R1+0x5b8], R22 ;  /* 0x0005b81601007387 */ /* 0x0003e20000100a00 */
[----:B------:R-:W-:-:S03]  /*9d40*/  ISETP.GE.AND P2, PT, R5, R20, PT ;  /* 0x000000140500720c */ /* 0x000fc60003f46270 */
[----:B------:R-:W-:Y:S04]  /*9d50*/  STL.64 [R1+0x5b0], R38 ;  /* 0x0005b02601007387 */ /* 0x000fe80000100a00 */
[----:B------:R-:W-:Y:S01]  /*9d60*/  STL.64 [R1+0x5a8], R54 ;  /* 0x0005a83601007387 */ /* 0x000fe20000100a00 */
[C---:B-1----:R-:W-:Y:S01]  /*9d70*/  VIADD R22, R122.reuse, UR6 ;  /* 0x000000067a167c36 */ /* 0x042fe20008000000 */
[----:B------:R1:W2:Y:S02]  /*9d80*/  @!UP2 SYNCS.EXCH.64 URZ, [UR6+0x30008], UR12 ;  /* 0x0300080c06ffa5b2 */ /* 0x0002a40008000100 */
[----:B------:R-:W-:Y:S01]  /*9d90*/  STL.64 [R1+0x5a0], R70 ;  /* 0x0005a04601007387 */ /* 0x000fe20000100a00 */
[----:B------:R-:W-:-:S03]  /*9da0*/  LOP3.LUT R23, R122, 0x10, RZ, 0x3c, !PT ;  /* 0x000000107a177812 */ /* 0x000fc600078e3cff */
[----:B------:R-:W-:Y:S01]  /*9db0*/  @!PT LDS RZ, [RZ] ;  /* 0x00000000fffff984 */ /* 0x000fe20000000800 */
[----:B------:R-:W-:Y:S01]  /*9dc0*/  @!PT LDS RZ, [RZ] ;  /* 0x00000000fffff984 */ /* 0x000fe20000000800 */
[----:B------:R-:W-:Y:S01]  /*9dd0*/  @!PT LDS RZ, [RZ] ;  /* 0x00000000fffff984 */ /* 0x000fe20000000800 */
[----:B--2--5:R-:W-:Y:S01]  /*9de0*/  LDGSTS.E [R22+0x20000], desc[UR16][R246.64], P6 ;  /* 0x20000000f6167fae */ /* 0x024fe2000b1a1010 */
[-C--:B------:R-:W-:Y:S01]  /*9df0*/  ISETP.GE.AND P6, PT, R4, R20.reuse, PT ;  /* 0x000000140400720c */ /* 0x080fe20003fc6270 */
[----:B------:R-:W-:Y:S01]  /*9e00*/  VIADD R250, R23, UR6 ;  /* 0x0000000617fa7c36 */ /* 0x000fe20008000000 */
[----:B------:R-:W-:Y:S01]  /*9e10*/  LOP3.LUT R4, R3, 0x4, RZ, 0xfc, !PT ;  /* 0x0000000403047812 */ /* 0x000fe200078efcff */
[----:B------:R-:W-:Y:S01]  /*9e20*/  LDGSTS.E [R22+0x20008], desc[UR16][R244.64], P3 ;  /* 0x20008000f4167fae */ /* 0x000fe200099a1010 */
[C---:B------:R-:W-:Y:S02]  /*9e30*/  SEL R5, R251.reuse, RZ, !P6 ;  /* 0x000000fffb057207 */ /* 0x040fe40007000000 */
[----:B------:R-:W-:Y:S01]  /*9e40*/  ISETP.GE.AND P6, PT, R4, R20, PT ;  /* 0x000000140400720c */ /* 0x000fe20003fc6270 */
[----:B------:R-:W-:Y:S01]  /*9e50*/  STL.64 [R1+0x598], R86 ;  /* 0x0005985601007387 */ /* 0x000fe20000100a00 */
[----:B------:R-:W-:Y:S01]  /*9e60*/  ISETP.NE.U32.AND P3, PT, R2, RZ, PT ;  /* 0x000000ff0200720c */ /* 0x000fe20003f65070 */
[----:B-1----:R-:W-:Y:S01]  /*9e70*/  USHF.L.U32 UR13, UR4, 0x7, URZ ;  /* 0x00000007040d7899 */ /* 0x002fe200080006ff */
[----:B------:R-:W-:Y:S01]  /*9e80*/  SEL R4, R251, RZ, !P2 ;  /* 0x000000fffb047207 */ /* 0x000fe20005000000 */
[----:B------:R-:W-:Y:S01]  /*9e90*/  STL.64 [R1+0x590], R102 ;  /* 0x0005906601007387 */ /* 0x000fe20000100a00 */
[----:B------:R-:W-:-:S02]  /*9ea0*/  ISETP.NE.U32.AND P2, PT, R5, RZ, PT ;  /* 0x000000ff0500720c */ /* 0x000fc40003f45070 */
[----:B------:R-:W-:Y:S01]  /*9eb0*/  SEL R2, R251, RZ, !P6 ;  /* 0x000000fffb027207 */ /* 0x000fe20007000000 */
[----:B------:R1:W-:Y:S03]  /*9ec0*/  STL.64 [R1+0x588], R6 ;  /* 0x0005880601007387 */ /* 0x0003e60000100a00 */
[----:B------:R-:W-:Y:S01]  /*9ed0*/  ISETP.NE.U32.AND P6, PT, R2, RZ, PT ;  /* 0x000000ff0200720c */ /* 0x000fe20003fc5070 */
[----:B------:R-:W-:Y:S01]  /*9ee0*/  LDGSTS.E [R22+0x22000], desc[UR16][R214.64], P4 ;  /* 0x22000000d6167fae */ /* 0x000fe2000a1a1010 */
[----:B------:R-:W-:Y:S02]  /*9ef0*/  ISETP.NE.U32.AND P4, PT, R4, RZ, PT ;  /* 0x000000ff0400720c */ /* 0x000fe40003f85070 */
[----:B------:R-:W-:Y:S01]  /*9f00*/  LOP3.LUT R4, R3, 0x44, RZ, 0xfc, !PT ;  /* 0x0000004403047812 */ /* 0x000fe200078efcff */
[----:B------:R-:W-:Y:S01]  /*9f10*/  LDGSTS.E [R22+0x22008], desc[UR16][R212.64], P1 ;  /* 0x22008000d4167fae */ /* 0x000fe200089a1010 */
[----:B------:R-:W-:-:S02]  /*9f20*/  ISETP.GE.AND P1, PT, R21, R20, PT ;  /* 0x000000141500720c */ /* 0x000fc40003f26270 */
[C---:B------:R-:W-:Y:S01]  /*9f30*/  LOP3.LUT R21, R3.reuse, 0x46, RZ, 0xfc, !PT ;  /* 0x0000004603157812 */ /* 0x040fe200078efcff */
[----:B------:R-:W-:Y:S01]  /*9f40*/  LDGSTS.E [R22+0x24000], desc[UR16][R182.64], P5 ;  /* 0x24000000b6167fae */ /* 0x000fe2000a9a1010 */
[C---:B-1----:R-:W-:Y:S02]  /*9f50*/  LOP3.LUT R7, R3.reuse, 0x24, RZ, 0xfc, !PT ;  /* 0x0000002403077812 */ /* 0x042fe400078efcff */
[----:B------:R-:W-:Y:S01]  /*9f60*/  LOP3.LUT R6, R3, 0x26, RZ, 0xfc, !PT ;  /* 0x0000002603067812 */ /* 0x000fe200078efcff */
[----:B------:R-:W-:Y:S01]  /*9f70*/  LDGSTS.E [R22+0x24008], desc[UR16][R180.64], P3 ;  /* 0x24008000b4167fae */ /* 0x000fe200099a1010 */
[-C--:B------:R-:W-:Y:S02]  /*9f80*/  ISETP.GE.AND P5, PT, R7, R20.reuse, PT ;  /* 0x000000140700720c */ /* 0x080fe40003fa6270 */
[----:B------:R-:W-:Y:S01]  /*9f90*/  SEL R2, R251, RZ, !P1 ;  /* 0x000000fffb027207 */ /* 0x000fe20004800000 */
[----:B------:R-:W-:Y:S01]  /*9fa0*/  LDGSTS.E [R22+0x26000], desc[UR16][R150.64], P2 ;  /* 0x2600000096167fae */ /* 0x000fe200091a1010 */
[----:B------:R-:W-:-:S02]  /*9fb0*/  ISETP.GE.AND P1, PT, R6, R20, PT ;  /* 0x000000140600720c */ /* 0x000fc40003f26270 */
[C---:B------:R-:W-:Y:S01]  /*9fc0*/  SEL R5, R251.reuse, RZ, !P5 ;  /* 0x000000fffb057207 */ /* 0x040fe20006800000 */
[----:B------:R1:W-:Y:S01]  /*9fd0*/  LDGSTS.E [R22+0x26008], desc[UR16][R148.64], P4 ;  /* 0x2600800094167fae */ /* 0x0003e2000a1a1010 */
[----:B------:R-:W-:Y:S02]  /*9fe0*/  ISETP.NE.U32.AND P5, PT, R2, RZ, PT ;  /* 0x000000ff0200720c */ /* 0x000fe40003fa5070 */
[----:B------:R-:W-:Y:S01]  /*9ff0*/  ISETP.GE.AND P3, PT, R4, R20, PT ;  /* 0x000000140400720c */ /* 0x000fe20003f66270 */
[----:B------:R-:W-:Y:S01]  /*a000*/  LDGSTS.E [R250+0x20000], desc[UR16][R242.64], P6 ;  /* 0x20000000f2fa7fae */ /* 0x000fe2000b1a1010 */
[----:B------:R-:W-:Y:S02]  /*a010*/  SEL R4, R251, RZ, !P1 ;  /* 0x000000fffb047207 */ /* 0x000fe40004800000 */
[----:B------:R-:W-:Y:S01]  /*a020*/  ISETP.NE.U32.AND P1, PT, R5, RZ, PT ;  /* 0x000000ff0500720c */ /* 0x000fe20003f25070 */
[----:B------:R2:W-:Y:S01]  /*a030*/  STL [R1+0x584], R0 ;  /* 0x0005840001007387 */ /* 0x0005e20000100800 */
[----:B------:R-:W-:-:S02]  /*a040*/  SEL R2, R251, RZ, !P3 ;  /* 0x000000fffb027207 */ /* 0x000fc40005800000 */
[----:B------:R-:W-:Y:S02]  /*a050*/  LOP3.LUT R7, R3, 0x64, RZ, 0xfc, !PT ;  /* 0x0000006403077812 */ /* 0x000fe400078efcff */
[----:B------:R-:W-:Y:S01]  /*a060*/  ISETP.NE.U32.AND P2, PT, R4, RZ, PT ;  /* 0x000000ff0400720c */ /* 0x000fe20003f45070 */
[----:B------:R-:W-:Y:S01]  /*a070*/  LDGSTS.E [R250+0x20008], desc[UR16][R240.64], P5 ;  /* 0x20008000f0fa7fae */ /* 0x000fe2000a9a1010 */
[-C--:B------:R-:W-:Y:S02]  /*a080*/  ISETP.GE.AND P4, PT, R21, R20.reuse, PT ;  /* 0x000000141500720c */ /* 0x080fe40003f86270 */
[----:B------:R-:W-:Y:S01]  /*a090*/  LOP3.LUT R6, R3, 0x66, RZ, 0xfc, !PT ;  /* 0x0000006603067812 */ /* 0x000fe200078efcff */
[----:B--2---:R-:W-:Y:S01]  /*a0a0*/  IMAD.U32 R0, RZ, RZ, UR9 ;  /* 0x00000009ff007e24 */ /* 0x004fe2000f8e00ff */
[----:B------:R-:W-:Y:S01]  /*a0b0*/  ISETP.NE.U32.AND P3, PT, R2, RZ, PT ;  /* 0x000000ff0200720c */ /* 0x000fe20003f65070 */
[----:B------:R-:W-:Y:S01]  /*a0c0*/  LDGSTS.E [R250+0x22000], desc[UR16][R210.64], P1 ;  /* 0x22000000d2fa7fae */ /* 0x000fe200089a1010 */
[----:B------:R-:W-:-:S02]  /*a0d0*/  ISETP.GE.AND P6, PT, R7, R20, PT ;  /* 0x000000140700720c */ /* 0x000fc40003fc6270 */
[----:B------:R-:W-:Y:S01]  /*a0e0*/  LOP3.LUT R4, R3, 0x8, RZ, 0xfc, !PT ;  /* 0x0000000803047812 */ /* 0x000fe200078efcff */
[----:B------:R-:W-:Y:S01]  /*a0f0*/  STL [R1+0x488], R0 ;  /* 0x0004880001007387 */ /* 0x000fe20000100800 */
[C---:B------:R-:W-:Y:S02]  /*a100*/  SEL R2, R251.reuse, RZ, !P4 ;  /* 0x000000fffb027207 */ /* 0x040fe40006000000 */
[-C--:B------:R-:W-:Y:S01]  /*a110*/  ISETP.GE.AND P4, PT, R6, R20.reuse, PT ;  /* 0x000000140600720c */ /* 0x080fe20003f86270 */
[----:B------:R-:W-:Y:S01]  /*a120*/  LDGSTS.E [R250+0x22008], desc[UR16][R208.64], P2 ;  /* 0x22008000d0fa7fae */ /* 0x000fe200091a1010 */
[----:B------:R-:W-:Y:S02]  /*a130*/  SEL R5, R251, RZ, !P6 ;  /* 0x000000fffb057207 */ /* 0x000fe40007000000 */
[----:B------:R-:W-:Y:S01]  /*a140*/  ISETP.GE.AND P6, PT, R4, R20, PT ;  /* 0x000000140400720c */ /* 0x000fe20003fc6270 */
[----:B------:R-:W-:Y:S01]  /*a150*/  LDGSTS.E [R250+0x24000], desc[UR16][R178.64], P3 ;  /* 0x24000000b2fa7fae */ /* 0x000fe200099a1010 */
[----:B------:R-:W-:-:S02]  /*a160*/  ISETP.NE.U32.AND P5, PT, R2, RZ, PT ;  /* 0x000000ff0200720c */ /* 0x000fc40003fa5070 */
[----:B------:R-:W-:Y:S01]  /*a170*/  SEL R4, R251, RZ, !P4 ;  /* 0x000000fffb047207 */ /* 0x000fe20006000000 */
[----:B------:R-:W-:Y:S01]  /*a180*/  STL [R1+0x474], R23 ;  /* 0x0004741701007387 */ /* 0x000fe20000100800 */
[----:B------:R-:W-:Y:S02]  /*a190*/  LOP3.LUT R21, R3, 0xa, RZ, 0xfc, !PT ;  /* 0x0000000a03157812 */ /* 0x000fe400078efcff */
[----:B------:R-:W-:Y:S02]  /*a1a0*/  ISETP.NE.U32.AND P4, PT, R5, RZ, PT ;  /* 0x000000ff0500720c */ /* 0x000fe40003f85070 */
[----:B------:R-:W-:Y:S02]  /*a1b0*/  SEL R2, R251, RZ, !P6 ;  /* 0x000000fffb027207 */ /* 0x000fe40007000000 */
[----:B------:R-:W-:Y:S02]  /*a1c0*/  ISETP.NE.U32.AND P6, PT, R4, RZ, PT ;  /* 0x000000ff0400720c */ /* 0x000fe40003fc5070 */
[----:B------:R-:W-:Y:S01]  /*a1d0*/  LOP3.LUT R7, R3, 0x28, RZ, 0xfc, !PT ;  /* 0x0000002803077812 */ /* 0x000fe200078efcff */
[----:B------:R-:W-:Y:S01]  /*a1e0*/  LDGSTS.E [R250+0x24008], desc[UR16][R176.64], P5 ;  /* 0x24008000b0fa7fae */ /* 0x000fe2000a9a1010 */
[----:B------:R-:W-:-:S02]  /*a1f0*/  ISETP.GE.AND P2, PT, R21, R20, PT ;  /* 0x000000141500720c */ /* 0x000fc40003f46270 */
[----:B------:R-:W-:Y:S02]  /*a200*/  LOP3.LUT R6, R3, 0x2a, RZ, 0xfc, !PT ;  /* 0x0000002a03067812 */ /* 0x000fe400078efcff */
[----:B------:R-:W-:Y:S01]  /*a210*/  ISETP.NE.U32.AND P1, PT, R2, RZ, PT ;  /* 0x000000ff0200720c */ /* 0x000fe20003f25070 */
[----:B------:R-:W-:Y:S01]  /*a220*/  LDGSTS.E [R250+0x26000], desc[UR16][R146.64], P4 ;  /* 0x2600000092fa7fae */ /* 0x000fe2000a1a1010 */
[-C--:B------:R-:W-:Y:S02]  /*a230*/  ISETP.GE.AND P3, PT, R7, R20.reuse, PT ;  /* 0x000000140700720c */ /* 0x080fe40003f66270 */
[----:B------:R-:W-:Y:S01]  /*a240*/  LOP3.LUT R4, R3, 0x48, RZ, 0xfc, !PT ;  /* 0x0000004803047812 */ /* 0x000fe200078efcff */
[----:B------:R-:W-:Y:S01]  /*a250*/  LDGSTS.E [R250+0x26008], desc[UR16][R144.64], P6 ;  /* 0x2600800090fa7fae */ /* 0x000fe2000b1a1010 */
[----:B------:R-:W-:Y:S02]  /*a260*/  SEL R2, R251, RZ, !P2 ;  /* 0x000000fffb027207 */ /* 0x000fe40005000000 */
[----:B------:R-:W-:-:S02]  /*a270*/  ISETP.GE.AND P2, PT, R6, R20, PT ;  /* 0x000000140600720c */ /* 0x000fc40003f46270 */
[----:B-1----:R-:W-:Y:S02]  /*a280*/  LOP3.LUT R22, R122, 0x20, RZ, 0x3c, !PT ;  /* 0x000000207a167812 */ /* 0x002fe400078e3cff */
[C---:B------:R-:W-:Y:S02]  /*a290*/  SEL R5, R251.reuse, RZ, !P3 ;  /* 0x000000fffb057207 */ /* 0x040fe40005800000 */
[----:B------:R-:W-:Y:S01]  /*a2a0*/  ISETP.GE.AND P5, PT, R4, R20, PT ;  /* 0x000000140400720c */ /* 0x000fe20003fa6270 */
[----:B------:R-:W-:Y:S01]  /*a2b0*/  VIADD R249, R22, UR6 ;  /* 0x0000000616f97c36 */ /* 0x000fe20008000000 */
[----:B------:R-:W-:Y:S01]  /*a2c0*/  ISETP.NE.U32.AND P3, PT, R2, RZ, PT ;  /* 0x000000ff0200720c */ /* 0x000fe20003f65070 */
[----:B------:R1:W-:Y:S01]  /*a2d0*/  STL [R1+0x470], R22 ;  /* 0x0004701601007387 */ /* 0x0003e20000100800 */
[----:B------:R-:W-:Y:S02]  /*a2e0*/  SEL R4, R251, RZ, !P2 ;  /* 0x000000fffb047207 */ /* 0x000fe40005000000 */
[----:B------:R-:W-:Y:S01]  /*a2f0*/  LOP3.LUT R21, R3, 0x4a, RZ, 0xfc, !PT ;  /* 0x0000004a03157812 */ /* 0x000fe200078efcff */
[----:B------:R-:W-:Y:S01]  /*a300*/  LDGSTS.E [R249+0x20000], desc[UR16][R238.64], P1 ;  /* 0x20000000eef97fae */ /* 0x000fe200089a1010 */
[----:B------:R-:W-:-:S02]  /*a310*/  ISETP.NE.U32.AND P2, PT, R5, RZ, PT ;  /* 0x000000ff0500720c */ /* 0x000fc40003f45070 */
[----:B------:R-:W-:Y:S02]  /*a320*/  SEL R2, R251, RZ, !P5 ;  /* 0x000000fffb027207 */ /* 0x000fe40006800000 */
[----:B------:R-:W-:Y:S02]  /*a330*/  LOP3.LUT R7, R3, 0x68, RZ, 0xfc, !PT ;  /* 0x0000006803077812 */ /* 0x000fe400078efcff */
[----:B------:R-:W-:Y:S01]  /*a340*/  ISETP.NE.U32.AND P4, PT, R4, RZ, PT ;  /* 0x000000ff0400720c */ /* 0x000fe20003f85070 */
[----:B------:R-:W-:Y:S01]  /*a350*/  LDGSTS.E [R249+0x20008], desc[UR16][R236.64], P3 ;  /* 0x20008000ecf97fae */ /* 0x000fe200099a1010 */
[-C--:B------:R-:W-:Y:S02]  /*a360*/  ISETP.GE.AND P6, PT, R21, R20.reuse, PT ;  /* 0x000000141500720c */ /* 0x080fe40003fc6270 */
[----:B------:R-:W-:Y:S02]  /*a370*/  LOP3.LUT R6, R3, 0x6a, RZ, 0xfc, !PT ;  /* 0x0000006a03067812 */ /* 0x000fe400078efcff */
[----:B------:R-:W-:Y:S01]  /*a380*/  ISETP.NE.U32.AND P5, PT, R2, RZ, PT ;  /* 0x000000ff0200720c */ /* 0x000fe20003fa5070 */
[----:B------:R-:W-:Y:S01]  /*a390*/  LDGSTS.E [R249+0x22000], desc[UR16][R206.64], P2 ;  /* 0x22000000cef97fae */ /* 0x000fe200091a1010 */
[----:B------:R-:W-:-:S02]  /*a3a0*/  ISETP.GE.AND P1, PT, R7, R20, PT ;  /* 0x000000140700720c */ /* 0x000fc40003f26270 */
[----:B------:R-:W-:Y:S02]  /*a3b0*/  SEL R2, R251, RZ, !P6 ;  /* 0x000000fffb027207 */ /* 0x000fe40007000000 */
[----:B------:R-:W-:Y:S01]  /*a3c0*/  LOP3.LUT R4, R3, 0xc, RZ, 0xfc, !PT ;  /* 0x0000000c03047812 */ /* 0x000fe200078efcff */
[----:B------:R-:W-:Y:S01]  /*a3d0*/  LDGSTS.E [R249+0x22008], desc[UR16][R204.64], P4 ;  /* 0x22008000ccf97fae */ /* 0x000fe2000a1a1010 */
[-C--:B------:R-:W-:Y:S02]  /*a3e0*/  ISETP.GE.AND P6, PT, R6, R20.reuse, PT ;  /* 0x000000140600720c */ /* 0x080fe40003fc6270 */
[----:B------:R-:W-:Y:S02]  /*a3f0*/  SEL R5, R251, RZ, !P1 ;  /* 0x000000fffb057207 */ /* 0x000fe40004800000 */
[----:B------:R-:W-:Y:S01]  /*a400*/  ISETP.NE.U32.AND P1, PT, R2, RZ, PT ;  /* 0x000000ff0200720c */ /* 0x000fe20003f25070 */
[----:B------:R-:W-:Y:S01]  /*a410*/  LDGSTS.E [R249+0x24000], desc[UR16][R174.64], P5 ;  /* 0x24000000aef97fae */ /* 0x000fe2000a9a1010 */
[----:B------:R-:W-:-:S02]  /*a420*/  ISETP.GE.AND P3, PT, R4, R20, PT ;  /* 0x000000140400720c */ /* 0x000fc40003f66270 */
[----:B------:R-:W-:Y:S02]  /*a430*/  SEL R4, R251, RZ, !P6 ;  /* 0x000000fffb047207 */ /* 0x000fe40007000000 */
[----:B------:R-:W-:Y:S02]  /*a440*/  LOP3.LUT R21, R3, 0xe, RZ, 0xfc, !PT ;  /* 0x0000000e03157812 */ /* 0x000fe400078efcff */
[----:B------:R-:W-:Y:S02]  /*a450*/  ISETP.NE.U32.AND P6, PT, R5, RZ, PT ;  /* 0x000000ff0500720c */ /* 0x000fe40003fc5070 */
[----:B------:R-:W-:Y:S02]  /*a460*/  SEL R2, R251, RZ, !P3 ;  /* 0x000000fffb027207 */ /* 0x000fe40005800000 */
[----:B------:R-:W-:Y:S01]  /*a470*/  ISETP.NE.U32.AND P3, PT, R4, RZ, PT ;  /* 0x000000ff0400720c */ /* 0x000fe20003f65070 */
[----:B------:R-:W-:Y:S01]  /*a480*/  LDGSTS.E [R249+0x24008], desc[UR16][R172.64], P1 ;  /* 0x24008000acf97fae */ /* 0x000fe200089a1010 */
[----:B------:R-:W-:-:S02]  /*a490*/  LOP3.LUT R7, R3, 0x2c, RZ, 0xfc, !PT ;  /* 0x0000002c03077812 */ /* 0x000fc400078efcff */
[-C--:B------:R-:W-:Y:S02]  /*a4a0*/  ISETP.GE.AND P4, PT, R21, R20.reuse, PT ;  /* 0x000000141500720c */ /* 0x080fe40003f86270 */
[----:B------:R-:W-:Y:S02]  /*a4b0*/  LOP3.LUT R6, R3, 0x2e, RZ, 0xfc, !PT ;  /* 0x0000002e03067812 */ /* 0x000fe400078efcff */
[----:B------:R-:W-:Y:S01]  /*a4c0*/  ISETP.NE.U32.AND P2, PT, R2, RZ, PT ;  /* 0x000000ff0200720c */ /* 0x000fe20003f45070 */
[----:B------:R-:W-:Y:S01]  /*a4d0*/  LDGSTS.E [R249+0x26000], desc[UR16][R142.64], P6 ;  /* 0x260000008ef97fae */ /* 0x000fe2000b1a1010 */
[----:B------:R-:W-:Y:S02]  /*a4e0*/  ISETP.GE.AND P5, PT, R7, R20, PT ;  /* 0x000000140700720c */ /* 0x000fe40003fa6270 */
[----:B------:R-:W-:Y:S01]  /*a4f0*/  SEL R2, R251, RZ, !P4 ;  /* 0x000000fffb027207 */ /* 0x000fe20006000000 */
[----:B------:R-:W-:Y:S01]  /*a500*/  LDGSTS.E [R249+0x26008], desc[UR16][R140.64], P3 ;  /* 0x260080008cf97fae */ /* 0x000fe200099a1010 */
[----:B------:R-:W-:-:S02]  /*a510*/  LOP3.LUT R4, R3, 0x4c, RZ, 0xfc, !PT ;  /* 0x0000004c03047812 */ /* 0x000fc400078efcff */
[-C--:B------:R-:W-:Y:S02]  /*a520*/  ISETP.GE.AND P4, PT, R6, R20.reuse, PT ;  /* 0x000000140600720c */ /* 0x080fe40003f86270 */
[----:B-1----:R-:W-:Y:S02]  /*a530*/  LOP3.LUT R22, R122, 0x30, RZ, 0x3c, !PT ;  /* 0x000000307a167812 */ /* 0x002fe400078e3cff */
[C---:B------:R-:W-:Y:S02]  /*a540*/  SEL R5, R251.reuse, RZ, !P5 ;  /* 0x000000fffb057207 */ /* 0x040fe40006800000 */
[----:B------:R-:W-:Y:S01]  /*a550*/  ISETP.NE.U32.AND P1, PT, R2, RZ, PT ;  /* 0x000000ff0200720c */ /* 0x000fe20003f25070 */
[----:B------:R-:W-:Y:S01]  /*a560*/  VIADD R248, R22, UR6 ;  /* 0x0000000616f87c36 */ /* 0x000fe20008000000 */
[----:B------:R-:W-:Y:S01]  /*a570*/  ISETP.GE.AND P5, PT, R4, R20, PT ;  /* 0x000000140400720c */ /* 0x000fe20003fa6270 */
[----:B------:R1:W-:Y:S01]  /*a580*/  STL [R1+0x46c], R22 ;  /* 0x00046c1601007387 */ /* 0x0003e20000100800 */
[----:B------:R-:W-:-:S02]  /*a590*/  SEL R4, R251, RZ, !P4 ;  /* 0x000000fffb047207 */ /* 0x000fc40006000000 */
[----:B------:R-:W-:Y:S01]  /*a5a0*/  LOP3.LUT R21, R3, 0x4e, RZ, 0xfc, !PT ;  /* 0x0000004e03157812 */ /* 0x000fe200078efcff */
[----:B------:R-:W-:Y:S01]  /*a5b0*/  LDGSTS.E [R248+0x20000], desc[UR16][R234.64], P2 ;  /* 0x20000000eaf87fae */ /* 0x000fe200091a1010 */
[----:B------:R-:W-:Y:S02]  /*a5c0*/  ISETP.NE.U32.AND P4, PT, R5, RZ, PT ;  /* 0x000000ff0500720c */ /* 0x000fe40003f85070 */
[----:B------:R-:W-:Y:S02]  /*a5d0*/  SEL R2, R251, RZ, !P5 ;  /* 0x000000fffb027207 */ /* 0x000fe40006800000 */
[----:B------:R-:W-:Y:S01]  /*a5e0*/  ISETP.NE.U32.AND P6, PT, R4, RZ, PT ;  /* 0x000000ff0400720c */ /* 0x000fe20003fc5070 */
[----:B------:R-:W-:Y:S01]  /*a5f0*/  LDGSTS.E [R248+0x20008], desc[UR16][R232.64], P1 ;  /* 0x20008000e8f87fae */ /* 0x000fe200089a1010 */
[----:B------:R-:W-:Y:S02]  /*a600*/  LOP3.LUT R7, R3, 0x6c, RZ, 0xfc, !PT ;  /* 0x0000006c03077812 */ /* 0x000fe400078efcff */
[----:B------:R-:W-:-:S02]  /*a610*/  ISETP.GE.AND P3, PT, R21, R20, PT ;  /* 0x000000141500720c */ /* 0x000fc40003f66270 */
[----:B------:R-:W-:Y:S02]  /*a620*/  LOP3.LUT R6, R3, 0x6e, RZ, 0xfc, !PT ;  /* 0x0000006e03067812 */ /* 0x000fe400078efcff */
[----:B------:R-:W-:Y:S01]  /*a630*/  ISETP.NE.U32.AND P5, PT, R2, RZ, PT ;  /* 0x000000ff0200720c */ /* 0x000fe20003fa5070 */
[----:B------:R-:W-:Y:S01]  /*a640*/  LDGSTS.E [R248+0x22000], desc[UR16][R202.64], P4 ;  /* 0x22000000caf87fae */ /* 0x000fe2000a1a1010 */
[-C--:B------:R-:W-:Y:S02]  /*a650*/  ISETP.GE.AND P2, PT, R7, R20.reuse, PT ;  /* 0x000000140700720c */ /* 0x080fe40003f46270 */
[----:B------:R-:W-:Y:S01]  /*a660*/  SEL R2, R251, RZ, !P3 ;  /* 0x000000fffb027207 */ /* 0x000fe20005800000 */
[----:B------:R-:W-:Y:S01]  /*a670*/  LDGSTS.E [R248+0x22008], desc[UR16][R200.64], P6 ;  /* 0x22008000c8f87fae */ /* 0x000fe2000b1a1010 */
[----:B------:R-:W-:Y:S02]  /*a680*/  LOP3.LUT R4, R3, 0x10, RZ, 0xfc, !PT ;  /* 0x0000001003047812 */ /* 0x000fe400078efcff */
[----:B------:R-:W-:-:S02]  /*a690*/  ISETP.GE.AND P3, PT, R6, R20, PT ;  /* 0x000000140600720c */ /* 0x000fc40003f66270 */
[C---:B------:R-:W-:Y:S02]  /*a6a0*/  SEL R5, R251.reuse, RZ, !P2 ;  /* 0x000000fffb057207 */ /* 0x040fe40005000000 */
[----:B------:R-:W-:Y:S01]  /*a6b0*/  ISETP.NE.U32.AND P1, PT, R2, RZ, PT ;  /* 0x000000ff0200720c */ /* 0x000fe20003f25070 */
[----:B------:R-:W-:Y:S01]  /*a6c0*/  LDGSTS.E [R248+0x24000], desc[UR16][R170.64], P5 ;  /* 0x24000000aaf87fae */ /* 0x000fe2000a9a1010 */
[----:B------:R-:W-:Y:S02]  /*a6d0*/  ISETP.GE.AND P2, PT, R4, R20, PT ;  /* 0x000000140400720c */ /* 0x000fe40003f46270 */
[----:B------:R-:W-:Y:S02]  /*a6e0*/  SEL R4, R251, RZ, !P3 ;  /* 0x000000fffb047207 */ /* 0x000fe40005800000 */
[----:B------:R-:W-:Y:S02]  /*a6f0*/  LOP3.LUT R21, R3, 0x12, RZ, 0xfc, !PT ;  /* 0x0000001203157812 */ /* 0x000fe400078efcff */
[----:B------:R-:W-:-:S02]  /*a700*/  ISETP.NE.U32.AND P3, PT, R5, RZ, PT ;  /* 0x000000ff0500720c */ /* 0x000fc40003f65070 */
[----:B------:R-:W-:Y:S02]  /*a710*/  SEL R2, R251, RZ, !P2 ;  /* 0x000000fffb027207 */ /* 0x000fe40005000000 */
[----:B------:R-:W-:Y:S01]  /*a720*/  ISETP.NE.U32.AND P2, PT, R4, RZ, PT ;  /* 0x000000ff0400720c */ /* 0x000fe20003f45070 */
[----:B------:R-:W-:Y:S01]  /*a730*/  LDGSTS.E [R248+0x24008], desc[UR16][R168.64], P1 ;  /* 0x24008000a8f87fae */ /* 0x000fe200089a1010 */
[----:B------:R-:W-:Y:S02]  /*a740*/  LOP3.LUT R7, R3, 0x30, RZ, 0xfc, !PT ;  /* 0x0000003003077812 */ /* 0x000fe400078efcff */
[-C--:B------:R-:W-:Y:S02]  /*a750*/  ISETP.GE.AND P6, PT, R21, R20.reuse, PT ;  /* 0x000000141500720c */ /* 0x080fe40003fc6270 */
[----:B------:R-:W-:Y:S02]  /*a760*/  LOP3.LUT R6, R3, 0x32, RZ, 0xfc, !PT ;  /* 0x0000003203067812 */ /* 0x000fe400078efcff */
[----:B------:R-:W-:Y:S01]  /*a770*/  ISETP.NE.U32.AND P4, PT, R2, RZ, PT ;  /* 0x000000ff0200720c */ /* 0x000fe20003f85070 */
[----:B------:R-:W-:Y:S01]  /*a780*/  LDGSTS.E [R248+0x26000], desc[UR16][R138.64], P3 ;  /* 0x260000008af87fae */ /* 0x000fe200099a1010 */
[----:B------:R-:W-:-:S02]  /*a790*/  ISETP.GE.AND P5, PT, R7, R20, PT ;  /* 0x000000140700720c */ /* 0x000fc40003fa6270 */
[----:B------:R-:W-:Y:S01]  /*a7a0*/  SEL R2, R251, RZ, !P6 ;  /* 0x000000fffb027207 */ /* 0x000fe20007000000 */
[----:B------:R-:W-:Y:S01]  /*a7b0*/  LDGSTS.E [R248+0x26008], desc[UR16][R136.64], P2 ;  /* 0x2600800088f87fae */ /* 0x000fe200091a1010 */
[----:B------:R-:W-:Y:S02]  /*a7c0*/  LOP3.LUT R4, R3, 0x50, RZ, 0xfc, !PT ;  /* 0x0000005003047812 */ /* 0x000fe400078efcff */
        /* <DEDUP_REMOVED lines=11> */
[----:B------:R-:W-:Y:S01]  /*a880*/  SEL R2, R251, RZ, !P5 ;  /* 0x000000fffb027207 */ /* 0x000fe20006800000 */
[----:B------:R-:W-:Y:S01]  /*a890*/  STL.64 [R1+0x5c0], R248 ;  /* 0x0005c0f801007387 */ /* 0x000fe20000100a00 */
        /* <DEDUP_REMOVED lines=24> */
[----:B------:R-:W-:Y:S02]  /*aa20*/  ISETP.NE.U32.AND P4, PT, R2, RZ, PT ;  /* 0x000000ff0200720c */ /* 0x000fe40003f85070 */
[----:B------:R-:W-:Y:S01]  /*aa30*/  ISETP.GE.AND P3, PT, R7, R20, PT ;  /* 0x000000140700720c */ /* 0x000fe20003f66270 */
[----:B------:R-:W-:Y:S01]  /*aa40*/  LDGSTS.E [R123+0x26000], desc[UR16][R134.64], P2 ;  /* 0x26000000867b7fae */ /* 0x000fe200091a1010 */
[----:B------:R-:W-:-:S02]  /*aa50*/  SEL R2, R251, RZ, !P5 ;  /* 0x000000fffb027207 */ /* 0x000fc40006800000 */
[C---:B------:R-:W-:Y:S01]  /*aa60*/  LOP3.LUT R6, R3.reuse, 0x36, RZ, 0xfc, !PT ;  /* 0x0000003603067812 */ /* 0x040fe200078efcff */
[----:B------:R-:W-:Y:S01]  /*aa70*/  LDGSTS.E [R123+0x26008], desc[UR16][R132.64], P6 ;  /* 0x26008000847b7fae */ /* 0x000fe2000b1a1010 */
[----:B------:R-:W-:Y:S02]  /*aa80*/  LOP3.LUT R4, R3, 0x54, RZ, 0xfc, !PT ;  /* 0x0000005403047812 */ /* 0x000fe400078efcff */
[----:B------:R-:W-:Y:S02]  /*aa90*/  SEL R5, R251, RZ, !P3 ;  /* 0x000000fffb057207 */ /* 0x000fe40005800000 */
[----:B------:R-:W-:Y:S02]  /*aaa0*/  ISETP.NE.U32.AND P1, PT, R2, RZ, PT ;  /* 0x000000ff0200720c */ /* 0x000fe40003f25070 */
[-C--:B------:R-:W-:Y:S02]  /*aab0*/  ISETP.GE.AND P5, PT, R6, R20.reuse, PT ;  /* 0x000000140600720c */ /* 0x080fe40003fa6270 */
[----:B------:R-:W-:-:S02]  /*aac0*/  ISETP.GE.AND P3, PT, R4, R20, PT ;  /* 0x000000140400720c */ /* 0x000fc40003f66270 */
[----:B-1----:R-:W-:Y:S02]  /*aad0*/  LOP3.LUT R22, R122, 0x50, RZ, 0x3c, !PT ;  /* 0x000000507a167812 */ /* 0x002fe400078e3cff */
[----:B------:R-:W-:Y:S02]  /*aae0*/  LOP3.LUT R21, R3, 0x56, RZ, 0xfc, !PT ;  /* 0x0000005603157812 */ /* 0x000fe400078efcff */
[C---:B------:R-:W-:Y:S01]  /*aaf0*/  SEL R4, R251.reuse, RZ, !P5 ;  /* 0x000000fffb047207 */ /* 0x040fe20006800000 */
[----:B------:R1:W-:Y:S01]  /*ab00*/  STL [R1+0x464], R22 ;  /* 0x0004641601007387 */ /* 0x0003e20000100800 */
[----:B------:R-:W-:Y:S02]  /*ab10*/  SEL R2, R251, RZ, !P3 ;  /* 0x000000fffb027207 */ /* 0x000fe40005800000 */
[----:B------:R-:W-:Y:S01]  /*ab20*/  ISETP.NE.U32.AND P5, PT, R5, RZ, PT ;  /* 0x000000ff0500720c */ /* 0x000fe20003fa5070 */
[----:B------:R-:W-:Y:S01]  /*ab30*/  VIADD R5, R22, UR6 ;  /* 0x0000000616057c36 */ /* 0x000fe20008000000 */
[----:B------:R-:W-:-:S02]  /*ab40*/  ISETP.GE.AND P6, PT, R21, R20, PT ;  /* 0x000000141500720c */ /* 0x000fc40003fc6270 */
[----:B------:R-:W-:Y:S02]  /*ab50*/  ISETP.NE.U32.AND P3, PT, R2, RZ, PT ;  /* 0x000000ff0200720c */ /* 0x000fe40003f65070 */
[----:B------:R-:W-:Y:S01]  /*ab60*/  ISETP.NE.U32.AND P2, PT, R4, RZ, PT ;  /* 0x000000ff0400720c */ /* 0x000fe20003f45070 */
[----:B------:R-:W-:Y:S01]  /*ab70*/  LDGSTS.E [R5+0x20000], desc[UR16][R226.64], P4 ;  /* 0x20000000e2057fae */ /* 0x000fe2000a1a1010 */
[----:B------:R-:W-:Y:S02]  /*ab80*/  LOP3.LUT R7, R3, 0x74, RZ, 0xfc, !PT ;  /* 0x0000007403077812 */ /* 0x000fe400078efcff */
[----:B------:R-:W-:Y:S01]  /*ab90*/  SEL R2, R251, RZ, !P6 ;  /* 0x000000fffb027207 */ /* 0x000fe20007000000 */
[----:B------:R-:W-:Y:S01]  /*aba0*/  LDGSTS.E [R5+0x20008], desc[UR16][R224.64], P1 ;  /* 0x20008000e0057fae */ /* 0x000fe200089a1010 */
[----:B------:R-:W-:Y:S02]  /*abb0*/  LOP3.LUT R6, R3, 0x76, RZ, 0xfc, !PT ;  /* 0x0000007603067812 */ /* 0x000fe400078efcff */
[----:B------:R-:W-:Y:S01]  /*abc0*/  ISETP.GE.AND P4, PT, R7, R20, PT ;  /* 0x000000140700720c */ /* 0x000fe20003f86270 */
[----:B------:R-:W-:Y:S01]  /*abd0*/  LDGSTS.E [R5+0x22000], desc[UR16][R194.64], P5 ;  /* 0x22000000c2057fae */ /* 0x000fe2000a9a1010 */
[----:B------:R-:W-:-:S02]  /*abe0*/  ISETP.NE.U32.AND P1, PT, R2, RZ, PT ;  /* 0x000000ff0200720c */ /* 0x000fc40003f25070 */
[----:B------:R-:W-:Y:S01]  /*abf0*/  LOP3.LUT R4, R3, 0x18, RZ, 0xfc, !PT ;  /* 0x0000001803047812 */ /* 0x000fe200078efcff */
[----:B------:R-:W-:Y:S01]  /*ac00*/  LDGSTS.E [R5+0x22008], desc[UR16][R192.64], P2 ;  /* 0x22008000c0057fae */ /* 0x000fe200091a1010 */
[-C--:B------:R-:W-:Y:S02]  /*ac10*/  ISETP.GE.AND P6, PT, R6, R20.reuse, PT ;  /* 0x000000140600720c */ /* 0x080fe40003fc6270 */
[C---:B------:R-:W-:Y:S01]  /*ac20*/  SEL R252, R251.reuse, RZ, !P4 ;  /* 0x000000fffbfc7207 */ /* 0x040fe20006000000 */
[----:B------:R-:W-:Y:S01]  /*ac30*/  LDGSTS.E [R5+0x24000], desc[UR16][R162.64], P3 ;  /* 0x24000000a2057fae */ /* 0x000fe200099a1010 */
[----:B------:R-:W-:Y:S02]  /*ac40*/  ISETP.GE.AND P4, PT, R4, R20, PT ;  /* 0x000000140400720c */ /* 0x000fe40003f86270 */
[----:B------:R-:W-:Y:S02]  /*ac50*/  SEL R4, R251, RZ, !P6 ;  /* 0x000000fffb047207 */ /* 0x000fe40007000000 */
[C---:B-1----:R-:W-:Y:S01]  /*ac60*/  LOP3.LUT R22, R3.reuse, 0x1a, RZ, 0xfc, !PT ;  /* 0x0000001a03167812 */ /* 0x042fe200078efcff */
[----:B------:R-:W-:Y:S01]  /*ac70*/  LDGSTS.E [R5+0x24008], desc[UR16][R160.64], P1 ;  /* 0x24008000a0057fae */ /* 0x000fe200089a1010 */
[----:B------:R-:W-:-:S02]  /*ac80*/  LOP3.LUT R21, R3, 0x38, RZ, 0xfc, !PT ;  /* 0x0000003803157812 */ /* 0x000fc400078efcff */
[----:B------:R-:W-:Y:S02]  /*ac90*/  ISETP.NE.U32.AND P6, PT, R252, RZ, PT ;  /* 0x000000fffc00720c */ /* 0x000fe40003fc5070 */
[----:B------:R-:W-:Y:S02]  /*aca0*/  SEL R2, R251, RZ, !P4 ;  /* 0x000000fffb027207 */ /* 0x000fe40006000000 */
[----:B------:R-:W-:Y:S02]  /*acb0*/  LOP3.LUT R7, R3, 0x3a, RZ, 0xfc, !PT ;  /* 0x0000003a03077812 */ /* 0x000fe400078efcff */
[-C--:B------:R-:W-:Y:S02]  /*acc0*/  ISETP.GE.AND P2, PT, R22, R20.reuse, PT ;  /* 0x000000141600720c */ /* 0x080fe40003f46270 */
[----:B------:R-:W-:Y:S02]  /*acd0*/  ISETP.GE.AND P3, PT, R21, R20, PT ;  /* 0x000000141500720c */ /* 0x000fe40003f66270 */
[----:B------:R-:W-:Y:S01]  /*ace0*/  ISETP.NE.U32.AND P5, PT, R4, RZ, PT ;  /* 0x000000ff0400720c */ /* 0x000fe20003fa5070 */
[----:B------:R-:W1:Y:S01]  /*acf0*/  S2R R21, SR_TID.X ;  /* 0x0000000000157919 */ /* 0x000e620000002100 */
[----:B------:R-:W-:-:S02]  /*ad00*/  LOP3.LUT R6, R3, 0x58, RZ, 0xfc, !PT ;  /* 0x0000005803067812 */ /* 0x000fc400078efcff */
[----:B------:R-:W-:Y:S01]  /*ad10*/  ISETP.NE.U32.AND P4, PT, R2, RZ, PT ;  /* 0x000000ff0200720c */ /* 0x000fe20003f85070 */
[----:B------:R-:W-:Y:S01]  /*ad20*/  LDGSTS.E [R5+0x26000], desc[UR16][R130.64], P6 ;  /* 0x2600000082057fae */ /* 0x000fe2000b1a1010 */
[-C--:B------:R-:W-:Y:S02]  /*ad30*/  ISETP.GE.AND P1, PT, R7, R20.reuse, PT ;  /* 0x000000140700720c */ /* 0x080fe40003f26270 */
[C---:B------:R-:W-:Y:S02]  /*ad40*/  SEL R2, R251.reuse, RZ, !P2 ;  /* 0x000000fffb027207 */ /* 0x040fe40005000000 */
[C---:B------:R-:W-:Y:S02]  /*ad50*/  SEL R252, R251.reuse, RZ, !P3 ;  /* 0x000000fffbfc7207 */ /* 0x040fe40005800000 */
[----:B------:R-:W-:Y:S01]  /*ad60*/  ISETP.GE.AND P3, PT, R6, R20, PT ;  /* 0x000000140600720c */ /* 0x000fe20003f66270 */
[----:B------:R-:W-:Y:S01]  /*ad70*/  LDGSTS.E [R5+0x26008], desc[UR16][R128.64], P5 ;  /* 0x2600800080057fae */ /* 0x000fe2000a9a1010 */
[----:B------:R-:W-:-:S02]  /*ad80*/  SEL R4, R251, RZ, !P1 ;  /* 0x000000fffb047207 */ /* 0x000fc40004800000 */
[----:B------:R-:W-:Y:S02]  /*ad90*/  LOP3.LUT R6, R122, 0x60, RZ, 0x3c, !PT ;  /* 0x000000607a067812 */ /* 0x000fe400078e3cff */
[----:B------:R-:W-:Y:S02]  /*ada0*/  ISETP.NE.U32.AND P2, PT, R2, RZ, PT ;  /* 0x000000ff0200720c */ /* 0x000fe40003f45070 */
[----:B------:R-:W-:Y:S01]  /*adb0*/  SEL R2, R251, RZ, !P3 ;  /* 0x000000fffb027207 */ /* 0x000fe20005800000 */
[----:B------:R2:W-:Y:S01]  /*adc0*/  STL [R1+0x460], R6 ;  /* 0x0004600601007387 */ /* 0x0005e20000100800 */
[----:B------:R-:W-:Y:S01]  /*add0*/  ISETP.NE.U32.AND P6, PT, R4, RZ, PT ;  /* 0x000000ff0400720c */ /* 0x000fe20003fc5070 */
[----:B------:R-:W-:Y:S01]  /*ade0*/  VIADD R4, R6, UR6 ;  /* 0x0000000606047c36 */ /* 0x000fe20008000000 */
[----:B------:R-:W-:Y:S01]  /*adf0*/  LOP3.LUT R7, R3, 0x5a, RZ, 0xfc, !PT ;  /* 0x0000005a03077812 */ /* 0x000fe200078efcff */
[----:B------:R-:W-:Y:S01]  /*ae00*/  STL.64 [R1+0x5c8], R122 ;  /* 0x0005c87a01007387 */ /* 0x000fe20000100a00 */
[----:B------:R-:W-:-:S02]  /*ae10*/  ISETP.NE.U32.AND P3, PT, R2, RZ, PT ;  /* 0x000000ff0200720c */ /* 0x000fc40003f65070 */
[----:B------:R-:W-:Y:S01]  /*ae20*/  LOP3.LUT R2, R3, 0x78, RZ, 0xfc, !PT ;  /* 0x0000007803027812 */ /* 0x000fe200078efcff */
[----:B------:R-:W-:Y:S01]  /*ae30*/  LDGSTS.E [R4+0x20000], desc[UR16][R222.64], P4 ;  /* 0x20000000de047fae */ /* 0x000fe2000a1a1010 */
[-C--:B------:R-:W-:Y:S02]  /*ae40*/  ISETP.GE.AND P5, PT, R7, R20.reuse, PT ;  /* 0x000000140700720c */ /* 0x080fe40003fa6270 */
[----:B------:R-:W-:Y:S01]  /*ae50*/  ISETP.GE.AND P4, PT, R2, R20, PT ;  /* 0x000000140200720c */ /* 0x000fe20003f86270 */
[----:B------:R-:W-:Y:S01]  /*ae60*/  LDGSTS.E [R4+0x20008], desc[UR16][R220.64], P2 ;  /* 0x20008000dc047fae */ /* 0x000fe200091a1010 */
[----:B------:R-:W-:Y:S02]  /*ae70*/  ISETP.NE.U32.AND P1, PT, R252, RZ, PT ;  /* 0x000000fffc00720c */ /* 0x000fe40003f25070 */
[----:B------:R-:W-:Y:S01]  /*ae80*/  SEL R2, R251, RZ, !P5 ;  /* 0x000000fffb027207 */ /* 0x000fe20006800000 */
[----:B------:R3:W-:Y:S01]  /*ae90*/  STL.64 [R1+0x608], R4 ;  /* 0x0006080401007387 */ /* 0x0007e20000100a00 */
[----:B--2---:R-:W-:-:S02]  /*aea0*/  LOP3.LUT R6, R3, 0x7a, RZ, 0xfc, !PT ;  /* 0x0000007a03067812 */ /* 0x004fc400078efcff */
[----:B------:R-:W-:Y:S02]  /*aeb0*/  ISETP.NE.U32.AND P5, PT, R2, RZ, PT ;  /* 0x000000ff0200720c */ /* 0x000fe40003fa5070 */
[----:B------:R-:W-:Y:S02]  /*aec0*/  SEL R2, R251, RZ, !P4 ;  /* 0x000000fffb027207 */ /* 0x000fe40006000000 */
[-C--:B------:R-:W-:Y:S02]  /*aed0*/  ISETP.GE.AND P2, PT, R6, R20.reuse, PT ;  /* 0x000000140600720c */ /* 0x080fe40003f46270 */
[----:B------:R-:W-:Y:S01]  /*aee0*/  ISETP.NE.U32.AND P4, PT, R2, RZ, PT ;  /* 0x000000ff0200720c */ /* 0x000fe20003f85070 */
[----:B------:R-:W-:Y:S01]  /*aef0*/  LDGSTS.E [R4+0x22000], desc[UR16][R190.64], P1 ;  /* 0x22000000be047fae */ /* 0x000fe200089a1010 */
[C---:B------:R-:W-:Y:S02]  /*af00*/  LOP3.LUT R2, R3.reuse, 0x1c, RZ, 0xfc, !PT ;  /* 0x0000001c03027812 */ /* 0x040fe400078efcff */
[----:B------:R-:W-:Y:S01]  /*af10*/  LOP3.LUT R6, R3, 0x1e, RZ, 0xfc, !PT ;  /* 0x0000001e03067812 */ /* 0x000fe200078efcff */
[----:B------:R-:W-:Y:S01]  /*af20*/  LDGSTS.E [R4+0x22008], desc[UR16][R188.64], P6 ;  /* 0x22008000bc047fae */ /* 0x000fe2000b1a1010 */
[----:B------:R-:W-:-:S02]  /*af30*/  ISETP.GE.AND P1, PT, R2, R20, PT ;  /* 0x000000140200720c */ /* 0x000fc40003f26270 */
[C---:B------:R-:W-:Y:S01]  /*af40*/  SEL R2, R251.reuse, RZ, !P2 ;  /* 0x000000fffb027207 */ /* 0x040fe20005000000 */
[----:B------:R-:W-:Y:S01]  /*af50*/  LDGSTS.E [R4+0x24000], desc[UR16][R158.64], P3 ;  /* 0x240000009e047fae */ /* 0x000fe200099a1010 */
[----:B------:R-:W-:Y:S02]  /*af60*/  ISETP.GE.AND P6, PT, R6, R20, PT ;  /* 0x000000140600720c */ /* 0x000fe40003fc6270 */
[----:B------:R-:W-:Y:S01]  /*af70*/  ISETP.NE.U32.AND P2, PT, R2, RZ, PT ;  /* 0x000000ff0200720c */ /* 0x000fe20003f45070 */
[----:B------:R-:W-:Y:S01]  /*af80*/  LDGSTS.E [R4+0x24008], desc[UR16][R156.64], P5 ;  /* 0x240080009c047fae */ /* 0x000fe2000a9a1010 */
[----:B------:R-:W-:Y:S02]  /*af90*/  SEL R2, R251, RZ, !P1 ;  /* 0x000000fffb027207 */ /* 0x000fe40004800000 */
[----:B------:R-:W-:Y:S01]  /*afa0*/  LOP3.LUT R6, R3, 0x3e, RZ, 0xfc, !PT ;  /* 0x0000003e03067812 */ /* 0x000fe200078efcff */
[----:B------:R-:W-:Y:S01]  /*afb0*/  LDGSTS.E [R4+0x26000], desc[UR16][R126.64], P4 ;  /* 0x260000007e047fae */ /* 0x000fe2000a1a1010 */
[----:B------:R-:W-:-:S02]  /*afc0*/  ISETP.NE.U32.AND P1, PT, R2, RZ, PT ;  /* 0x000000ff0200720c */ /* 0x000fc40003f25070 */
[----:B------:R-:W-:Y:S02]  /*afd0*/  LOP3.LUT R2, R3, 0x3c, RZ, 0xfc, !PT ;  /* 0x0000003c03027812 */ /* 0x000fe400078efcff */
[-C--:B------:R-:W-:Y:S02]  /*afe0*/  ISETP.GE.AND P5, PT, R6, R20.reuse, PT ;  /* 0x000000140600720c */ /* 0x080fe40003fa6270 */
[----:B------:R-:W-:Y:S01]  /*aff0*/  ISETP.GE.AND P3, PT, R2, R20, PT ;  /* 0x000000140200720c */ /* 0x000fe20003f66270 */
[----:B------:R3:W-:Y:S01]  /*b000*/  LDGSTS.E [R4+0x26008], desc[UR16][R124.64], P2 ;  /* 0x260080007c047fae */ /* 0x0007e200091a1010 */
[----:B------:R-:W-:Y:S02]  /*b010*/  SEL R2, R251, RZ, !P6 ;  /* 0x000000fffb027207 */ /* 0x000fe40007000000 */
[----:B------:R-:W-:Y:S02]  /*b020*/  LOP3.LUT R6, R122, 0x70, RZ, 0x3c, !PT ;  /* 0x000000707a067812 */ /* 0x000fe400078e3cff */
[----:B------:R-:W-:-:S02]  /*b030*/  ISETP.NE.U32.AND P6, PT, R2, RZ, PT ;  /* 0x000000ff0200720c */ /* 0x000fc40003fc5070 */
[----:B------:R-:W-:Y:S01]  /*b040*/  SEL R2, R251, RZ, !P3 ;  /* 0x000000fffb027207 */ /* 0x000fe20005800000 */
[----:B------:R2:W-:Y:S01]  /*b050*/  STL [R1+0x45c], R6 ;  /* 0x00045c0601007387 */ /* 0x0005e20000100800 */
[C---:B------:R-:W-:Y:S02]  /*b060*/  LOP3.LUT R7, R3.reuse, 0x5e, RZ, 0xfc, !PT ;  /* 0x0000005e03077812 */ /* 0x040fe400078efcff */
[----:B------:R-:W-:Y:S02]  /*b070*/  ISETP.NE.U32.AND P3, PT, R2, RZ, PT ;  /* 0x000000ff0200720c */ /* 0x000fe40003f65070 */
[----:B------:R-:W-:Y:S02]  /*b080*/  LOP3.LUT R2, R3, 0x5c, RZ, 0xfc, !PT ;  /* 0x0000005c03027812 */ /* 0x000fe400078efcff */
[-C--:B------:R-:W-:Y:S02]  /*b090*/  ISETP.GE.AND P2, PT, R7, R20.reuse, PT ;  /* 0x000000140700720c */ /* 0x080fe40003f46270 */
[----:B------:R-:W-:-:S02]  /*b0a0*/  ISETP.GE.AND P4, PT, R2, R20, PT ;  /* 0x000000140200720c */ /* 0x000fc40003f86270 */
[----:B------:R-:W-:Y:S02]  /*b0b0*/  SEL R2, R251, RZ, !P5 ;  /* 0x000000fffb027207 */ /* 0x000fe40006800000 */
[----:B---3--:R-:W-:Y:S02]  /*b0c0*/  LOP3.LUT R4, R3, 0x7c, RZ, 0xfc, !PT ;  /* 0x0000007c03047812 */ /* 0x008fe400078efcff */
[----:B------:R-:W-:Y:S02]  /*b0d0*/  ISETP.NE.U32.AND P5, PT, R2, RZ, PT ;  /* 0x000000ff0200720c */ /* 0x000fe40003fa5070 */
[C---:B------:R-:W-:Y:S02]  /*b0e0*/  SEL R2, R251.reuse, RZ, !P4 ;  /* 0x000000fffb027207 */ /* 0x040fe40006000000 */
[----:B------:R-:W-:Y:S02]  /*b0f0*/  SEL R252, R251, RZ, !P2 ;  /* 0x000000fffbfc7207 */ /* 0x000fe40005000000 */
[----:B------:R-:W-:Y:S01]  /*b100*/  ISETP.NE.U32.AND P4, PT, R2, RZ, PT ;  /* 0x000000ff0200720c */ /* 0x000fe20003f85070 */
[----:B------:R-:W-:Y:S01]  /*b110*/  VIADD R2, R6, UR6 ;  /* 0x0000000606027c36 */ /* 0x000fe20008000000 */
[----:B------:R-:W-:-:S02]  /*b120*/  ISETP.NE.U32.AND P2, PT, R252, RZ, PT ;  /* 0x000000fffc00720c */ /* 0x000fc40003f45070 */
[----:B-1----:R-:W-:Y:S02]  /*b130*/  LOP3.LUT R21, R21, 0x7f, RZ, 0xc0, !PT ;  /* 0x0000007f15157812 */ /* 0x002fe400078ec0ff */
[----:B------:R-:W-:Y:S01]  /*b140*/  LDGSTS.E [R2+0x20000], desc[UR16][R218.64], P1 ;  /* 0x20000000da027fae */ /* 0x000fe200089a1010 */
[-C--:B------:R-:W-:Y:S02]  /*b150*/  ISETP.GE.AND P1, PT, R4, R20.reuse, PT ;  /* 0x000000140400720c */ /* 0x080fe40003f26270 */
[----:B------:R-:W-:Y:S01]  /*b160*/  LOP3.LUT R4, R3, 0x7e, RZ, 0xfc, !PT ;  /* 0x0000007e03047812 */ /* 0x000fe200078efcff */
[----:B------:R-:W-:Y:S01]  /*b170*/  LDGSTS.E [R2+0x20008], desc[UR16][R216.64], P6 ;  /* 0x20008000d8027fae */ /* 0x000fe2000b1a1010 */
[----:B------:R-:W-:Y:S02]  /*b180*/  SEL R252, R251, RZ, !P1 ;  /* 0x000000fffbfc7207 */ /* 0x000fe40004800000 */
[----:B------:R-:W-:Y:S01]  /*b190*/  ISETP.GE.AND P6, PT, R4, R20, PT ;  /* 0x000000140400720c */ /* 0x000fe20003fc6270 */
[----:B------:R-:W-:Y:S01]  /*b1a0*/  LDGSTS.E [R2+0x22000], desc[UR16][R186.64], P3 ;  /* 0x22000000ba027fae */ /* 0x000fe200099a1010 */
[----:B------:R-:W-:-:S02]  /*b1b0*/  ISETP.NE.U32.AND P1, PT, R252, RZ, PT ;  /* 0x000000fffc00720c */ /* 0x000fc40003f25070 */
[----:B------:R-:W-:Y:S01]  /*b1c0*/  SEL R252, R251, RZ, !P6 ;  /* 0x000000fffbfc7207 */ /* 0x000fe20007000000 */
[----:B------:R-:W-:Y:S01]  /*b1d0*/  LDGSTS.E [R2+0x22008], desc[UR16][R184.64], P5 ;  /* 0x22008000b8027fae */ /* 0x000fe2000a9a1010 */
[----:B------:R-:W-:Y:S02]  /*b1e0*/  ISETP.GE.AND P3, PT, R21, R20, PT ;  /* 0x000000141500720c */ /* 0x000fe40003f66270 */
[----:B------:R-:W-:Y:S01]  /*b1f0*/  ISETP.NE.U32.AND P6, PT, R252, RZ, PT ;  /* 0x000000fffc00720c */ /* 0x000fe20003fc5070 */
[----:B------:R-:W-:Y:S01]  /*b200*/  LDGSTS.E [R2+0x24000], desc[UR16][R154.64], P4 ;  /* 0x240000009a027fae */ /* 0x000fe2000a1a1010 */
[----:B------:R-:W-:Y:S01]  /*b210*/  SEL R252, R251, RZ, !P3 ;  /* 0x000000fffbfc7207 */ /* 0x000fe20005800000 */
[----:B------:R-:W-:Y:S01]  /*b220*/  IMAD.U32 R251, RZ, RZ, UR13 ;  /* 0x0000000dfffb7e24 */ /* 0x000fe2000f8e00ff */
[----:B------:R-:W-:Y:S01]  /*b230*/  LOP3.LUT R55, R3, 0x20, RZ, 0xfc, !PT ;  /* 0x0000002003377812 */ /* 0x000fe200078efcff */
[----:B------:R-:W-:Y:S01]  /*b240*/  LDGSTS.E [R2+0x24008], desc[UR16][R152.64], P2 ;  /* 0x2400800098027fae */ /* 0x000fe200091a1010 */
[----:B------:R-:W-:Y:S01]  /*b250*/  P2R R0, PR, RZ, 0x1 ;  /* 0x00000001ff007803 */ /* 0x000fe20000000000 */
[----:B------:R-:W-:-:S02]  /*b260*/  IMAD.WIDE R22, R251, 0x4, R128 ;  /* 0x00000004fb167825 */ /* 0x000fc400078e0280 */
[----:B------:R-:W-:Y:S02]  /*b270*/  LDGSTS.E [R2+0x26000], desc[UR16][R120.64], P1 ;  /* 0x2600000078027fae */ /* 0x000fe400089a1010 */
[C---:B------:R-:W-:Y:S02]  /*b280*/  IMAD.WIDE R4, R251.reuse, 0x4, R126 ;  /* 0x00000004fb047825 */ /* 0x040fe400078e027e */
[----:B------:R-:W-:Y:S02]  /*b290*/  STL.64 [R1+0x240], R22 ;  /* 0x0002401601007387 */ /* 0x000fe40000100a00 */
[----:B--2---:R-:W-:Y:S02]  /*b2a0*/  IMAD.WIDE R6, R251, 0x4, R124 ;  /* 0x00000004fb067825 */ /* 0x004fe400078e027c */
[----:B------:R1:W-:Y:S01]  /*b2b0*/  STL.64 [R1+0x248], R4 ;  /* 0x0002480401007387 */ /* 0x0003e20000100a00 */
[----:B------:R-:W-:Y:S01]  /*b2c0*/  LOP3.LUT R21, R3, 0x2, RZ, 0xfc, !PT ;  /* 0x0000000203157812 */ /* 0x000fe200078efcff */
[----:B------:R-:W-:-:S02]  /*b2d0*/  IMAD.WIDE R246, R251, 0x4, R246 ;  /* 0x00000004fbf67825 */ /* 0x000fc400078e02f6 */
[----:B------:R-:W-:Y:S02]  /*b2e0*/  STL.64 [R1+0x250], R6 ;  /* 0x0002500601007387 */ /* 0x000fe40000100a00 */
[C---:B------:R-:W-:Y:S02]  /*b2f0*/  IMAD.WIDE R244, R251.reuse, 0x4, R244 ;  /* 0x00000004fbf47825 */ /* 0x040fe400078e02f4 */
[----:B------:R-:W2:Y:S02]  /*b300*/  LDL.64 R38, [R1+0x238] ;  /* 0x0002380001267983 */ /* 0x000ea40000100a00 */
[C---:B------:R-:W-:Y:S02]  /*b310*/  IMAD.WIDE R242, R251.reuse, 0x4, R242 ;  /* 0x00000004fbf27825 */ /* 0x040fe400078e02f2 */
[----:B------:R3:W-:Y:S02]  /*b320*/  LDGSTS.E [R2+0x26008], desc[UR16][R118.64], P6 ;  /* 0x2600800076027fae */ /* 0x0007e4000b1a1010 */
[C---:B-1----:R-:W-:Y:S01]  /*b330*/  IMAD.WIDE R4, R251.reuse, 0x4, R120 ;  /* 0x00000004fb047825 */ /* 0x042fe200078e0278 */
[----:B------:R-:W-:Y:S01]  /*b340*/  ISETP.NE.U32.AND P4, PT, R252, RZ, PT ;  /* 0x000000fffc00720c */ /* 0x000fe20003f85070 */
[----:B------:R-:W0:Y:S02]  /*b350*/  LDGDEPBAR ;  /* 0x00000000000079af */ /* 0x000e240000000000 */
[----:B------:R-:W-:-:S02]  /*b360*/  IMAD.WIDE R240, R251, 0x4, R240 ;  /* 0x00000004fbf07825 */ /* 0x000fc400078e02f0 */
[----:B------:R1:W-:Y:S02]  /*b370*/  STL.64 [R1+0x260], R4 ;  /* 0x0002600401007387 */ /* 0x0003e40000100a00 */
[C---:B------:R-:W-:Y:S02]  /*b380*/  IMAD.WIDE R238, R251.reuse, 0x4, R238 ;  /* 0x00000004fbee7825 */ /* 0x040fe400078e02ee */
[----:B------:R-:W4:Y:S02]  /*b390*/  LDL.64 R86, [R1+0x1f8] ;  /* 0x0001f80001567983 */ /* 0x000f240000100a00 */
[C---:B------:R-:W-:Y:S02]  /*b3a0*/  IMAD.WIDE R236, R251.reuse, 0x4, R236 ;  /* 0x00000004fbec7825 */ /* 0x040fe400078e02ec */
[----:B------:R-:W4:Y:S02]  /*b3b0*/  LDL.64 R22, [R1+0x1b8] ;  /* 0x0001b80001167983 */ /* 0x000f240000100a00 */
[----:B------:R-:W-:-:S04]  /*b3c0*/  IMAD.WIDE R234, R251, 0x4, R234 ;  /* 0x00000004fbea7825 */ /* 0x000fc800078e02ea */
[----:B-1----:R-:W-:-:S04]  /*b3d0*/  IMAD.WIDE R4, R251, 0x4, R118 ;  /* 0x00000004fb047825 */ /* 0x002fc800078e0276 */
[----:B---3--:R-:W-:Y:S02]  /*b3e0*/  VIADD R118, R20, 0xffffff80 ;  /* 0xffffff8014767836 */ /* 0x008fe40000000000 */
[----:B------:R-:W-:-:S03]  /*b3f0*/  IMAD.WIDE R232, R251, 0x4, R232 ;  /* 0x00000004fbe87825 */ /* 0x000fc600078e02e8 */
[----:B------:R-:W-:Y:S01]  /*b400*/  ISETP.GE.AND P3, PT, R21, R118, PT ;  /* 0x000000761500720c */ /* 0x000fe20003f66270 */
[C---:B------:R-:W-:Y:S01]  /*b410*/  IMAD.WIDE R230, R251.reuse, 0x4, R230 ;  /* 0x00000004fbe67825 */ /* 0x040fe200078e02e6 */
[----:B------:R-:W1:Y:S03]  /*b420*/  S2R R21, SR_TID.X ;  /* 0x0000000000157919 */ /* 0x000e660000002100 */
[C---:B------:R-:W-:Y:S01]  /*b430*/  IMAD.WIDE R228, R251.reuse, 0x4, R228 ;  /* 0x00000004fbe47825 */ /* 0x040fe200078e02e4 */
[----:B------:R3:W-:Y:S03]  /*b440*/  STL.64 [R1+0x258], R4 ;  /* 0x0002580401007387 */ /* 0x0007e60000100a00 */
[C---:B------:R-:W-:Y:S01]  /*b450*/  IMAD.WIDE R226, R251.reuse, 0x4, R226 ;  /* 0x00000004fbe27825 */ /* 0x040fe200078e02e2 */
[----:B------:R-:W4:Y:S03]  /*b460*/  LDL.64 R116, [R1+0x178] ;  /* 0x0001780001747983 */ /* 0x000f260000100a00 */
[C---:B------:R-:W-:Y:S01]  /*b470*/  IMAD.WIDE R224, R251.reuse, 0x4, R224 ;  /* 0x00000004fbe07825 */ /* 0x040fe200078e02e0 */
[----:B------:R-:W4:Y:S03]  /*b480*/  LDL.64 R100, [R1+0x138] ;  /* 0x0001380001647983 */ /* 0x000f260000100a00 */
[C---:B------:R-:W-:Y:S01]  /*b490*/  IMAD.WIDE R222, R251.reuse, 0x4, R222 ;  /* 0x00000004fbde7825 */ /* 0x040fe200078e02de */
[----:B------:R-:W4:Y:S03]  /*b4a0*/  LDL.64 R84, [R1+0xf8] ;  /* 0x0000f80001547983 */ /* 0x000f260000100a00 */
[C---:B------:R-:W-:Y:S01]  /*b4b0*/  IMAD.WIDE R220, R251.reuse, 0x4, R220 ;  /* 0x00000004fbdc7825 */ /* 0x040fe200078e02dc */
[----:B------:R-:W4:Y:S03]  /*b4c0*/  LDL.64 R68, [R1+0xb8] ;  /* 0x0000b80001447983 */ /* 0x000f260000100a00 */
[----:B------:R-:W-:-:S04]  /*b4d0*/  IMAD.WIDE R218, R251, 0x4, R218 ;  /* 0x00000004fbda7825 */ /* 0x000fc800078e02da */
        /* <DEDUP_REMOVED lines=43> */
[----:B------:R-:W-:Y:S01]  /*b790*/  IMAD.WIDE R130, R251, 0x4, R130 ;  /* 0x00000004fb827825 */ /* 0x000fe200078e0282 */
[----:B------:R-:W-:Y:S01]  /*b7a0*/  SEL R119, RZ, 0x4, P3 ;  /* 0x00000004ff777807 */ /* 0x000fe20001800000 */
[----:B------:R-:W4:Y:S02]  /*b7b0*/  LDL.64 R52, [R1+0x78] ;  /* 0x0000780001347983 */ /* 0x000f240000100a00 */
[----:B------:R-:W-:Y:S02]  /*b7c0*/  VIADD R251, R20, 0x7f ;  /* 0x0000007f14fb7836 */ /* 0x000fe40000000000 */
[----:B------:R-:W4:Y:S03]  /*b7d0*/  LDL.64 R36, [R1+0x38] ;  /* 0x0000380001247983 */ /* 0x000f260000100a00 */
[----:B------:R-:W-:Y:S01]  /*b7e0*/  ISETP.GT.AND P1, PT, R251, 0xff, PT ;  /* 0x000000fffb00780c */ /* 0x000fe20003f24270 */
[----:B-1----:R-:W-:Y:S01]  /*b7f0*/  IMAD.SHL.U32 R121, R21, 0x4, RZ ;  /* 0x0000000415797824 */ /* 0x002fe200078e00ff */
[----:B------:R-:W4:Y:S02]  /*b800*/  LDL.64 R102, [R1+0x1f0] ;  /* 0x0001f00001667983 */ /* 0x000f240000100a00 */
[----:B------:R-:W-:-:S02]  /*b810*/  SEL R119, R119, RZ, P1 ;  /* 0x000000ff77777207 */ /* 0x000fc40000800000 */
[----:B------:R-:W-:Y:S01]  /*b820*/  ISETP.GE.AND P5, PT, R55, R118, PT ;  /* 0x000000763700720c */ /* 0x000fe20003fa6270 */
[----:B------:R-:W4:Y:S01]  /*b830*/  LDL.64 R70, [R1+0x1b0] ;  /* 0x0001b00001467983 */ /* 0x000f220000100a00 */
[----:B------:R-:W-:Y:S02]  /*b840*/  ISETP.NE.U32.AND P3, PT, R119, RZ, PT ;  /* 0x000000ff7700720c */ /* 0x000fe40003f65070 */
[----:B------:R-:W-:Y:S01]  /*b850*/  LOP3.LUT R119, R21, 0x60, RZ, 0xc0, !PT ;  /* 0x0000006015777812 */ /* 0x000fe200078ec0ff */
[----:B------:R-:W4:Y:S04]  /*b860*/  LDL.64 R54, [R1+0x170] ;  /* 0x0001700001367983 */ /* 0x000f280000100a00 */
[----:B------:R-:W4:Y:S01]  /*b870*/  LDL.64 R20, [R1+0x230] ;  /* 0x0002300001147983 */ /* 0x000f220000100a00 */
[----:B------:R-:W-:-:S02]  /*b880*/  LOP3.LUT R121, R121, 0x7c, RZ, 0xc0, !PT ;  /* 0x0000007c79797812 */ /* 0x000fc400078ec0ff */
[----:B------:R-:W-:Y:S01]  /*b890*/  ISETP.GE.AND P2, PT, R3, R118, PT ;  /* 0x000000760300720c */ /* 0x000fe20003f46270 */
[----:B------:R-:W4:Y:S02]  /*b8a0*/  LDL.64 R6, [R1+0x218] ;  /* 0x0002180001067983 */ /* 0x000f240000100a00 */
[----:B------:R-:W-:Y:S02]  /*b8b0*/  IMAD R121, R119, 0x200, R121 ;  /* 0x0000020077797824 */ /* 0x000fe400078e0279 */
[----:B------:R-:W4:Y:S02]  /*b8c0*/  LDL.64 R128, [R1+0x8] ;  /* 0x0000080001807983 */ /* 0x000f240000100a00 */
[C---:B------:R-:W-:Y:S01]  /*b8d0*/  VIADD R252, R121.reuse, UR6 ;  /* 0x0000000679fc7c36 */ /* 0x040fe20008000000 */
[----:B---3--:R-:W-:Y:S01]  /*b8e0*/  LOP3.LUT R4, R121, 0x10, RZ, 0x3c, !PT ;  /* 0x0000001079047812 */ /* 0x008fe200078e3cff */
[----:B------:R-:W3:Y:S04]  /*b8f0*/  LDL.64 R122, [R1+0x200] ;  /* 0x00020000017a7983 */ /* 0x000ee80000100a00 */
[----:B------:R-:W-:Y:S01]  /*b900*/  VIADD R119, R4, UR6 ;  /* 0x0000000604777c36 */ /* 0x000fe20008000000 */
[----:B------:R-:W3:Y:S04]  /*b910*/  LDL.64 R248, [R1+0x1c0] ;  /* 0x0001c00001f87983 */ /* 0x000ee80000100a00 */
[----:B--2---:R-:W-:Y:S04]  /*b920*/  LDGSTS.E [R252], desc[UR16][R38.64], P4 ;  /* 0x0000000026fc7fae */ /* 0x004fe8000a1a1010 */
[----:B------:R-:W2:Y:S04]  /*b930*/  LDL.64 R38, [R1+0x130] ;  /* 0x0001300001267983 */ /* 0x000ea80000100a00 */
[----:B----4-:R-:W-:Y:S04]  /*b940*/  LDGSTS.E [R252+0x400], desc[UR16][R86.64], P4 ;  /* 0x0040000056fc7fae */ /* 0x010fe8000a1a1010 */
[----:B------:R-:W-:Y:S04]  /*b950*/  LDGSTS.E [R252+0x800], desc[UR16][R22.64], P4 ;  /* 0x0080000016fc7fae */ /* 0x000fe8000a1a1010 */
[----:B------:R-:W4:Y:S04]  /*b960*/  LDL.64 R86, [R1+0xf0] ;  /* 0x0000f00001567983 */ /* 0x000f280000100a00 */
[----:B------:R-:W3:Y:S04]  /*b970*/  LDL.64 R22, [R1+0xb0] ;  /* 0x0000b00001167983 */ /* 0x000ee80000100a00 */
[----:B------:R-:W-:Y:S04]  /*b980*/  LDGSTS.E [R252+0xc00], desc[UR16][R116.64], P4 ;  /* 0x00c0000074fc7fae */ /* 0x000fe8000a1a1010 */
[----:B------:R-:W-:Y:S04]  /*b990*/  LDGSTS.E [R252+0x1000], desc[UR16][R100.64], P4 ;  /* 0x0100000064fc7fae */ /* 0x000fe8000a1a1010 */
[----:B------:R-:W-:Y:S04]  /*b9a0*/  LDGSTS.E [R252+0x1400], desc[UR16][R84.64], P4 ;  /* 0x0140000054fc7fae */ /* 0x000fe8000a1a1010 */
[----:B------:R-:W3:Y:S04]  /*b9b0*/  LDL.64 R116, [R1+0x70] ;  /* 0x0000700001747983 */ /* 0x000ee80000100a00 */
[----:B------:R-:W3:Y:S04]  /*b9c0*/  LDL.64 R100, [R1+0x30] ;  /* 0x0000300001647983 */ /* 0x000ee80000100a00 */
[----:B------:R-:W-:Y:S04]  /*b9d0*/  LDGSTS.E [R252+0x1800], desc[UR16][R68.64], P4 ;  /* 0x0180000044fc7fae */ /* 0x000fe8000a1a1010 */
[----:B------:R-:W3:Y:S04]  /*b9e0*/  LDL.64 R84, [R1+0x228] ;  /* 0x0002280001547983 */ /* 0x000ee80000100a00 */
[----:B------:R-:W3:Y:S04]  /*b9f0*/  LDL.64 R68, [R1+0x1e8] ;  /* 0x0001e80001447983 */ /* 0x000ee80000100a00 */
[----:B------:R-:W-:Y:S04]  /*ba00*/  LDGSTS.E [R252+0x1c00], desc[UR16][R52.64], P4 ;  /* 0x01c0000034fc7fae */ /* 0x000fe8000a1a1010 */
        /* <DEDUP_REMOVED lines=8> */
[----:B------:R-:W3:Y:S04]  /*ba90*/  LDL.64 R52, [R1+0x1a8] ;  /* 0x0001a80001347983 */ /* 0x000ee80000100a00 */
        /* <DEDUP_REMOVED lines=8> */
[----:B--2---:R-:W-:Y:S04]  /*bb20*/  LDGSTS.E [R119+0x1080], desc[UR16][R38.64], P4 ;  /* 0x0108000026777fae */ /* 0x004fe8000a1a1010 */
[----:B------:R-:W2:Y:S01]  /*bb30*/  LDL.64 R54, [R1+0x68] ;  /* 0x0000680001367983 */ /* 0x000ea20000100a00 */
[----:B------:R-:W-:-:S03]  /*bb40*/  SEL R120, RZ, 0x4, P2 ;  /* 0x00000004ff787807 */ /* 0x000fc60001000000 */
[----:B------:R-:W2:Y:S01]  /*bb50*/  LDL.64 R38, [R1+0x28] ;  /* 0x0000280001267983 */ /* 0x000ea20000100a00 */
[----:B------:R-:W-:-:S03]  /*bb60*/  SEL R120, R120, RZ, P1 ;  /* 0x000000ff78787207 */ /* 0x000fc60000800000 */
[----:B----4-:R-:W-:Y:S01]  /*bb70*/  LDGSTS.E [R119+0x1480], desc[UR16][R86.64], P4 ;  /* 0x0148000056777fae */ /* 0x010fe2000a1a1010 */
[----:B------:R-:W-:-:S03]  /*bb80*/  LOP3.LUT R4, R121, 0x20, RZ, 0x3c, !PT ;  /* 0x0000002079047812 */ /* 0x000fc600078e3cff */
[----:B---3--:R-:W-:Y:S01]  /*bb90*/  LDGSTS.E [R119+0x1880], desc[UR16][R22.64], P4 ;  /* 0x0188000016777fae */ /* 0x008fe2000a1a1010 */
[----:B------:R-:W-:Y:S01]  /*bba0*/  ISETP.NE.U32.AND P2, PT, R120, RZ, PT ;  /* 0x000000ff7800720c */ /* 0x000fe20003f45070 */
[----:B------:R-:W-:Y:S02]  /*bbb0*/  VIADD R120, R4, UR6 ;  /* 0x0000000604787c36 */ /* 0x000fe40008000000 */
[----:B------:R-:W3:Y:S04]  /*bbc0*/  LDL.64 R86, [R1+0x1e0] ;  /* 0x0001e00001567983 */ /* 0x000ee80000100a00 */
[----:B------:R-:W4:Y:S04]  /*bbd0*/  LDL.64 R22, [R1+0x220] ;  /* 0x0002200001167983 */ /* 0x000f280000100a00 */
[----:B------:R-:W-:Y:S04]  /*bbe0*/  LDGSTS.E [R119+0x1c80], desc[UR16][R116.64], P4 ;  /* 0x01c8000074777fae */ /* 0x000fe8000a1a1010 */
[----:B------:R-:W-:Y:S04]  /*bbf0*/  LDGSTS.E [R119+0x2080], desc[UR16][R100.64], P4 ;  /* 0x0208000064777fae */ /* 0x000fe8000a1a1010 */
        /* <DEDUP_REMOVED lines=12> */
[----:B------:R-:W3:Y:S04]  /*bcc0*/  LDL.64 R68, [R1+0xe0] ;  /* 0x0000e00001447983 */ /* 0x000ee80000100a00 */
[----:B------:R-:W-:Y:S04]  /*bcd0*/  LDGSTS.E [R120+0x900], desc[UR16][R52.64], P4 ;  /* 0x0090000034787fae */ /* 0x000fe8000a1a1010 */
[----:B------:R-:W-:Y:S04]  /*bce0*/  LDGSTS.E [R120+0xd00], desc[UR16][R36.64], P4 ;  /* 0x00d0000024787fae */ /* 0x000fe8000a1a1010 */
[----:B------:R-:W3:Y:S04]  /*bcf0*/  LDL.64 R52, [R1+0xa0] ;  /* 0x0000a00001347983 */ /* 0x000ee80000100a00 */
[----:B------:R-:W-:Y:S04]  /*bd00*/  LDGSTS.E [R120+0x1100], desc[UR16][R20.64], P4 ;  /* 0x0110000014787fae */ /* 0x000fe8000a1a1010 */
[----:B------:R-:W3:Y:S01]  /*bd10*/  LDL.64 R36, [R1+0x60] ;  /* 0x0000600001247983 */ /* 0x000ee20000100a00 */
[----:B------:R-:W-:-:S03]  /*bd20*/  LOP3.LUT R4, R121, 0x30, RZ, 0x3c, !PT ;  /* 0x0000003079047812 */ /* 0x000fc600078e3cff */
[----:B------:R-:W-:Y:S04]  /*bd30*/  LDGSTS.E [R120+0x1500], desc[UR16][R102.64], P4 ;  /* 0x0150000066787fae */ /* 0x000fe8000a1a1010 */
[----:B------:R-:W3:Y:S04]  /*bd40*/  LDL.64 R20, [R1+0x20] ;  /* 0x0000200001147983 */ /* 0x000ee80000100a00 */
[----:B------:R-:W-:Y:S01]  /*bd50*/  LDGSTS.E [R120+0x1900], desc[UR16][R70.64], P4 ;  /* 0x0190000046787fae */ /* 0x000fe2000a1a1010 */
[----:B------:R-:W-:-:S03]  /*bd60*/  VIADD R124, R4, UR6 ;  /* 0x00000006047c7c36 */ /* 0x000fc60008000000 */
[----:B------:R-:W3:Y:S04]  /*bd70*/  LDL.64 R102, [R1+0xd8] ;  /* 0x0000d80001667983 */ /* 0x000ee80000100a00 */
[----:B--2---:R-:W-:Y:S04]  /*bd80*/  LDGSTS.E [R120+0x1d00], desc[UR16][R54.64], P4 ;  /* 0x01d0000036787fae */ /* 0x004fe8000a1a1010 */
[----:B------:R-:W2:Y:S04]  /*bd90*/  LDL.64 R70, [R1+0x1d8] ;  /* 0x0001d80001467983 */ /* 0x000ea80000100a00 */
        /* <DEDUP_REMOVED lines=8> */
[----:B------:R-:W2:Y:S04]  /*be20*/  LDL.64 R54, [R1+0x198] ;  /* 0x0001980001367983 */ /* 0x000ea80000100a00 */
[----:B----4-:R-:W-:Y:S04]  /*be30*/  LDGSTS.E [R124+0x180], desc[UR16][R22.64], P4 ;  /* 0x00180000167c7fae */ /* 0x010fe8000a1a1010 */
[----:B------:R-:W4:Y:S04]  /*be40*/  LDL.64 R38, [R1+0x158] ;  /* 0x0001580001267983 */ /* 0x000f280000100a00 */
[----:B---3--:R-:W-:Y:S04]  /*be50*/  LDGSTS.E [R124+0x580], desc[UR16][R86.64], P4 ;  /* 0x00580000567c7fae */ /* 0x008fe8000a1a1010 */
[----:B------:R-:W3:Y:S04]  /*be60*/  LDL.64 R22, [R1+0x118] ;  /* 0x0001180001167983 */ /* 0x000ee80000100a00 */
[----:B------:R-:W-:Y:S04]  /*be70*/  LDGSTS.E [R124+0x980], desc[UR16][R116.64], P4 ;  /* 0x00980000747c7fae */ /* 0x000fe8000a1a1010 */
[----:B------:R-:W3:Y:S04]  /*be80*/  LDL.64 R86, [R1+0x98] ;  /* 0x0000980001567983 */ /* 0x000ee80000100a00 */
[----:B------:R-:W-:Y:S04]  /*be90*/  LDGSTS.E [R124+0xd80], desc[UR16][R100.64], P4 ;  /* 0x00d80000647c7fae */ /* 0x000fe8000a1a1010 */
[----:B------:R-:W3:Y:S04]  /*bea0*/  LDL.64 R116, [R1+0x58] ;  /* 0x0000580001747983 */ /* 0x000ee80000100a00 */
[----:B------:R-:W3:Y:S04]  /*beb0*/  LDL.64 R100, [R1+0x18] ;  /* 0x0000180001647983 */ /* 0x000ee80000100a00 */
        /* <DEDUP_REMOVED lines=11> */
[----:B------:R-:W3:Y:S01]  /*bf70*/  LDL.64 R20, [R1+0x110] ;  /* 0x0001100001147983 */ /* 0x000ee20000100a00 */
[----:B------:R-:W-:-:S03]  /*bf80*/  VIADD R125, R4, UR6 ;  /* 0x00000006047d7c36 */ /* 0x000fc60008000000 */
[----:B------:R-:W-:Y:S04]  /*bf90*/  LDGSTS.E [R124+0x2980], desc[UR16][R30.64], P4 ;  /* 0x029800001e7c7fae */ /* 0x000fe8000a1a1010 */
[----:B------:R-:W-:Y:S04]  /*bfa0*/  LDGSTS.E [R124+0x2d80], desc[UR16][R46.64], P4 ;  /* 0x02d800002e7c7fae */ /* 0x000fe8000a1a1010 */
[----:B------:R-:W-:Y:S04]  /*bfb0*/  LDGSTS.E [R124+0x3180], desc[UR16][R62.64], P4 ;  /* 0x031800003e7c7fae */ /* 0x000fe8000a1a1010 */
[----:B------:R-:W-:Y:S04]  /*bfc0*/  LDGSTS.E [R124+0x3580], desc[UR16][R78.64], P4 ;  /* 0x035800004e7c7fae */ /* 0x000fe8000a1a1010 */
[----:B------:R-:W-:Y:S04]  /*bfd0*/  LDGSTS.E [R124+0x3980], desc[UR16][R94.64], P4 ;  /* 0x039800005e7c7fae */ /* 0x000fe8000a1a1010 */
[----:B------:R-:W-:Y:S04]  /*bfe0*/  LDGSTS.E [R124+0x3d80], desc[UR16][R110.64], P4 ;  /* 0x03d800006e7c7fae */ /* 0x000fe8000a1a1010 */
[----:B------:R-:W-:Y:S04]  /*bff0*/  LDGSTS.E [R125+0x200], desc[UR16][R6.64], P4 ;  /* 0x00200000067d7fae */ /* 0x000fe8000a1a1010 */
[----:B--2---:R-:W-:Y:S01]  /*c000*/  LDGSTS.E [R125+0x600], desc[UR16][R70.64], P4 ;  /* 0x00600000467d7fae */ /* 0x004fe2000a1a1010 */
[----:B------:R-:W-:-:S02]  /*c010*/  LOP3.LUT R4, R121, 0x50, RZ, 0x3c, !PT ;  /* 0x0000005079047812 */ /* 0x000fc400078e3cff */
[----:B------:R-:W-:Y:S01]  /*c020*/  LOP3.LUT R127, R121, 0x60, RZ, 0x3c, !PT ;  /* 0x00000060797f7812 */ /* 0x000fe200078e3cff */
[----:B------:R-:W2:Y:S04]  /*c030*/  LDL.64 R6, [R1] ;  /* 0x0000000001067983 */ /* 0x000ea80000100a00 */
[----:B------:R-:W-:Y:S04]  /*c040*/  LDGSTS.E [R125+0xa00], desc[UR16][R54.64], P4 ;  /* 0x00a00000367d7fae */ /* 0x000fe8000a1a1010 */
[----:B------:R-:W2:Y:S04]  /*c050*/  LDL.64 R70, [R1+0xd0] ;  /* 0x0000d00001467983 */ /* 0x000ea80000100a00 */
[----:B----4-:R-:W-:Y:S01]  /*c060*/  LDGSTS.E [R125+0xe00], desc[UR16][R38.64], P4 ;  /* 0x00e00000267d7fae */ /* 0x010fe2000a1a1010 */
[----:B------:R-:W-:-:S03]  /*c070*/  VIADD R126, R4, UR6 ;  /* 0x00000006047e7c36 */ /* 0x000fc60008000000 */
[----:B------:R-:W4:Y:S04]  /*c080*/  LDL.64 R54, [R1+0x90] ;  /* 0x0000900001367983 */ /* 0x000f280000100a00 */
[----:B---3--:R-:W-:Y:S04]  /*c090*/  LDGSTS.E [R125+0x1200], desc[UR16][R22.64], P4 ;  /* 0x01200000167d7fae */ /* 0x008fe8000a1a1010 */
[----:B------:R-:W-:Y:S04]  /*c0a0*/  LDGSTS.E [R125+0x1600], desc[UR16][R102.64], P4 ;  /* 0x01600000667d7fae */ /* 0x000fe8000a1a1010 */
[----:B------:R-:W-:Y:S04]  /*c0b0*/  LDGSTS.E [R125+0x1a00], desc[UR16][R86.64], P4 ;  /* 0x01a00000567d7fae */ /* 0x000fe8000a1a1010 */
[----:B------:R-:W3:Y:S04]  /*c0c0*/  LDL.64 R38, [R1+0x50] ;  /* 0x0000500001267983 */ /* 0x000ee80000100a00 */
[----:B------:R-:W-:Y:S04]  /*c0d0*/  LDGSTS.E [R125+0x1e00], desc[UR16][R116.64], P4 ;  /* 0x01e00000747d7fae */ /* 0x000fe8000a1a1010 */
        /* <DEDUP_REMOVED lines=13> */
[----:B------:R-:W3:Y:S04]  /*c1b0*/  LDL.64 R68, [R1+0x108] ;  /* 0x0001080001447983 */ /* 0x000ee80000100a00 */
[----:B------:R-:W3:Y:S04]  /*c1c0*/  LDL.64 R100, [R1+0x88] ;  /* 0x0000880001647983 */ /* 0x000ee80000100a00 */
[----:B------:R-:W3:Y:S01]  /*c1d0*/  LDL.64 R116, [R1+0x48] ;  /* 0x0000480001747983 */ /* 0x000ee20000100a00 */
[----:B------:R-:W-:-:S03]  /*c1e0*/  VIADD R127, R127, UR6 ;  /* 0x000000067f7f7c36 */ /* 0x000fc60008000000 */
[----:B------:R-:W3:Y:S04]  /*c1f0*/  LDL.64 R86, [R1+0x80] ;  /* 0x0000800001567983 */ /* 0x000ee80000100a00 */
[----:B------:R-:W3:Y:S04]  /*c200*/  LDL.64 R102, [R1+0x40] ;  /* 0x0000400001667983 */ /* 0x000ee80000100a00 */
[----:B------:R-:W-:Y:S04]  /*c210*/  LDGSTS.E [R126+0xa80], desc[UR16][R52.64], P4 ;  /* 0x00a80000347e7fae */ /* 0x000fe8000a1a1010 */
[----:B------:R-:W-:Y:S04]  /*c220*/  LDGSTS.E [R126+0xe80], desc[UR16][R36.64], P4 ;  /* 0x00e80000247e7fae */ /* 0x000fe8000a1a1010 */
[----:B------:R-:W3:Y:S04]  /*c230*/  LDL.64 R52, [R1+0x148] ;  /* 0x0001480001347983 */ /* 0x000ee80000100a00 */
[----:B------:R-:W-:Y:S04]  /*c240*/  LDGSTS.E [R126+0x1280], desc[UR16][R20.64], P4 ;  /* 0x01280000147e7fae */ /* 0x000fe8000a1a1010 */
[----:B------:R-:W3:Y:S04]  /*c250*/  LDL.64 R36, [R1+0x188] ;  /* 0x0001880001247983 */ /* 0x000ee80000100a00 */
[----:B------:R-:W3:Y:S04]  /*c260*/  LDL.64 R20, [R1+0x1c8] ;  /* 0x0001c80001147983 */ /* 0x000ee80000100a00 */
[----:B--2---:R-:W-:Y:S04]  /*c270*/  LDGSTS.E [R126+0x1680], desc[UR16][R70.64], P4 ;  /* 0x01680000467e7fae */ /* 0x004fe8000a1a1010 */
[----:B----4-:R-:W-:Y:S04]  /*c280*/  LDGSTS.E [R126+0x1a80], desc[UR16][R54.64], P4 ;  /* 0x01a80000367e7fae */ /* 0x010fe8000a1a1010 */
[----:B------:R-:W2:Y:S04]  /*c290*/  LDL.64 R70, [R1+0xc0] ;  /* 0x0000c00001467983 */ /* 0x000ea80000100a00 */
[----:B------:R-:W4:Y:S04]  /*c2a0*/  LDL.64 R54, [R1+0x100] ;  /* 0x0001000001367983 */ /* 0x000f280000100a00 */
[----:B---3--:R-:W-:Y:S04]  /*c2b0*/  LDGSTS.E [R126+0x1e80], desc[UR16][R38.64], P4 ;  /* 0x01e80000267e7fae */ /* 0x008fe8000a1a1010 */
        /* <DEDUP_REMOVED lines=9> */
[----:B------:R-:W2:Y:S04]  /*c350*/  LDL.64 R38, [R1+0x140] ;  /* 0x0001400001267983 */ /* 0x000ea80000100a00 */
[----:B------:R-:W-:Y:S04]  /*c360*/  LDGSTS.E [R127+0x300], desc[UR16][R4.64], P4 ;  /* 0x00300000047f7fae */ /* 0x000fe8000a1a1010 */
[----:B------:R-:W5:Y:S04]  /*c370*/  LDL.LU.64 R4, [R1+0x608] ;  /* 0x0006080001047983 */ /* 0x000f680000300a00 */
[----:B------:R-:W-:Y:S04]  /*c380*/  LDGSTS.E [R127+0x700], desc[UR16][R20.64], P4 ;  /* 0x00700000147f7fae */ /* 0x000fe8000a1a1010 */
[----:B------:R-:W-:Y:S04]  /*c390*/  LDGSTS.E [R127+0xb00], desc[UR16][R36.64], P4 ;  /* 0x00b00000247f7fae */ /* 0x000fe8000a1a1010 */
[----:B------:R-:W-:Y:S04]  /*c3a0*/  LDGSTS.E [R127+0xf00], desc[UR16][R52.64], P4 ;  /* 0x00f00000347f7fae */ /* 0x000fe8000a1a1010 */
[----:B------:R-:W2:Y:S04]  /*c3b0*/  LDL.LU.64 R20, [R1+0x600] ;  /* 0x0006000001147983 */ /* 0x000ea80000300a00 */
[----:B------:R-:W3:Y:S04]  /*c3c0*/  LDL.LU.64 R36, [R1+0x5f8] ;  /* 0x0005f80001247983 */ /* 0x000ee80000300a00 */
[----:B------:R-:W4:Y:S04]  /*c3d0*/  LDL.LU.64 R52, [R1+0x5f0] ;  /* 0x0005f00001347983 */ /* 0x000f280000300a00 */
[----:B------:R-:W-:Y:S04]  /*c3e0*/  LDGSTS.E [R127+0x1300], desc[UR16][R68.64], P4 ;  /* 0x01300000447f7fae */ /* 0x000fe8000a1a1010 */
[----:B------:R-:W-:Y:S04]  /*c3f0*/  LDGSTS.E [R127+0x1700], desc[UR16][R84.64], P4 ;  /* 0x01700000547f7fae */ /* 0x000fe8000a1a1010 */
[----:B------:R-:W-:Y:S04]  /*c400*/  LDGSTS.E [R127+0x1b00], desc[UR16][R100.64], P4 ;  /* 0x01b00000647f7fae */ /* 0x000fe8000a1a1010 */
[----:B------:R-:W4:Y:S04]  /*c410*/  LDL.LU.64 R68, [R1+0x5e8] ;  /* 0x0005e80001447983 */ /* 0x000f280000300a00 */
[----:B------:R-:W4:Y:S04]  /*c420*/  LDL.LU.64 R84, [R1+0x5e0] ;  /* 0x0005e00001547983 */ /* 0x000f280000300a00 */
[----:B------:R-:W4:Y:S04]  /*c430*/  LDL.LU.64 R100, [R1+0x5d8] ;  /* 0x0005d80001647983 */ /* 0x000f280000300a00 */
[----:B------:R-:W-:Y:S04]  /*c440*/  LDGSTS.E [R127+0x1f00], desc[UR16][R116.64], P4 ;  /* 0x01f00000747f7fae */ /* 0x000fe8000a1a1010 */
[----:B------:R1:W-:Y:S04]  /*c450*/  LDGSTS.E [R127+0x2300], desc[UR16][R128.64], P4 ;  /* 0x02300000807f7fae */ /* 0x0003e8000a1a1010 */
[----:B------:R-:W4:Y:S01]  /*c460*/  LDL.LU.64 R116, [R1+0x5d0] ;  /* 0x0005d00001747983 */ /* 0x000f220000300a00 */
[----:B-1----:R-:W-:-:S05]  /*c470*/  LOP3.LUT R128, R121, 0x70, RZ, 0x3c, !PT ;  /* 0x0000007079807812 */ /* 0x002fca00078e3cff */
[----:B------:R-:W-:Y:S01]  /*c480*/  VIADD R128, R128, UR6 ;  /* 0x0000000680807c36 */ /* 0x000fe20008000000 */
[----:B--2---:R1:W-:Y:S04]  /*c490*/  LDGSTS.E [R127+0x2700], desc[UR16][R20.64], P4 ;  /* 0x02700000147f7fae */ /* 0x0043e8000a1a1010 */
[----:B---3--:R1:W-:Y:S04]  /*c4a0*/  LDGSTS.E [R127+0x2b00], desc[UR16][R36.64], P4 ;  /* 0x02b00000247f7fae */ /* 0x0083e8000a1a1010 */
[----:B----4-:R1:W-:Y:S04]  /*c4b0*/  LDGSTS.E [R127+0x2f00], desc[UR16][R52.64], P4 ;  /* 0x02f00000347f7fae */ /* 0x0103e8000a1a1010 */
[----:B------:R1:W-:Y:S04]  /*c4c0*/  LDGSTS.E [R127+0x3300], desc[UR16][R68.64], P4 ;  /* 0x03300000447f7fae */ /* 0x0003e8000a1a1010 */
[----:B------:R1:W-:Y:S04]  /*c4d0*/  LDGSTS.E [R127+0x3700], desc[UR16][R84.64], P4 ;  /* 0x03700000547f7fae */ /* 0x0003e8000a1a1010 */
[----:B------:R1:W-:Y:S04]  /*c4e0*/  LDGSTS.E [R127+0x3b00], desc[UR16][R100.64], P4 ;  /* 0x03b00000647f7fae */ /* 0x0003e8000a1a1010 */
[----:B------:R1:W-:Y:S04]  /*c4f0*/  LDGSTS.E [R127+0x3f00], desc[UR16][R116.64], P4 ;  /* 0x03f00000747f7fae */ /* 0x0003e8000a1a1010 */
[----:B------:R1:W-:Y:S04]  /*c500*/  LDGSTS.E [R128+0x380], desc[UR16][R122.64], P4 ;  /* 0x003800007a807fae */ /* 0x0003e8000a1a1010 */
[----:B------:R1:W-:Y:S04]  /*c510*/  LDGSTS.E [R128+0x780], desc[UR16][R248.64], P4 ;  /* 0x00780000f8807fae */ /* 0x0003e8000a1a1010 */
[----:B------:R1:W-:Y:S04]  /*c520*/  LDGSTS.E [R128+0xb80], desc[UR16][R22.64], P4 ;  /* 0x00b8000016807fae */ /* 0x0003e8000a1a1010 */
[----:B------:R1:W5:Y:S04]  /*c530*/  LDL.LU.64 R122, [R1+0x5c8] ;  /* 0x0005c800017a7983 */ /* 0x0003680000300a00 */
[----:B------:R1:W5:Y:S04]  /*c540*/  LDL.LU.64 R248, [R1+0x5c0] ;  /* 0x0005c00001f87983 */ /* 0x0003680000300a00 */
[----:B------:R-:W2:Y:S04]  /*c550*/  LDL.LU.64 R22, [R1+0x5b8] ;  /* 0x0005b80001167983 */ /* 0x000ea80000300a00 */
[----:B------:R1:W-:Y:S04]  /*c560*/  LDGSTS.E [R128+0xf80], desc[UR16][R38.64], P4 ;  /* 0x00f8000026807fae */ /* 0x0003e8000a1a1010 */
[----:B------:R1:W-:Y:S04]  /*c570*/  LDGSTS.E [R128+0x1380], desc[UR16][R54.64], P4 ;  /* 0x0138000036807fae */ /* 0x0003e8000a1a1010 */
[----:B------:R1:W-:Y:S04]  /*c580*/  LDGSTS.E [R128+0x1780], desc[UR16][R70.64], P4 ;  /* 0x0178000046807fae */ /* 0x0003e8000a1a1010 */
[----:B------:R-:W3:Y:S04]  /*c590*/  LDL.LU.64 R38, [R1+0x5b0] ;  /* 0x0005b00001267983 */ /* 0x000ee80000300a00 */
[----:B------:R-:W4:Y:S04]  /*c5a0*/  LDL.LU.64 R54, [R1+0x5a8] ;  /* 0x0005a80001367983 */ /* 0x000f280000300a00 */
[----:B------:R-:W4:Y:S04]  /*c5b0*/  LDL.LU.64 R70, [R1+0x5a0] ;  /* 0x0005a00001467983 */ /* 0x000f280000300a00 */
[----:B------:R1:W-:Y:S04]  /*c5c0*/  LDGSTS.E [R128+0x1b80], desc[UR16][R86.64], P4 ;  /* 0x01b8000056807fae */ /* 0x0003e8000a1a1010 */
[----:B------:R1:W-:Y:S04]  /*c5d0*/  LDGSTS.E [R128+0x1f80], desc[UR16][R102.64], P4 ;  /* 0x01f8000066807fae */ /* 0x0003e8000a1a1010 */
[----:B------:R1:W-:Y:S04]  /*c5e0*/  LDGSTS.E [R128+0x2380], desc[UR16][R6.64], P4 ;  /* 0x0238000006807fae */ /* 0x0003e8000a1a1010 */
[----:B------:R-:W4:Y:S04]  /*c5f0*/  LDL.LU.64 R86, [R1+0x598] ;  /* 0x0005980001567983 */ /* 0x000f280000300a00 */
[----:B------:R-:W4:Y:S04]  /*c600*/  LDL.LU.64 R102, [R1+0x590] ;  /* 0x0005900001667983 */ /* 0x000f280000300a00 */
[----:B------:R-:W4:Y:S01]  /*c610*/  LDL.LU.64 R6, [R1+0x588] ;  /* 0x0005880001067983 */ /* 0x000f220000300a00 */
[----:B------:R-:W-:-:S04]  /*c620*/  SEL R129, RZ, 0x4, P5 ;  /* 0x00000004ff817807 */ /* 0x000fc80002800000 */
[----:B------:R-:W-:Y:S02]  /*c630*/  SEL R129, R129, RZ, P1 ;  /* 0x000000ff81817207 */ /* 0x000fe40000800000 */
[----:B------:R-:W-:Y:S01]  /*c640*/  ISETP.NE.U32.AND P5, PT, RZ, UR14, PT ;  /* 0x0000000eff007c0c */ /* 0x000fe2000bfa5070 */
[----:B--2---:R1:W-:Y:S04]  /*c650*/  LDGSTS.E [R128+0x2780], desc[UR16][R22.64], P4 ;  /* 0x0278000016807fae */ /* 0x0043e8000a1a1010 */
[----:B---3--:R1:W-:Y:S04]  /*c660*/  LDGSTS.E [R128+0x2b80], desc[UR16][R38.64], P4 ;  /* 0x02b8000026807fae */ /* 0x0083e8000a1a1010 */
[----:B----4-:R1:W-:Y:S04]  /*c670*/  LDGSTS.E [R128+0x2f80], desc[UR16][R54.64], P4 ;  /* 0x02f8000036807fae */ /* 0x0103e8000a1a1010 */
[----:B------:R1:W-:Y:S04]  /*c680*/  LDGSTS.E [R128+0x3380], desc[UR16][R70.64], P4 ;  /* 0x0338000046807fae */ /* 0x0003e8000a1a1010 */
[----:B------:R1:W-:Y:S04]  /*c690*/  LDGSTS.E [R128+0x3780], desc[UR16][R86.64], P4 ;  /* 0x0378000056807fae */ /* 0x0003e8000a1a1010 */
[----:B------:R1:W-:Y:S04]  /*c6a0*/  LDGSTS.E [R128+0x3b80], desc[UR16][R102.64], P4 ;  /* 0x03b8000066807fae */ /* 0x0003e8000a1a1010 */
[----:B------:R1:W-:Y:S01]  /*c6b0*/  LDGSTS.E [R128+0x3f80], desc[UR16][R6.64], P4 ;  /* 0x03f8000006807fae */ /* 0x0003e2000a1a1010 */
[----:B------:R-:W-:-:S02]  /*c6c0*/  ISETP.NE.U32.AND P4, PT, R129, RZ, PT ;  /* 0x000000ff8100720c */ /* 0x000fc40003f85070 */
[----:B------:R-:W-:Y:S01]  /*c6d0*/  LOP3.LUT R129, R3, 0x22, RZ, 0xfc, !PT ;  /* 0x0000002203817812 */ /* 0x000fe200078efcff */
[----:B------:R-:W0:Y:S03]  /*c6e0*/  LDGDEPBAR ;  /* 0x00000000000079af */ /* 0x000e260000000000 */
[----:B------:R-:W-:-:S04]  /*c6f0*/  ISETP.GE.AND P6, PT, R129, R118, PT ;  /* 0x000000768100720c */ /* 0x000fc80003fc6270 */
[----:B------:R-:W-:Y:S02]  /*c700*/  SEL R129, RZ, 0x4, P6 ;  /* 0x00000004ff817807 */ /* 0x000fe40003000000 */
[----:B------:R-:W-:Y:S02]  /*c710*/  ISETP.LT.OR P6, PT, R251, 0x80, P5 ;  /* 0x00000080fb00780c */ /* 0x000fe40002fc1670 */
[----:B------:R-:W-:-:S04]  /*c720*/  LOP3.LUT R251, R3, 0x40, RZ, 0xfc, !PT ;  /* 0x0000004003fb7812 */ /* 0x000fc800078efcff */
[----:B------:R-:W-:Y:S02]  /*c730*/  ISETP.GE.AND P0, PT, R251, R118, PT ;  /* 0x00000076fb00720c */ /* 0x000fe40003f06270 */
[----:B------:R-:W-:Y:S02]  /*c740*/  ISETP.NE.AND P0, PT, R0, RZ, PT ;  /* 0x000000ff0000720c */ /* 0x000fe40003f05270 */
[----:B------:R1:W5:Y:S01]  /*c750*/  LDL.LU R0, [R1+0x584] ;  /* 0x0005840001007983 */ /* 0x0003620000300800 */
[----:B------:R-:W-:Y:S01]  /*c760*/  SEL R129, R129, RZ, P1 ;  /* 0x000000ff81817207 */ /* 0x000fe20000800000 */
[----:B------:R-:W-:-:S04]  /*c770*/  DEPBAR.LE SB0, 0x0 ;  /* 0x000080000000791a */ /* 0x000fc80000000000 */
[----:B------:R-:W-:Y:S06]  /*c780*/  BAR.SYNC.DEFER_BLOCKING 0x0 ;  /* 0x0000000000007b1d */ /* 0x000fec0000010000 */
[----:B------:R-:W-:Y:S05]  /*c790*/  @P6 BRA `(.L_x_6) ;  /* 0x0000000400786947 */ /* 0x000fea0003800000 */
[----:B------:R-:W-:Y:S02]  /*c7a0*/  USHF.R.U32.HI UR26, URZ, 0x4, UR6 ;  /* 0x00000004ff1a7899 */ /* 0x000fe40008011606 */
[----:B------:R-:W-:Y:S02]  /*c7b0*/  UIADD3 UR10, UPT, UPT, UR6, 0x20000, URZ ;  /* 0x00020000060a7890 */ /* 0x000fe4000fffe0ff */
[----:B------:R-:W-:Y:S02]  /*c7c0*/  USGXT.U32 UR26, UR26, 0xe ;  /* 0x0000000e1a1a789a */ /* 0x000fe40008000000 */
[----:B------:R-:W-:Y:S02]  /*c7d0*/  USHF.R.U32.HI UR10, URZ, 0x4, UR10 ;  /* 0x00000004ff0a7899 */ /* 0x000fe4000801160a */
[----:B------:R-:W-:Y:S02]  /*c7e0*/  UIADD3 UR52, UP1, UPT, UR26, 0x2, URZ ;  /* 0x000000021a347890 */ /* 0x000fe4000ff3e0ff */
[----:B------:R-:W-:Y:S01]  /*c7f0*/  USGXT.U32 UR64, UR10, 0xe ;  /* 0x0000000e0a40789a */ /* 0x000fe20008000000 */
[----:B------:R-:W-:Y:S01]  /*c800*/  UMOV UR4, URZ ;  /* 0x000000ff00047c82 */ /* 0x000fe20008000000 */
[----:B------:R-:W-:Y:S01]  /*c810*/  UMOV UR9, URZ ;  /* 0x000000ff00097c82 */ /* 0x000fe20008000000 */
[----:B------:R-:W-:-:S02]  /*c820*/  UIADD3.X UR53, UPT, UPT, UR4, 0x40004040, URZ, UP1, !UPT ;  /* 0x4000404004357890 */ /* 0x000fc40008ffe4ff */
[----:B------:R-:W-:Y:S01]  /*c830*/  UIADD3 UR20, UP1, UPT, UR64, 0x2, URZ ;  /* 0x0000000240147890 */ /* 0x000fe2000ff3e0ff */
[----:B------:R-:W-:Y:S01]  /*c840*/  UMOV UR22, 0x0 ;  /* 0x0000000000167882 */ /* 0x000fe20000000000 */
[----:B------:R-:W-:Y:S02]  /*c850*/  UMOV UR23, 0x4200910 ;  /* 0x0420091000177882 */ /* 0x000fe40000000000 */
[----:B------:R-:W-:Y:S01]  /*c860*/  UIADD3.X UR21, UPT, UPT, UR9, 0x40004040, URZ, UP1, !UPT ;  /* 0x4000404009157890 */ /* 0x000fe20008ffe4ff */
[----:B------:R-:W-:Y:S01]  /*c870*/  UMOV UR27, 0x40004040 ;  /* 0x40004040001b7882 */ /* 0x000fe20000000000 */
[----:B------:R-:W-:Y:S01]  /*c880*/  UMOV UR65, 0x40004040 ;  /* 0x4000404000417882 */ /* 0x000fe20000000000 */
[----:B------:R-:W-:Y:S01]  /*c890*/  UMOV UR14, 0x0 ;  /* 0x00000000000e7882 */ /* 0x000fe20000000000 */
[----:B------:R-:W-:Y:S01]  /*c8a0*/  UMOV UR15, 0x4200910 ;  /* 0x04200910000f7882 */ /* 0x000fe20000000000 */
[----:B------:R-:W-:Y:S01]  /*c8b0*/  UMOV UR30, UR11 ;  /* 0x0000000b001e7c82 */ /* 0x000fe20008000000 */
[----:B------:R-:W-:Y:S01]  /*c8c0*/  UMOV UR31, URZ ;  /* 0x000000ff001f7c82 */ /* 0x000fe20008000000 */
[----:B------:R-:W-:Y:S01]  /*c8d0*/  UIADD3.64 UR68, UPT, UPT, UR52, 0x2, URZ ;  /* 0x0000000234447897 */ /* 0x000fe2000fffe0ff */
[----:B------:R2:W-:Y:S01]  /*c8e0*/  UTCHMMA gdesc[UR64], gdesc[UR26], tmem[UR7], tmem[UR22], idesc[UR23], !UPT ;  /* 0x00ff161a400075ea */ /* 0x0005e2000f800007 */
[----:B------:R-:W-:-:S02]  /*c8f0*/  UIADD3.64 UR70, UPT, UPT, UR20, 0x2, URZ ;  /* 0x0000000214467897 */ /* 0x000fc4000fffe0ff */
[----:B------:R3:W-:Y:S01]  /*c900*/  UTCHMMA gdesc[UR20], gdesc[UR52], tmem[UR7], tmem[UR14], idesc[UR15], UPT ;  /* 0x00ff0e34140075ea */ /* 0x0007e2000b800007 */
[----:B------:R-:W-:Y:S01]  /*c910*/  UIADD3.64 UR60, UPT, UPT, UR52, 0x4, URZ ;  /* 0x00000004343c7897 */ /* 0x000fe2000fffe0ff */
[----:B------:R-:W-:Y:S01]  /*c920*/  UMOV UR4, UR30 ;  /* 0x0000001e00047c82 */ /* 0x000fe20008000000 */
[----:B------:R-:W-:Y:S02]  /*c930*/  UIADD3.64 UR46, UPT, UPT, UR52, 0x3fe, URZ ;  /* 0x000003fe342e7897 */ /* 0x000fe4000fffe0ff */
[----:B------:R-:W-:Y:S02]  /*c940*/  UIADD3.64 UR30, UPT, UPT, UR52, 0x400, URZ ;  /* 0x00000400341e7897 */ /* 0x000fe4000fffe0ff */
[----:B--2---:R-:W-:Y:S02]  /*c950*/  UIADD3.64 UR64, UPT, UPT, UR20, 0x4, URZ ;  /* 0x0000000414407897 */ /* 0x004fe4000fffe0ff */
[----:B------:R-:W-:Y:S02]  /*c960*/  UIADD3.64 UR62, UPT, UPT, UR52, 0x402, URZ ;  /* 0x00000402343e7897 */ /* 0x000fe4000fffe0ff */
[----:B------:R-:W-:-:S02]  /*c970*/  UIADD3.64 UR58, UPT, UPT, UR52, 0x404, URZ ;  /* 0x00000404343a7897 */ /* 0x000fc4000fffe0ff */
[----:B------:R-:W-:Y:S02]  /*c980*/  UIADD3.64 UR54, UPT, UPT, UR52, 0x7fe, URZ ;  /* 0x000007fe34367897 */ /* 0x000fe4000fffe0ff */
[----:B------:R-:W-:Y:S02]  /*c990*/  UIADD3.64 UR48, UPT, UPT, UR52, 0x800, URZ ;  /* 0x0000080034307897 */ /* 0x000fe4000fffe0ff */
[----:B------:R-:W-:Y:S02]  /*c9a0*/  UIADD3.64 UR42, UPT, UPT, UR52, 0x802, URZ ;  /* 0x00000802342a7897 */ /* 0x000fe4000fffe0ff */
[----:B------:R-:W-:Y:S02]  /*c9b0*/  UIADD3.64 UR36, UPT, UPT, UR52, 0x804, URZ ;  /* 0x0000080434247897 */ /* 0x000fe4000fffe0ff */
[----:B------:R-:W-:Y:S02]  /*c9c0*/  UIADD3.64 UR32, UPT, UPT, UR52, 0xbfe, URZ ;  /* 0x00000bfe34207897 */ /* 0x000fe4000fffe0ff */
[----:B------:R-:W-:-:S02]  /*c9d0*/  UIADD3.64 UR26, UPT, UPT, UR52, 0xc00, URZ ;  /* 0x00000c00341a7897 */ /* 0x000fc4000fffe0ff */
[----:B------:R-:W-:Y:S02]  /*c9e0*/  UIADD3.64 UR22, UPT, UPT, UR52, 0xc02, URZ ;  /* 0x00000c0234167897 */ /* 0x000fe4000fffe0ff */
[----:B---3--:R-:W-:Y:S02]  /*c9f0*/  UIADD3.64 UR14, UPT, UPT, UR52, 0xc04, URZ ;  /* 0x00000c04340e7897 */ /* 0x008fe4000fffe0ff */
[----:B------:R-:W-:Y:S02]  /*ca00*/  UIADD3.64 UR52, UPT, UPT, UR20, 0x1fe, URZ ;  /* 0x000001fe14347897 */ /* 0x000fe4000fffe0ff */
[----:B------:R-:W-:Y:S01]  /*ca10*/  UIADD3.64 UR72, UPT, UPT, UR20, 0x200, URZ ;  /* 0x0000020014487897 */ /* 0x000fe2000fffe0ff */
[----:B------:R-:W-:Y:S01]  /*ca20*/  UMOV UR66, 0x0 ;  /* 0x0000000000427882 */ /* 0x000fe20000000000 */
[----:B------:R-:W-:Y:S01]  /*ca30*/  UMOV UR67, 0x4200910 ;  /* 0x0420091000437882 */ /* 0x000fe20000000000 */
[----:B------:R-:W-:Y:S01]  /*ca40*/  UMOV UR56, 0x0 ;  /* 0x0000000000387882 */ /* 0x000fe20000000000 */
[----:B------:R-:W-:Y:S01]  /*ca50*/  UMOV UR57, 0x4200910 ;  /* 0x0420091000397882 */ /* 0x000fe20000000000 */
[----:B------:R2:W-:Y:S01]  /*ca60*/  UTCHMMA gdesc[UR70], gdesc[UR68], tmem[UR7], tmem[UR66], idesc[UR67], UPT ;  /* 0x00ff4244460075ea */ /* 0x0005e2000b800007 */
[----:B------:R-:W-:Y:S01]  /*ca70*/  UIADD3.64 UR76, UPT, UPT, UR20, 0x202, URZ ;  /* 0x00000202144c7897 */ /* 0x000fe2000fffe0ff */
[----:B------:R3:W-:Y:S01]  /*ca80*/  UTCHMMA gdesc[UR64], gdesc[UR60], tmem[UR7], tmem[UR56], idesc[UR57], UPT ;  /* 0x00ff383c400075ea */ /* 0x0007e2000b800007 */
[----:B------:R-:W-:Y:S01]  /*ca90*/  UIADD3.64 UR74, UPT, UPT, UR20, 0x204, URZ ;  /* 0x00000204144a7897 */ /* 0x000fe2000fffe0ff */
[----:B------:R-:W-:Y:S01]  /*caa0*/  UMOV UR40, 0x0 ;  /* 0x0000000000287882 */ /* 0x000fe20000000000 */
[----:B------:R-:W-:Y:S01]  /*cab0*/  UMOV UR41, 0x4200910 ;  /* 0x0420091000297882 */ /* 0x000fe20000000000 */
[----:B------:R-:W-:Y:S01]  /*cac0*/  UMOV UR50, 0x0 ;  /* 0x0000000000327882 */ /* 0x000fe20000000000 */
[----:B------:R4:W-:Y:S01]  /*cad0*/  UTCHMMA gdesc[UR52], gdesc[UR46], tmem[UR7], tmem[UR40], idesc[UR41], UPT ;  /* 0x00ff282e340075ea */ /* 0x0009e2000b800007 */
[----:B------:R-:W-:Y:S01]  /*cae0*/  UMOV UR51, 0x4200910 ;  /* 0x0420091000337882 */ /* 0x000fe20000000000 */
[----:B--2---:R-:W-:Y:S01]  /*caf0*/  UMOV UR68, 0x0 ;  /* 0x0000000000447882 */ /* 0x004fe20000000000 */
[----:B------:R-:W-:Y:S01]  /*cb00*/  UMOV UR69, 0x4200910 ;  /* 0x0420091000457882 */ /* 0x000fe20000000000 */
[----:B---3--:R-:W-:Y:S01]  /*cb10*/  UIADD3.64 UR64, UPT, UPT, UR20, 0x3fe, URZ ;  /* 0x000003fe14407897 */ /* 0x008fe2000fffe0ff */
[----:B------:R2:W-:Y:S01]  /*cb20*/  UTCHMMA gdesc[UR72], gdesc[UR30], tmem[UR7], tmem[UR68], idesc[UR69], UPT ;  /* 0x00ff441e480075ea */ /* 0x0005e2000b800007 */
[----:B------:R-:W-:-:S02]  /*cb30*/  UIADD3.64 UR60, UPT, UPT, UR20, 0x400, URZ ;  /* 0x00000400143c7897 */ /* 0x000fc4000fffe0ff */
[----:B------:R-:W-:Y:S02]  /*cb40*/  UIADD3.64 UR56, UPT, UPT, UR20, 0x402, URZ ;  /* 0x0000040214387897 */ /* 0x000fe4000fffe0ff */
[----:B----4-:R-:W-:Y:S02]  /*cb50*/  UIADD3.64 UR40, UPT, UPT, UR20, 0x404, URZ ;  /* 0x0000040414287897 */ /* 0x010fe4000fffe0ff */
[----:B------:R-:W-:Y:S02]  /*cb60*/  UIADD3.64 UR46, UPT, UPT, UR20, 0x5fe, URZ ;  /* 0x000005fe142e7897 */ /* 0x000fe4000fffe0ff */
[----:B------:R-:W-:Y:S01]  /*cb70*/  UIADD3.64 UR66, UPT, UPT, UR20, 0x600, URZ ;  /* 0x0000060014427897 */ /* 0x000fe2000fffe0ff */
[----:B--2---:R-:W-:Y:S01]  /*cb80*/  UMOV UR30, 0x0 ;  /* 0x00000000001e7882 */ /* 0x004fe20000000000 */
[----:B------:R-:W-:Y:S01]  /*cb90*/  UMOV UR31, 0x4200910 ;  /* 0x04200910001f7882 */ /* 0x000fe20000000000 */
[----:B------:R-:W-:Y:S01]  /*cba0*/  UIADD3.64 UR68, UPT, UPT, UR20, 0x602, URZ ;  /* 0x0000060214447897 */ /* 0x000fe2000fffe0ff */
[----:B------:R2:W-:Y:S01]  /*cbb0*/  UTCHMMA gdesc[UR76], gdesc[UR62], tmem[UR7], tmem[UR30], idesc[UR31], UPT ;  /* 0x00ff1e3e4c0075ea */ /* 0x0005e2000b800007 */
[----:B------:R-:W-:Y:S01]  /*cbc0*/  UMOV UR52, 0x0 ;  /* 0x0000000000347882 */ /* 0x000fe20000000000 */
[----:B------:R-:W-:Y:S01]  /*cbd0*/  UMOV UR53, 0x4200910 ;  /* 0x0420091000357882 */ /* 0x000fe20000000000 */
[----:B------:R-:W-:Y:S01]  /*cbe0*/  UMOV UR70, 0x0 ;  /* 0x0000000000467882 */ /* 0x000fe20000000000 */
[----:B------:R-:W-:Y:S01]  /*cbf0*/  UMOV UR71, 0x4200910 ;  /* 0x0420091000477882 */ /* 0x000fe20000000000 */
[----:B------:R-:W-:Y:S01]  /*cc00*/  UIADD3.64 UR20, UPT, UPT, UR20, 0x604, URZ ;  /* 0x0000060414147897 */ /* 0x000fe2000fffe0ff */
[----:B------:R2:W-:Y:S01]  /*cc10*/  UTCHMMA gdesc[UR74], gdesc[UR58], tmem[UR7], tmem[UR52], idesc[UR53], UPT ;  /* 0x00ff343a4a0075ea */ /* 0x0005e2000b800007 */
[----:B------:R-:W-:Y:S01]  /*cc20*/  UMOV UR44, 0x0 ;  /* 0x00000000002c7882 */ /* 0x000fe20000000000 */
[----:B------:R-:W-:Y:S01]  /*cc30*/  UMOV UR45, 0x4200910 ;  /* 0x04200910002d7882 */ /* 0x000fe20000000000 */
        /* <DEDUP_REMOVED lines=16> */
[----:B------:R2:W-:Y:S01]  /*cd40*/  UTCHMMA gdesc[UR68], gdesc[UR22], tmem[UR7], tmem[UR24], idesc[UR25], UPT ;  /* 0x00ff1816440075ea */ /* 0x0005e2000b800007 */
[----:B------:R2:W-:Y:S01]  /*cd50*/  UTCHMMA gdesc[UR20], gdesc[UR14], tmem[UR7], tmem[UR18], idesc[UR19], UPT ;  /* 0x00ff120e140075ea */ /* 0x0005e2000b800007 */
[----:B------:R2:W-:Y:S01]  /*cd60*/  UTCBAR [UR4], URZ ;  /* 0x000000ff040073e9 */ /* 0x0005e200080000ff */
[----:B------:R-:W-:Y:S01]  /*cd70*/  NOP ;  /* 0x0000000000007918 */ /* 0x000fe20000000000 */
.L_x_6:
[----:B------:R-:W-:Y:S01]  /*cd80*/  BAR.SYNC.DEFER_BLOCKING 0x0 ;  /* 0x0000000000007b1d */ /* 0x000fe20000010000 */
[----:B------:R-:W-:-:S04]  /*cd90*/  LOP3.LUT R251, R3, 0x40, RZ, 0xfc, !PT ;  /* 0x0000004003fb7812 */ /* 0x000fc800078efcff */
[----:B------:R-:W-:Y:S02]  /*cda0*/  ISETP.GE.AND P6, PT, R251, R118, PT ;  /* 0x00000076fb00720c */ /* 0x000fe40003fc6270 */
[C---:B------:R-:W-:Y:S01]  /*cdb0*/  LOP3.LUT R251, R3.reuse, 0x42, RZ, 0xfc, !PT ;  /* 0x0000004203fb7812 */ /* 0x040fe200078efcff */
[----:B------:R3:W-:Y:S04]  /*cdc0*/  STL.64 [R1+0x708], R120 ;  /* 0x0007087801007387 */ /* 0x0007e80000100a00 */
[----:B------:R4:W-:Y:S04]  /*cdd0*/  STL.64 [R1+0x6a8], R124 ;  /* 0x0006a87c01007387 */ /* 0x0009e80000100a00 */
[----:B------:R1:W-:Y:S01]  /*cde0*/  STL.64 [R1+0x620], R126 ;  /* 0x0006207e01007387 */ /* 0x0003e20000100a00 */
[----:B---3-5:R-:W-:Y:S01]  /*cdf0*/  VIADD R121, R122, UR6 ;  /* 0x000000067a797c36 */ /* 0x028fe20008000000 */
[----:B------:R-:W-:-:S02]  /*ce00*/  LOP3.LUT R120, R3, 0x60, RZ, 0xfc, !PT ;  /* 0x0000006003787812 */ /* 0x000fc400078efcff */
[----:B------:R-:W-:Y:S04]  /*ce10*/  STL.64 [R1+0x588], R246 ;  /* 0x000588f601007387 */ /* 0x000fe80000100a00 */
[----:B------:R-:W-:Y:S01]  /*ce20*/  @!PT LDS RZ, [RZ] ;  /* 0x00000000fffff984 */ /* 0x000fe20000000800 */
[----:B------:R-:W-:Y:S01]  /*ce30*/  @!PT LDS RZ, [RZ] ;  /* 0x00000000fffff984 */ /* 0x000fe20000000800 */
[----:B------:R-:W-:Y:S01]  /*ce40*/  @!PT LDS RZ, [RZ] ;  /* 0x00000000fffff984 */ /* 0x000fe20000000800 */
[----:B------:R-:W-:Y:S01]  /*ce50*/  LDGSTS.E [R121+0x28000], desc[UR16][R246.64], P2 ;  /* 0x28000000f6797fae */ /* 0x000fe200091a1010 */
[----:B------:R-:W-:Y:S02]  /*ce60*/  ISETP.NE.U32.AND P2, PT, R129, RZ, PT ;  /* 0x000000ff8100720c */ /* 0x000fe40003f45070 */
[----:B------:R-:W-:Y:S01]  /*ce70*/  SEL R129, RZ, 0x4, P6 ;  /* 0x00000004ff817807 */ /* 0x000fe20003000000 */
[----:B------:R-:W-:Y:S01]  /*ce80*/  LDGSTS.E [R121+0x28008], desc[UR16][R244.64], P3 ;  /* 0x28008000f4797fae */ /* 0x000fe200099a1010 */
[----:B------:R-:W-:Y:S02]  /*ce90*/  ISETP.GE.AND P6, PT, R251, R118, PT ;  /* 0x00000076fb00720c */ /* 0x000fe40003fc6270 */
[----:B------:R-:W-:Y:S01]  /*cea0*/  SEL R251, R129, RZ, P1 ;  /* 0x000000ff81fb7207 */ /* 0x000fe20000800000 */
[----:B------:R-:W-:Y:S01]  /*ceb0*/  LDGSTS.E [R121+0x2a000], desc[UR16][R214.64], P4 ;  /* 0x2a000000d6797fae */ /* 0x000fe2000a1a1010 */
[----:B------:R-:W-:-:S02]  /*cec0*/  SEL R129, RZ, 0x4, P6 ;  /* 0x00000004ff817807 */ /* 0x000fc40003000000 */
[----:B------:R-:W-:Y:S01]  /*ced0*/  ISETP.GE.AND P3, PT, R120, R118, PT ;  /* 0x000000767800720c */ /* 0x000fe20003f66270 */
[----:B------:R-:W-:Y:S01]  /*cee0*/  STL.64 [R1+0x590], R244 ;  /* 0x000590f401007387 */ /* 0x000fe20000100a00 */
[----:B------:R-:W-:Y:S02]  /*cef0*/  SEL R129, R129, RZ, P1 ;  /* 0x000000ff81817207 */ /* 0x000fe40000800000 */
[----:B------:R-:W-:Y:S01]  /*cf00*/  LOP3.LUT R120, R3, 0x62, RZ, 0xfc, !PT ;  /* 0x0000006203787812 */ /* 0x000fe200078efcff */
[----:B------:R-:W-:Y:S01]  /*cf10*/  LDGSTS.E [R121+0x2a008], desc[UR16][R212.64], P2 ;  /* 0x2a008000d4797fae */ /* 0x000fe200091a1010 */
[----:B------:R-:W-:Y:S02]  /*cf20*/  ISETP.NE.U32.AND P6, PT, R251, RZ, PT ;  /* 0x000000fffb00720c */ /* 0x000fe40003fc5070 */
[----:B------:R-:W-:Y:S01]  /*cf30*/  ISETP.NE.U32.AND P4, PT, R129, RZ, PT ;  /* 0x000000ff8100720c */ /* 0x000fe20003f85070 */
[----:B------:R-:W-:Y:S01]  /*cf40*/  STL.64 [R1+0x598], R214 ;  /* 0x000598d601007387 */ /* 0x000fe20000100a00 */
[----:B------:R-:W-:-:S02]  /*cf50*/  SEL R129, RZ, 0x4, P3 ;  /* 0x00000004ff817807 */ /* 0x000fc40001800000 */
[----:B------:R-:W-:Y:S01]  /*cf60*/  ISETP.GE.AND P3, PT, R120, R118, PT ;  /* 0x000000767800720c */ /* 0x000fe20003f66270 */
[----:B------:R3:W-:Y:S01]  /*cf70*/  STL.64 [R1+0x5a0], R212 ;  /* 0x0005a0d401007387 */ /* 0x0007e20000100a00 */
[----:B------:R-:W-:Y:S02]  /*cf80*/  SEL R251, R129, RZ, P1 ;  /* 0x000000ff81fb7207 */ /* 0x000fe40000800000 */
[----:B------:R-:W-:Y:S01]  /*cf90*/  SEL R129, RZ, 0x4, P3 ;  /* 0x00000004ff817807 */ /* 0x000fe20001800000 */
[----:B------:R-:W-:Y:S01]  /*cfa0*/  STL.64 [R1+0x5a8], R182 ;  /* 0x0005a8b601007387 */ /* 0x000fe20000100a00 */
[----:B------:R-:W-:Y:S02]  /*cfb0*/  LOP3.LUT R120, R3, 0x4, RZ, 0xfc, !PT ;  /* 0x0000000403787812 */ /* 0x000fe400078efcff */
[----:B------:R-:W-:Y:S01]  /*cfc0*/  SEL R129, R129, RZ, P1 ;  /* 0x000000ff81817207 */ /* 0x000fe20000800000 */
[----:B------:R-:W-:Y:S01]  /*cfd0*/  LDGSTS.E [R121+0x2c000], desc[UR16][R182.64], P6 ;  /* 0x2c000000b6797fae */ /* 0x000fe2000b1a1010 */
[----:B------:R-:W-:-:S02]  /*cfe0*/  ISETP.NE.U32.AND P3, PT, R251, RZ, PT ;  /* 0x000000fffb00720c */ /* 0x000fc40003f65070 */
[-C--:B------:R-:W-:Y:S01]  /*cff0*/  ISETP.GE.AND P2, PT, R120, R118.reuse, PT ;  /* 0x000000767800720c */ /* 0x080fe20003f46270 */
[----:B------:R-:W-:Y:S01]  /*d000*/  LDGSTS.E [R121+0x2c008], desc[UR16][R180.64], P4 ;  /* 0x2c008000b4797fae */ /* 0x000fe2000a1a1010 */
[----:B------:R-:W-:Y:S02]  /*d010*/  LOP3.LUT R120, R3, 0x6, RZ, 0xfc, !PT ;  /* 0x0000000603787812 */ /* 0x000fe400078efcff */
[----:B------:R-:W-:Y:S01]  /*d020*/  ISETP.NE.U32.AND P6, PT, R129, RZ, PT ;  /* 0x000000ff8100720c */ /* 0x000fe20003fc5070 */
[----:B------:R-:W-:Y:S01]  /*d030*/  STL.64 [R1+0x5b0], R180 ;  /* 0x0005b0b401007387 */ /* 0x000fe20000100a00 */
[----:B------:R-:W-:Y:S02]  /*d040*/  SEL R129, RZ, 0x4, P2 ;  /* 0x00000004ff817807 */ /* 0x000fe40001000000 */
[----:B------:R-:W-:Y:S01]  /*d050*/  ISETP.GE.AND P2, PT, R120, R118, PT ;  /* 0x000000767800720c */ /* 0x000fe20003f46270 */
[----:B------:R-:W-:Y:S01]  /*d060*/  STL.64 [R1+0x5b8], R150 ;  /* 0x0005b89601007387 */ /* 0x000fe20000100a00 */
[----:B------:R-:W-:-:S02]  /*d070*/  SEL R251, R129, RZ, P1 ;  /* 0x000000ff81fb7207 */ /* 0x000fc40000800000 */
[----:B------:R-:W-:Y:S01]  /*d080*/  SEL R129, RZ, 0x4, P2 ;  /* 0x00000004ff817807 */ /* 0x000fe20001000000 */
[----:B------:R-:W-:Y:S01]  /*d090*/  LDGSTS.E [R121+0x2e000], desc[UR16][R150.64], P3 ;  /* 0x2e00000096797fae */ /* 0x000fe200099a1010 */
[----:B------:R-:W-:Y:S02]  /*d0a0*/  LOP3.LUT R120, R3, 0x24, RZ, 0xfc, !PT ;  /* 0x0000002403787812 */ /* 0x000fe400078efcff */
[----:B------:R-:W-:Y:S01]  /*d0b0*/  SEL R129, R129, RZ, P1 ;  /* 0x000000ff81817207 */ /* 0x000fe20000800000 */
[----:B------:R2:W-:Y:S01]  /*d0c0*/  LDGSTS.E [R121+0x2e008], desc[UR16][R148.64], P6 ;  /* 0x2e00800094797fae */ /* 0x0005e2000b1a1010 */
[----:B------:R-:W-:Y:S02]  /*d0d0*/  ISETP.GE.AND P3, PT, R120, R118, PT ;  /* 0x000000767800720c */ /* 0x000fe40003f66270 */
[----:B------:R-:W-:Y:S01]  /*d0e0*/  ISETP.NE.U32.AND P4, PT, R129, RZ, PT ;  /* 0x000000ff8100720c */ /* 0x000fe20003f85070 */
[----:B------:R-:W-:Y:S01]  /*d0f0*/  STL.64 [R1+0x5c0], R148 ;  /* 0x0005c09401007387 */ /* 0x000fe20000100a00 */
[----:B------:R-:W-:-:S02]  /*d100*/  SEL R129, RZ, 0x4, P3 ;  /* 0x00000004ff817807 */ /* 0x000fc40001800000 */
[----:B------:R-:W-:Y:S01]  /*d110*/  ISETP.NE.U32.AND P2, PT, R251, RZ, PT ;  /* 0x000000fffb00720c */ /* 0x000fe20003f45070 */
[----:B------:R1:W-:Y:S01]  /*d120*/  STL.64 [R1+0x5c8], R242 ;  /* 0x0005c8f201007387 */ /* 0x0003e20000100a00 */
[----:B------:R-:W-:Y:S02]  /*d130*/  SEL R129, R129, RZ, P1 ;  /* 0x000000ff81817207 */ /* 0x000fe40000800000 */
[----:B--2---:R-:W-:Y:S01]  /*d140*/  LOP3.LUT R121, R3, 0x26, RZ, 0xfc, !PT ;  /* 0x0000002603797812 */ /* 0x004fe200078efcff */
[----:B------:R-:W-:Y:S01]  /*d150*/  STL.64 [R1+0x5d0], R240 ;  /* 0x0005d0f001007387 */ /* 0x000fe20000100a00 */
[----:B------:R-:W-:Y:S02]  /*d160*/  ISETP.NE.U32.AND P3, PT, R129, RZ, PT ;  /* 0x000000ff8100720c */ /* 0x000fe40003f65070 */
[----:B------:R-:W-:Y:S01]  /*d170*/  ISETP.GE.AND P6, PT, R121, R118, PT ;  /* 0x000000767900720c */ /* 0x000fe20003fc6270 */
[----:B------:R-:W-:Y:S01]  /*d180*/  STL.64 [R1+0x5d8], R210 ;  /* 0x0005d8d201007387 */ /* 0x000fe20000100a00 */
[----:B------:R-:W-:-:S02]  /*d190*/  LOP3.LUT R121, R3, 0x44, RZ, 0xfc, !PT ;  /* 0x0000004403797812 */ /* 0x000fc400078efcff */
[----:B------:R-:W-:Y:S01]  /*d1a0*/  SEL R129, RZ, 0x4, P6 ;  /* 0x00000004ff817807 */ /* 0x000fe20003000000 */
[----:B------:R-:W-:Y:S01]  /*d1b0*/  LDGSTS.E [R250+0x28000], desc[UR16][R242.64], P2 ;  /* 0x28000000f2fa7fae */ /* 0x000fe200091a1010 */
[----:B------:R-:W-:Y:S02]  /*d1c0*/  ISETP.GE.AND P6, PT, R121, R118, PT ;  /* 0x000000767900720c */ /* 0x000fe40003fc6270 */
[----:B------:R-:W-:Y:S01]  /*d1d0*/  SEL R129, R129, RZ, P1 ;  /* 0x000000ff81817207 */ /* 0x000fe20000800000 */
[----:B------:R-:W-:Y:S01]  /*d1e0*/  LDGSTS.E [R250+0x28008], desc[UR16][R240.64], P4 ;  /* 0x28008000f0fa7fae */ /* 0x000fe2000a1a1010 */
[----:B------:R-:W-:Y:S02]  /*d1f0*/  LOP3.LUT R121, R3, 0x46, RZ, 0xfc, !PT ;  /* 0x0000004603797812 */ /* 0x000fe400078efcff */
[----:B------:R-:W-:Y:S01]  /*d200*/  ISETP.NE.U32.AND P2, PT, R129, RZ, PT ;  /* 0x000000ff8100720c */ /* 0x000fe20003f45070 */
[----:B------:R-:W-:Y:S01]  /*d210*/  LDGSTS.E [R250+0x2a000], desc[UR16][R210.64], P3 ;  /* 0x2a000000d2fa7fae */ /* 0x000fe200099a1010 */
[----:B------:R-:W-:-:S02]  /*d220*/  SEL R129, RZ, 0x4, P6 ;  /* 0x00000004ff817807 */ /* 0x000fc40003000000 */
[-C--:B------:R-:W-:Y:S01]  /*d230*/  ISETP.GE.AND P6, PT, R121, R118.reuse, PT ;  /* 0x000000767900720c */ /* 0x080fe20003fc6270 */
[----:B------:R-:W-:Y:S01]  /*d240*/  STL.64 [R1+0x5e0], R208 ;  /* 0x0005e0d001007387 */ /* 0x000fe20000100a00 */
[----:B------:R-:W-:Y:S02]  /*d250*/  SEL R251, R129, RZ, P1 ;  /* 0x000000ff81fb7207 */ /* 0x000fe40000800000 */
[----:B------:R-:W-:Y:S01]  /*d260*/  SEL R129, RZ, 0x4, P6 ;  /* 0x00000004ff817807 */ /* 0x000fe20003000000 */
[----:B------:R-:W-:Y:S01]  /*d270*/  STL.64 [R1+0x5e8], R178 ;  /* 0x0005e8b201007387 */ /* 0x000fe20000100a00 */
[----:B------:R-:W-:Y:S02]  /*d280*/  LOP3.LUT R121, R3, 0x64, RZ, 0xfc, !PT ;  /* 0x0000006403797812 */ /* 0x000fe400078efcff */
[----:B------:R-:W-:Y:S01]  /*d290*/  SEL R129, R129, RZ, P1 ;  /* 0x000000ff81817207 */ /* 0x000fe20000800000 */
[----:B------:R-:W-:Y:S01]  /*d2a0*/  LDGSTS.E [R250+0x2a008], desc[UR16][R208.64], P2 ;  /* 0x2a008000d0fa7fae */ /* 0x000fe200091a1010 */
[----:B------:R-:W-:-:S02]  /*d2b0*/  ISETP.GE.AND P4, PT, R121, R118, PT ;  /* 0x000000767900720c */ /* 0x000fc40003f86270 */
[----:B------:R-:W-:Y:S01]  /*d2c0*/  LOP3.LUT R121, R3, 0x66, RZ, 0xfc, !PT ;  /* 0x0000006603797812 */ /* 0x000fe200078efcff */
[----:B------:R-:W-:Y:S01]  /*d2d0*/  STL.64 [R1+0x5f0], R176 ;  /* 0x0005f0b001007387 */ /* 0x000fe20000100a00 */
[----:B------:R-:W-:Y:S02]  /*d2e0*/  ISETP.NE.U32.AND P6, PT, R251, RZ, PT ;  /* 0x000000fffb00720c */ /* 0x000fe40003fc5070 */
[----:B------:R-:W-:Y:S01]  /*d2f0*/  ISETP.NE.U32.AND P3, PT, R129, RZ, PT ;  /* 0x000000ff8100720c */ /* 0x000fe20003f65070 */
[----:B------:R-:W-:Y:S01]  /*d300*/  STL.64 [R1+0x5f8], R146 ;  /* 0x0005f89201007387 */ /* 0x000fe20000100a00 */
[----:B------:R-:W-:Y:S02]  /*d310*/  SEL R129, RZ, 0x4, P4 ;  /* 0x00000004ff817807 */ /* 0x000fe40002000000 */
[----:B------:R-:W-:Y:S01]  /*d320*/  ISETP.GE.AND P4, PT, R121, R118, PT ;  /* 0x000000767900720c */ /* 0x000fe20003f86270 */
[----:B------:R-:W-:Y:S01]  /*d330*/  STL.64 [R1+0x600], R144 ;  /* 0x0006009001007387 */ /* 0x000fe20000100a00 */
[----:B------:R-:W-:-:S02]  /*d340*/  SEL R251, R129, RZ, P1 ;  /* 0x000000ff81fb7207 */ /* 0x000fc40000800000 */
[----:B------:R-:W-:Y:S01]  /*d350*/  SEL R129, RZ, 0x4, P4 ;  /* 0x00000004ff817807 */ /* 0x000fe20002000000 */
[----:B------:R-:W-:Y:S01]  /*d360*/  STL.64 [R1+0x608], R238 ;  /* 0x000608ee01007387 */ /* 0x000fe20000100a00 */
[----:B------:R-:W-:Y:S02]  /*d370*/  LOP3.LUT R121, R3, 0x8, RZ, 0xfc, !PT ;  /* 0x0000000803797812 */ /* 0x000fe400078efcff */
[----:B------:R-:W-:Y:S01]  /*d380*/  SEL R129, R129, RZ, P1 ;  /* 0x000000ff81817207 */ /* 0x000fe20000800000 */
[----:B------:R-:W-:Y:S01]  /*d390*/  LDGSTS.E [R250+0x2c000], desc[UR16][R178.64], P6 ;  /* 0x2c000000b2fa7fae */ /* 0x000fe2000b1a1010 */
[----:B------:R-:W-:Y:S02]  /*d3a0*/  ISETP.NE.U32.AND P4, PT, R251, RZ, PT ;  /* 0x000000fffb00720c */ /* 0x000fe40003f85070 */
[----:B------:R-:W-:Y:S01]  /*d3b0*/  ISETP.GE.AND P2, PT, R121, R118, PT ;  /* 0x000000767900720c */ /* 0x000fe20003f46270 */
[----:B------:R-:W-:Y:S01]  /*d3c0*/  LDGSTS.E [R250+0x2c008], desc[UR16][R176.64], P3 ;  /* 0x2c008000b0fa7fae */ /* 0x000fe200099a1010 */
[----:B------:R-:W-:-:S02]  /*d3d0*/  LOP3.LUT R121, R3, 0xa, RZ, 0xfc, !PT ;  /* 0x0000000a03797812 */ /* 0x000fc400078efcff */
[----:B------:R-:W-:Y:S01]  /*d3e0*/  ISETP.NE.U32.AND P6, PT, R129, RZ, PT ;  /* 0x000000ff8100720c */ /* 0x000fe20003fc5070 */
[----:B------:R-:W-:Y:S01]  /*d3f0*/  STL.64 [R1+0x610], R236 ;  /* 0x000610ec01007387 */ /* 0x000fe20000100a00 */
[----:B------:R-:W-:Y:S02]  /*d400*/  SEL R129, RZ, 0x4, P2 ;  /* 0x00000004ff817807 */ /* 0x000fe40001000000 */
[----:B------:R-:W-:Y:S01]  /*d410*/  ISETP.GE.AND P2, PT, R121, R118, PT ;  /* 0x000000767900720c */ /* 0x000fe20003f46270 */
[----:B------:R-:W-:Y:S01]  /*d420*/  STL.64 [R1+0x618], R206 ;  /* 0x000618ce01007387 */ /* 0x000fe20000100a00 */
[----:B------:R-:W-:Y:S02]  /*d430*/  SEL R251, R129, RZ, P1 ;  /* 0x000000ff81fb7207 */ /* 0x000fe40000800000 */
[----:B------:R-:W-:Y:S01]  /*d440*/  SEL R129, RZ, 0x4, P2 ;  /* 0x00000004ff817807 */ /* 0x000fe20001000000 */
[----:B------:R-:W-:Y:S01]  /*d450*/  LDGSTS.E [R250+0x2e000], desc[UR16][R146.64], P4 ;  /* 0x2e00000092fa7fae */ /* 0x000fe2000a1a1010 */
[----:B------:R-:W-:-:S02]  /*d460*/  LOP3.LUT R121, R3, 0x28, RZ, 0xfc, !PT ;  /* 0x0000002803797812 */ /* 0x000fc400078efcff */
[----:B------:R-:W-:Y:S01]  /*d470*/  SEL R129, R129, RZ, P1 ;  /* 0x000000ff81817207 */ /* 0x000fe20000800000 */
[----:B------:R2:W-:Y:S01]  /*d480*/  LDGSTS.E [R250+0x2e008], desc[UR16][R144.64], P6 ;  /* 0x2e00800090fa7fae */ /* 0x0005e2000b1a1010 */
[----:B------:R-:W-:Y:S02]  /*d490*/  ISETP.GE.AND P4, PT, R121, R118, PT ;  /* 0x000000767900720c */ /* 0x000fe40003f86270 */
[----:B------:R-:W-:Y:S01]  /*d4a0*/  ISETP.NE.U32.AND P3, PT, R129, RZ, PT ;  /* 0x000000ff8100720c */ /* 0x000fe20003f65070 */
[----:B------:R-:W-:Y:S01]  /*d4b0*/  STL.64 [R1+0x628], R204 ;  /* 0x000628cc01007387 */ /* 0x000fe20000100a00 */
[----:B------:R-:W-:Y:S02]  /*d4c0*/  SEL R129, RZ, 0x4, P4 ;  /* 0x00000004ff817807 */ /* 0x000fe40002000000 */
[----:B------:R-:W-:Y:S01]  /*d4d0*/  LOP3.LUT R121, R3, 0x2a, RZ, 0xfc, !PT ;  /* 0x0000002a03797812 */ /* 0x000fe200078efcff */
[----:B------:R-:W-:Y:S01]  /*d4e0*/  STL.64 [R1+0x630], R174 ;  /* 0x000630ae01007387 */ /* 0x000fe20000100a00 */
[----:B------:R-:W-:-:S02]  /*d4f0*/  ISETP.NE.U32.AND P2, PT, R251, RZ, PT ;  /* 0x000000fffb00720c */ /* 0x000fc40003f45070 */
[----:B------:R-:W-:Y:S01]  /*d500*/  SEL R129, R129, RZ, P1 ;  /* 0x000000ff81817207 */ /* 0x000fe20000800000 */
[----:B------:R-:W-:Y:S01]  /*d510*/  STL.64 [R1+0x638], R172 ;  /* 0x000638ac01007387 */ /* 0x000fe20000100a00 */
[----:B------:R-:W-:Y:S02]  /*d520*/  ISETP.GE.AND P6, PT, R121, R118, PT ;  /* 0x000000767900720c */ /* 0x000fe40003fc6270 */
[----:B------:R-:W-:Y:S01]  /*d530*/  ISETP.NE.U32.AND P4, PT, R129, RZ, PT ;  /* 0x000000ff8100720c */ /* 0x000fe20003f85070 */
[----:B------:R-:W-:Y:S01]  /*d540*/  STL.64 [R1+0x640], R142 ;  /* 0x0006408e01007387 */ /* 0x000fe20000100a00 */
[----:B------:R-:W-:Y:S02]  /*d550*/  SEL R129, RZ, 0x4, P6 ;  /* 0x00000004ff817807 */ /* 0x000fe40003000000 */
[----:B------:R-:W-:Y:S01]  /*d560*/  LOP3.LUT R121, R3, 0x48, RZ, 0xfc, !PT ;  /* 0x0000004803797812 */ /* 0x000fe200078efcff */
[----:B------:R-:W-:Y:S01]  /*d570*/  STL.64 [R1+0x648], R140 ;  /* 0x0006488c01007387 */ /* 0x000fe20000100a00 */
[----:B------:R-:W-:-:S02]  /*d580*/  SEL R129, R129, RZ, P1 ;  /* 0x000000ff81817207 */ /* 0x000fc40000800000 */
[-C--:B------:R-:W-:Y:S01]  /*d590*/  ISETP.GE.AND P6, PT, R121, R118.reuse, PT ;  /* 0x000000767900720c */ /* 0x080fe20003fc6270 */
[----:B------:R-:W-:Y:S01]  /*d5a0*/  LDGSTS.E [R249+0x28000], desc[UR16][R238.64], P2 ;  /* 0x28000000eef97fae */ /* 0x000fe200091a1010 */
[----:B------:R-:W-:Y:S02]  /*d5b0*/  LOP3.LUT R121, R3, 0x4a, RZ, 0xfc, !PT ;  /* 0x0000004a03797812 */ /* 0x000fe400078efcff */
[----:B------:R-:W-:Y:S01]  /*d5c0*/  ISETP.NE.U32.AND P2, PT, R129, RZ, PT ;  /* 0x000000ff8100720c */ /* 0x000fe20003f45070 */
[----:B------:R-:W-:Y:S01]  /*d5d0*/  LDGSTS.E [R249+0x28008], desc[UR16][R236.64], P3 ;  /* 0x28008000ecf97fae */ /* 0x000fe200099a1010 */
[----:B------:R-:W-:Y:S02]  /*d5e0*/  SEL R129, RZ, 0x4, P6 ;  /* 0x00000004ff817807 */ /* 0x000fe40003000000 */
[----:B------:R-:W-:Y:S01]  /*d5f0*/  ISETP.GE.AND P6, PT, R121, R118, PT ;  /* 0x000000767900720c */ /* 0x000fe20003fc6270 */
[----:B------:R-:W-:Y:S01]  /*d600*/  LDGSTS.E [R249+0x2a000], desc[UR16][R206.64], P4 ;  /* 0x2a000000cef97fae */ /* 0x000fe2000a1a1010 */
[----:B--2---:R-:W-:-:S02]  /*d610*/  SEL R250, R129, RZ, P1 ;  /* 0x000000ff81fa7207 */ /* 0x004fc40000800000 */
[----:B------:R-:W-:Y:S01]  /*d620*/  SEL R129, RZ, 0x4, P6 ;  /* 0x00000004ff817807 */ /* 0x000fe20003000000 */
[----:B------:R-:W-:Y:S01]  /*d630*/  STL.64 [R1+0x650], R234 ;  /* 0x000650ea01007387 */ /* 0x000fe20000100a00 */
[----:B------:R-:W-:Y:S02]  /*d640*/  LOP3.LUT R121, R3, 0x68, RZ, 0xfc, !PT ;  /* 0x0000006803797812 */ /* 0x000fe400078efcff */
[----:B------:R-:W-:Y:S01]  /*d650*/  SEL R129, R129, RZ, P1 ;  /* 0x000000ff81817207 */ /* 0x000fe20000800000 */
[----:B------:R-:W-:Y:S01]  /*d660*/  LDGSTS.E [R249+0x2a008], desc[UR16][R204.64], P2 ;  /* 0x2a008000ccf97fae */ /* 0x000fe200091a1010 */
[----:B------:R-:W-:Y:S02]  /*d670*/  ISETP.GE.AND P3, PT, R121, R118, PT ;  /* 0x000000767900720c */ /* 0x000fe40003f66270 */
[----:B------:R-:W-:Y:S01]  /*d680*/  LOP3.LUT R121, R3, 0x6a, RZ, 0xfc, !PT ;  /* 0x0000006a03797812 */ /* 0x000fe200078efcff */
[----:B------:R-:W-:Y:S01]  /*d690*/  STL.64 [R1+0x658], R232 ;  /* 0x000658e801007387 */ /* 0x000fe20000100a00 */
[----:B------:R-:W-:-:S02]  /*d6a0*/  ISETP.NE.U32.AND P6, PT, R250, RZ, PT ;  /* 0x000000fffa00720c */ /* 0x000fc40003fc5070 */
[----:B------:R-:W-:Y:S01]  /*d6b0*/  ISETP.NE.U32.AND P4, PT, R129, RZ, PT ;  /* 0x000000ff8100720c */ /* 0x000fe20003f85070 */
[----:B------:R-:W-:Y:S01]  /*d6c0*/  STL.64 [R1+0x660], R202 ;  /* 0x000660ca01007387 */ /* 0x000fe20000100a00 */
[----:B------:R-:W-:Y:S02]  /*d6d0*/  SEL R129, RZ, 0x4, P3 ;  /* 0x00000004ff817807 */ /* 0x000fe40001800000 */
[----:B------:R-:W-:Y:S01]  /*d6e0*/  ISETP.GE.AND P3, PT, R121, R118, PT ;  /* 0x000000767900720c */ /* 0x000fe20003f66270 */
[----:B------:R-:W-:Y:S01]  /*d6f0*/  STL.64 [R1+0x668], R200 ;  /* 0x000668c801007387 */ /* 0x000fe20000100a00 */
[----:B------:R-:W-:Y:S02]  /*d700*/  SEL R250, R129, RZ, P1 ;  /* 0x000000ff81fa7207 */ /* 0x000fe40000800000 */
[----:B------:R-:W-:Y:S01]  /*d710*/  SEL R129, RZ, 0x4, P3 ;  /* 0x00000004ff817807 */ /* 0x000fe20001800000 */
[----:B------:R-:W-:Y:S01]  /*d720*/  STL.64 [R1+0x670], R170 ;  /* 0x000670aa01007387 */ /* 0x000fe20000100a00 */
[----:B------:R-:W-:-:S02]  /*d730*/  LOP3.LUT R121, R3, 0xc, RZ, 0xfc, !PT ;  /* 0x0000000c03797812 */ /* 0x000fc400078efcff */
[----:B------:R-:W-:Y:S01]  /*d740*/  SEL R129, R129, RZ, P1 ;  /* 0x000000ff81817207 */ /* 0x000fe20000800000 */
[----:B------:R-:W-:Y:S01]  /*d750*/  LDGSTS.E [R249+0x2c000], desc[UR16][R174.64], P6 ;  /* 0x2c000000aef97fae */ /* 0x000fe2000b1a1010 */
[----:B------:R-:W-:Y:S02]  /*d760*/  ISETP.NE.U32.AND P3, PT, R250, RZ, PT ;  /* 0x000000fffa00720c */ /* 0x000fe40003f65070 */
[----:B------:R-:W-:Y:S01]  /*d770*/  ISETP.GE.AND P2, PT, R121, R118, PT ;  /* 0x000000767900720c */ /* 0x000fe20003f46270 */
[----:B------:R-:W-:Y:S01]  /*d780*/  LDGSTS.E [R249+0x2c008], desc[UR16][R172.64], P4 ;  /* 0x2c008000acf97fae */ /* 0x000fe2000a1a1010 */
[----:B------:R-:W-:Y:S02]  /*d790*/  LOP3.LUT R121, R3, 0xe, RZ, 0xfc, !PT ;  /* 0x0000000e03797812 */ /* 0x000fe400078efcff */
[----:B------:R-:W-:Y:S01]  /*d7a0*/  ISETP.NE.U32.AND P6, PT, R129, RZ, PT ;  /* 0x000000ff8100720c */ /* 0x000fe20003fc5070 */
[----:B------:R-:W-:Y:S01]  /*d7b0*/  STL.64 [R1+0x678], R168 ;  /* 0x000678a801007387 */ /* 0x000fe20000100a00 */
[----:B------:R-:W-:-:S02]  /*d7c0*/  SEL R129, RZ, 0x4, P2 ;  /* 0x00000004ff817807 */ /* 0x000fc40001000000 */
[-C--:B------:R-:W-:Y:S01]  /*d7d0*/  ISETP.GE.AND P2, PT, R121, R118.reuse, PT ;  /* 0x000000767900720c */ /* 0x080fe20003f46270 */
[----:B------:R-:W-:Y:S01]  /*d7e0*/  STL.64 [R1+0x680], R138 ;  /* 0x0006808a01007387 */ /* 0x000fe20000100a00 */
[----:B------:R-:W-:Y:S02]  /*d7f0*/  SEL R250, R129, RZ, P1 ;  /* 0x000000ff81fa7207 */ /* 0x000fe40000800000 */
[----:B------:R-:W-:Y:S01]  /*d800*/  SEL R129, RZ, 0x4, P2 ;  /* 0x00000004ff817807 */ /* 0x000fe20001000000 */
[----:B------:R-:W-:Y:S01]  /*d810*/  LDGSTS.E [R249+0x2e000], desc[UR16][R142.64], P3 ;  /* 0x2e0000008ef97fae */ /* 0x000fe200099a1010 */
[----:B------:R-:W-:Y:S02]  /*d820*/  LOP3.LUT R121, R3, 0x2c, RZ, 0xfc, !PT ;  /* 0x0000002c03797812 */ /* 0x000fe400078efcff */
[----:B------:R-:W-:Y:S01]  /*d830*/  SEL R129, R129, RZ, P1 ;  /* 0x000000ff81817207 */ /* 0x000fe20000800000 */
[----:B------:R2:W-:Y:S01]  /*d840*/  LDGSTS.E [R249+0x2e008], desc[UR16][R140.64], P6 ;  /* 0x2e0080008cf97fae */ /* 0x0005e2000b1a1010 */
[----:B------:R-:W-:-:S02]  /*d850*/  ISETP.GE.AND P3, PT, R121, R118, PT ;  /* 0x000000767900720c */ /* 0x000fc40003f66270 */
[----:B------:R-:W-:Y:S01]  /*d860*/  ISETP.NE.U32.AND P4, PT, R129, RZ, PT ;  /* 0x000000ff8100720c */ /* 0x000fe20003f85070 */
[----:B------:R-:W-:Y:S01]  /*d870*/  STL.64 [R1+0x688], R136 ;  /* 0x0006888801007387 */ /* 0x000fe20000100a00 */
[----:B------:R-:W-:Y:S02]  /*d880*/  SEL R129, RZ, 0x4, P3 ;  /* 0x00000004ff817807 */ /* 0x000fe40001800000 */
[----:B------:R-:W-:Y:S01]  /*d890*/  LOP3.LUT R121, R3, 0x2e, RZ, 0xfc, !PT ;  /* 0x0000002e03797812 */ /* 0x000fe200078efcff */
[----:B------:R-:W-:Y:S01]  /*d8a0*/  STL.64 [R1+0x690], R230 ;  /* 0x000690e601007387 */ /* 0x000fe20000100a00 */
[----:B------:R-:W-:Y:S02]  /*d8b0*/  ISETP.NE.U32.AND P2, PT, R250, RZ, PT ;  /* 0x000000fffa00720c */ /* 0x000fe40003f45070 */
[----:B------:R-:W-:Y:S01]  /*d8c0*/  SEL R129, R129, RZ, P1 ;  /* 0x000000ff81817207 */ /* 0x000fe20000800000 */
[----:B------:R-:W-:Y:S01]  /*d8d0*/  STL.64 [R1+0x698], R228 ;  /* 0x000698e401007387 */ /* 0x000fe20000100a00 */
[----:B------:R-:W-:-:S02]  /*d8e0*/  ISETP.GE.AND P6, PT, R121, R118, PT ;  /* 0x000000767900720c */ /* 0x000fc40003fc6270 */
[----:B------:R-:W-:Y:S01]  /*d8f0*/  ISETP.NE.U32.AND P3, PT, R129, RZ, PT ;  /* 0x000000ff8100720c */ /* 0x000fe20003f65070 */
[----:B------:R-:W-:Y:S01]  /*d900*/  STL.64 [R1+0x6a0], R198 ;  /* 0x0006a0c601007387 */ /* 0x000fe20000100a00 */
[----:B------:R-:W-:Y:S02]  /*d910*/  SEL R129, RZ, 0x4, P6 ;  /* 0x00000004ff817807 */ /* 0x000fe40003000000 */
[----:B------:R-:W-:Y:S01]  /*d920*/  LOP3.LUT R121, R3, 0x4c, RZ, 0xfc, !PT ;  /* 0x0000004c03797812 */ /* 0x000fe200078efcff */
[----:B------:R-:W-:Y:S01]  /*d930*/  STL.64 [R1+0x6b0], R196 ;  /* 0x0006b0c401007387 */ /* 0x000fe20000100a00 */
[----:B------:R-:W-:Y:S02]  /*d940*/  SEL R129, R129, RZ, P1 ;  /* 0x000000ff81817207 */ /* 0x000fe40000800000 */
[----:B------:R-:W-:Y:S01]  /*d950*/  ISETP.GE.AND P6, PT, R121, R118, PT ;  /* 0x000000767900720c */ /* 0x000fe20003fc6270 */
[----:B------:R-:W-:Y:S01]  /*d960*/  LDGSTS.E [R248+0x28000], desc[UR16][R234.64], P2 ;  /* 0x28000000eaf87fae */ /* 0x000fe200091a1010 */
[----:B------:R-:W-:-:S02]  /*d970*/  LOP3.LUT R121, R3, 0x4e, RZ, 0xfc, !PT ;  /* 0x0000004e03797812 */ /* 0x000fc400078efcff */
[----:B------:R-:W-:Y:S01]  /*d980*/  ISETP.NE.U32.AND P2, PT, R129, RZ, PT ;  /* 0x000000ff8100720c */ /* 0x000fe20003f45070 */
[----:B------:R-:W-:Y:S01]  /*d990*/  LDGSTS.E [R248+0x28008], desc[UR16][R232.64], P4 ;  /* 0x28008000e8f87fae */ /* 0x000fe2000a1a1010 */
[----:B------:R-:W-:Y:S02]  /*d9a0*/  SEL R129, RZ, 0x4, P6 ;  /* 0x00000004ff817807 */ /* 0x000fe40003000000 */
[----:B------:R-:W-:Y:S01]  /*d9b0*/  ISETP.GE.AND P6, PT, R121, R118, PT ;  /* 0x000000767900720c */ /* 0x000fe20003fc6270 */
[----:B------:R-:W-:Y:S01]  /*d9c0*/  LDGSTS.E [R248+0x2a000], desc[UR16][R202.64], P3 ;  /* 0x2a000000caf87fae */ /* 0x000fe200099a1010 */
[----:B-12---:R-:W-:Y:S02]  /*d9d0*/  SEL R249, R129, RZ, P1 ;  /* 0x000000ff81f97207 */ /* 0x006fe40000800000 */
[----:B------:R-:W-:Y:S01]  /*d9e0*/  SEL R129, RZ, 0x4, P6 ;  /* 0x00000004ff817807 */ /* 0x000fe20003000000 */
[----:B------:R-:W-:Y:S01]  /*d9f0*/  STL.64 [R1+0x6b8], R166 ;  /* 0x0006b8a601007387 */ /* 0x000fe20000100a00 */
[----:B------:R-:W-:-:S02]  /*da00*/  LOP3.LUT R121, R3, 0x6c, RZ, 0xfc, !PT ;  /* 0x0000006c03797812 */ /* 0x000fc400078efcff */
[----:B------:R-:W-:Y:S01]  /*da10*/  SEL R129, R129, RZ, P1 ;  /* 0x000000ff81817207 */ /* 0x000fe20000800000 */
[----:B------:R-:W-:Y:S01]  /*da20*/  LDGSTS.E [R248+0x2a008], desc[UR16][R200.64], P2 ;  /* 0x2a008000c8f87fae */ /* 0x000fe200091a1010 */
[----:B------:R-:W-:Y:S02]  /*da30*/  ISETP.GE.AND P4, PT, R121, R118, PT ;  /* 0x000000767900720c */ /* 0x000fe40003f86270 */
[----:B------:R-:W-:Y:S01]  /*da40*/  LOP3.LUT R121, R3, 0x6e, RZ, 0xfc, !PT ;  /* 0x0000006e03797812 */ /* 0x000fe200078efcff */
[----:B------:R-:W-:Y:S01]  /*da50*/  STL.64 [R1+0x6c0], R164 ;  /* 0x0006c0a401007387 */ /* 0x000fe20000100a00 */
[----:B------:R-:W-:Y:S02]  /*da60*/  ISETP.NE.U32.AND P6, PT, R249, RZ, PT ;  /* 0x000000fff900720c */ /* 0x000fe40003fc5070 */
[----:B------:R-:W-:Y:S01]  /*da70*/  ISETP.NE.U32.AND P3, PT, R129, RZ, PT ;  /* 0x000000ff8100720c */ /* 0x000fe20003f65070 */
[----:B------:R-:W-:Y:S01]  /*da80*/  STL.64 [R1+0x6c8], R134 ;  /* 0x0006c88601007387 */ /* 0x000fe20000100a00 */
[----:B------:R-:W-:-:S02]  /*da90*/  SEL R129, RZ, 0x4, P4 ;  /* 0x00000004ff817807 */ /* 0x000fc40002000000 */
[----:B------:R-:W-:Y:S01]  /*daa0*/  ISETP.GE.AND P4, PT, R121, R118, PT ;  /* 0x000000767900720c */ /* 0x000fe20003f86270 */
[----:B------:R-:W-:Y:S01]  /*dab0*/  STL.64 [R1+0x6d0], R132 ;  /* 0x0006d08401007387 */ /* 0x000fe20000100a00 */
        /* <DEDUP_REMOVED lines=10> */
[----:B------:R-:W-:Y:S02]  /*db60*/  ISETP.NE.U32.AND P6, PT, R129, RZ, PT ;  /* 0x000000ff8100720c */ /* 0x000fe40003fc5070 */
[----:B------:R-:W-:Y:S02]  /*db70*/  SEL R129, RZ, 0x4, P2 ;  /* 0x00000004ff817807 */ /* 0x000fe40001000000 */
[----:B------:R-:W-:Y:S02]  /*db80*/  ISETP.GE.AND P2, PT, R121, R118, PT ;  /* 0x000000767900720c */ /* 0x000fe40003f46270 */
[----:B------:R-:W-:Y:S01]  /*db90*/  SEL R249, R129, RZ, P1 ;  /* 0x000000ff81f97207 */ /* 0x000fe20000800000 */
[----:B------:R-:W-:Y:S01]  /*dba0*/  LDGSTS.E [R248+0x2e000], desc[UR16][R138.64], P4 ;  /* 0x2e0000008af87fae */ /* 0x000fe2000a1a1010 */
[----:B------:R-:W-:-:S02]  /*dbb0*/  SEL R129, RZ, 0x4, P2 ;  /* 0x00000004ff817807 */ /* 0x000fc40001000000 */
[----:B------:R-:W-:Y:S02]  /*dbc0*/  LOP3.LUT R121, R3, 0x30, RZ, 0xfc, !PT ;  /* 0x0000003003797812 */ /* 0x000fe400078efcff */
[----:B------:R-:W-:Y:S01]  /*dbd0*/  SEL R129, R129, RZ, P1 ;  /* 0x000000ff81817207 */ /* 0x000fe20000800000 */
[----:B------:R1:W-:Y:S01]  /*dbe0*/  LDGSTS.E [R248+0x2e008], desc[UR16][R136.64], P6 ;  /* 0x2e00800088f87fae */ /* 0x0003e2000b1a1010 */
[----:B------:R-:W-:Y:S02]  /*dbf0*/  ISETP.GE.AND P4, PT, R121, R118, PT ;  /* 0x000000767900720c */ /* 0x000fe40003f86270 */
[----:B------:R-:W-:Y:S02]  /*dc00*/  ISETP.NE.U32.AND P3, PT, R129, RZ, PT ;  /* 0x000000ff8100720c */ /* 0x000fe40003f65070 */
[----:B------:R-:W-:Y:S02]  /*dc10*/  SEL R129, RZ, 0x4, P4 ;  /* 0x00000004ff817807 */ /* 0x000fe40002000000 */
[----:B------:R-:W-:-:S02]  /*dc20*/  LOP3.LUT R121, R3, 0x32, RZ, 0xfc, !PT ;  /* 0x0000003203797812 */ /* 0x000fc400078efcff */
[----:B------:R-:W-:Y:S02]  /*dc30*/  ISETP.NE.U32.AND P2, PT, R249, RZ, PT ;  /* 0x000000fff900720c */ /* 0x000fe40003f45070 */
[----:B------:R-:W-:Y:S02]  /*dc40*/  SEL R129, R129, RZ, P1 ;  /* 0x000000ff81817207 */ /* 0x000fe40000800000 */
[----:B------:R-:W-:Y:S02]  /*dc50*/  ISETP.GE.AND P6, PT, R121, R118, PT ;  /* 0x000000767900720c */ /* 0x000fe40003fc6270 */
[----:B------:R-:W-:Y:S02]  /*dc60*/  ISETP.NE.U32.AND P4, PT, R129, RZ, PT ;  /* 0x000000ff8100720c */ /* 0x000fe40003f85070 */
[----:B------:R-:W-:Y:S02]  /*dc70*/  SEL R129, RZ, 0x4, P6 ;  /* 0x00000004ff817807 */ /* 0x000fe40003000000 */
[----:B------:R-:W-:-:S02]  /*dc80*/  LOP3.LUT R121, R3, 0x50, RZ, 0xfc, !PT ;  /* 0x0000005003797812 */ /* 0x000fc400078efcff */
[----:B------:R-:W-:Y:S01]  /*dc90*/  SEL R129, R129, RZ, P1 ;  /* 0x000000ff81817207 */ /* 0x000fe20000800000 */
[----:B------:R-:W-:Y:S01]  /*dca0*/  LDGSTS.E [R123+0x28000], desc[UR16][R230.64], P2 ;  /* 0x28000000e67b7fae */ /* 0x000fe200091a1010 */
[-C--:B------:R-:W-:Y:S02]  /*dcb0*/  ISETP.GE.AND P6, PT, R121, R118.reuse, PT ;  /* 0x000000767900720c */ /* 0x080fe40003fc6270 */
[----:B------:R-:W-:Y:S01]  /*dcc0*/  LOP3.LUT R121, R3, 0x52, RZ, 0xfc, !PT ;  /* 0x0000005203797812 */ /* 0x000fe200078efcff */
[----:B------:R-:W-:Y:S01]  /*dcd0*/  LDGSTS.E [R123+0x28008], desc[UR16][R228.64], P3 ;  /* 0x28008000e47b7fae */ /* 0x000fe200099a1010 */
[----:B------:R-:W-:Y:S02]  /*dce0*/  ISETP.NE.U32.AND P2, PT, R129, RZ, PT ;  /* 0x000000ff8100720c */ /* 0x000fe40003f45070 */
[----:B------:R-:W-:Y:S01]  /*dcf0*/  SEL R129, RZ, 0x4, P6 ;  /* 0x00000004ff817807 */ /* 0x000fe20003000000 */
[----:B------:R-:W-:Y:S01]  /*dd00*/  LDGSTS.E [R123+0x2a000], desc[UR16][R198.64], P4 ;  /* 0x2a000000c67b7fae */ /* 0x000fe2000a1a1010 */
[----:B------:R-:W-:-:S02]  /*dd10*/  ISETP.GE.AND P6, PT, R121, R118, PT ;  /* 0x000000767900720c */ /* 0x000fc40003fc6270 */
[----:B-1----:R-:W-:Y:S02]  /*dd20*/  SEL R248, R129, RZ, P1 ;  /* 0x000000ff81f87207 */ /* 0x002fe40000800000 */
[----:B------:R-:W-:Y:S02]  /*dd30*/  SEL R129, RZ, 0x4, P6 ;  /* 0x00000004ff817807 */ /* 0x000fe40003000000 */
[----:B------:R-:W-:Y:S02]  /*dd40*/  LOP3.LUT R121, R3, 0x70, RZ, 0xfc, !PT ;  /* 0x0000007003797812 */ /* 0x000fe400078efcff */
[----:B------:R-:W-:Y:S01]  /*dd50*/  SEL R129, R129, RZ, P1 ;  /* 0x000000ff81817207 */ /* 0x000fe20000800000 */
[----:B------:R-:W-:Y:S01]  /*dd60*/  LDGSTS.E [R123+0x2a008], desc[UR16][R196.64], P2 ;  /* 0x2a008000c47b7fae */ /* 0x000fe200091a1010 */
[----:B------:R-:W-:Y:S02]  /*dd70*/  ISETP.GE.AND P3, PT, R121, R118, PT ;  /* 0x000000767900720c */ /* 0x000fe40003f66270 */
[----:B------:R-:W-:-:S02]  /*dd80*/  LOP3.LUT R121, R3, 0x72, RZ, 0xfc, !PT ;  /* 0x0000007203797812 */ /* 0x000fc400078efcff */
[----:B------:R-:W-:Y:S02]  /*dd90*/  ISETP.NE.U32.AND P6, PT, R248, RZ, PT ;  /* 0x000000fff800720c */ /* 0x000fe40003fc5070 */
[----:B------:R-:W-:Y:S02]  /*dda0*/  ISETP.NE.U32.AND P4, PT, R129, RZ, PT ;  /* 0x000000ff8100720c */ /* 0x000fe40003f85070 */
[----:B------:R-:W-:Y:S02]  /*ddb0*/  SEL R129, RZ, 0x4, P3 ;  /* 0x00000004ff817807 */ /* 0x000fe40001800000 */
[----:B------:R-:W-:Y:S02]  /*ddc0*/  ISETP.GE.AND P3, PT, R121, R118, PT ;  /* 0x000000767900720c */ /* 0x000fe40003f66270 */
[----:B------:R-:W-:Y:S02]  /*ddd0*/  SEL R248, R129, RZ, P1 ;  /* 0x000000ff81f87207 */ /* 0x000fe40000800000 */
[----:B------:R-:W-:-:S02]  /*dde0*/  SEL R129, RZ, 0x4, P3 ;  /* 0x00000004ff817807 */ /* 0x000fc40001800000 */
[----:B------:R-:W-:Y:S01]  /*ddf0*/  ISETP.NE.U32.AND P3, PT, R248, RZ, PT ;  /* 0x000000fff800720c */ /* 0x000fe20003f65070 */
[----:B------:R-:W-:Y:S01]  /*de00*/  LDGSTS.E [R123+0x2c000], desc[UR16][R166.64], P6 ;  /* 0x2c000000a67b7fae */ /* 0x000fe2000b1a1010 */
[----:B------:R-:W-:Y:S02]  /*de10*/  LOP3.LUT R121, R3, 0x14, RZ, 0xfc, !PT ;  /* 0x0000001403797812 */ /* 0x000fe400078efcff */
[----:B------:R-:W-:Y:S01]  /*de20*/  SEL R129, R129, RZ, P1 ;  /* 0x000000ff81817207 */ /* 0x000fe20000800000 */
[----:B------:R-:W-:Y:S01]  /*de30*/  LDGSTS.E [R123+0x2c008], desc[UR16][R164.64], P4 ;  /* 0x2c008000a47b7fae */ /* 0x000fe2000a1a1010 */
[----:B------:R-:W-:Y:S02]  /*de40*/  ISETP.GE.AND P2, PT, R121, R118, PT ;  /* 0x000000767900720c */ /* 0x000fe40003f46270 */
[----:B------:R-:W-:Y:S02]  /*de50*/  ISETP.NE.U32.AND P6, PT, R129, RZ, PT ;  /* 0x000000ff8100720c */ /* 0x000fe40003fc5070 */
[----:B------:R-:W-:-:S02]  /*de60*/  LOP3.LUT R121, R3, 0x16, RZ, 0xfc, !PT ;  /* 0x0000001603797812 */ /* 0x000fc400078efcff */
[----:B------:R-:W-:Y:S01]  /*de70*/  SEL R129, RZ, 0x4, P2 ;  /* 0x00000004ff817807 */ /* 0x000fe20001000000 */
[----:B------:R-:W-:Y:S01]  /*de80*/  LDGSTS.E [R123+0x2e000], desc[UR16][R134.64], P3 ;  /* 0x2e000000867b7fae */ /* 0x000fe200099a1010 */
[-C--:B------:R-:W-:Y:S02]  /*de90*/  ISETP.GE.AND P2, PT, R121, R118.reuse, PT ;  /* 0x000000767900720c */ /* 0x080fe40003f46270 */
[----:B------:R-:W-:Y:S02]  /*dea0*/  LOP3.LUT R121, R3, 0x34, RZ, 0xfc, !PT ;  /* 0x0000003403797812 */ /* 0x000fe400078efcff */
[----:B------:R-:W-:Y:S02]  /*deb0*/  SEL R248, R129, RZ, P1 ;  /* 0x000000ff81f87207 */ /* 0x000fe40000800000 */
[----:B------:R-:W-:Y:S01]  /*dec0*/  ISETP.GE.AND P3, PT, R121, R118, PT ;  /* 0x000000767900720c */ /* 0x000fe20003f66270 */
[----:B------:R1:W-:Y:S01]  /*ded0*/  LDGSTS.E [R123+0x2e008], desc[UR16][R132.64], P6 ;  /* 0x2e008000847b7fae */ /* 0x0003e2000b1a1010 */
[----:B------:R-:W-:-:S02]  /*dee0*/  LOP3.LUT R121, R3, 0x36, RZ, 0xfc, !PT ;  /* 0x0000003603797812 */ /* 0x000fc400078efcff */
[----:B------:R-:W-:Y:S02]  /*def0*/  SEL R129, RZ, 0x4, P2 ;  /* 0x00000004ff817807 */ /* 0x000fe40001000000 */
[----:B------:R-:W-:Y:S02]  /*df00*/  ISETP.NE.U32.AND P2, PT, R248, RZ, PT ;  /* 0x000000fff800720c */ /* 0x000fe40003f45070 */
[----:B------:R-:W-:Y:S02]  /*df10*/  ISETP.GE.AND P6, PT, R121, R118, PT ;  /* 0x000000767900720c */ /* 0x000fe40003fc6270 */
[----:B------:R-:W-:Y:S02]  /*df20*/  LOP3.LUT R121, R3, 0x54, RZ, 0xfc, !PT ;  /* 0x0000005403797812 */ /* 0x000fe400078efcff */
[----:B------:R-:W-:Y:S02]  /*df30*/  SEL R129, R129, RZ, P1 ;  /* 0x000000ff81817207 */ /* 0x000fe40000800000 */
[----:B-1----:R-:W-:-:S02]  /*df40*/  SEL R123, RZ, 0x4, P3 ;  /* 0x00000004ff7b7807 */ /* 0x002fc40001800000 */
[----:B------:R-:W-:Y:S02]  /*df50*/  ISETP.NE.U32.AND P4, PT, R129, RZ, PT ;  /* 0x000000ff8100720c */ /* 0x000fe40003f85070 */
[----:B------:R-:W-:Y:S01]  /*df60*/  SEL R123, R123, RZ, P1 ;  /* 0x000000ff7b7b7207 */ /* 0x000fe20000800000 */
[----:B------:R-:W-:Y:S03]  /*df70*/  LDGSTS.E [R5+0x28000], desc[UR16][R226.64], P2 ;  /* 0x28000000e2057fae */ /* 0x000fe600091a1010 */
[----:B------:R-:W-:Y:S02]  /*df80*/  ISETP.NE.U32.AND P3, PT, R123, RZ, PT ;  /* 0x000000ff7b00720c */ /* 0x000fe40003f65070 */
[----:B------:R-:W-:Y:S02]  /*df90*/  SEL R123, RZ, 0x4, P6 ;  /* 0x00000004ff7b7807 */ /* 0x000fe40003000000 */
[----:B------:R-:W-:-:S02]  /*dfa0*/  ISETP.GE.AND P6, PT, R121, R118, PT ;  /* 0x000000767900720c */ /* 0x000fc40003fc6270 */
[----:B------:R-:W-:Y:S01]  /*dfb0*/  SEL R123, R123, RZ, P1 ;  /* 0x000000ff7b7b7207 */ /* 0x000fe20000800000 */
[----:B------:R-:W-:Y:S01]  /*dfc0*/  LDGSTS.E [R5+0x28008], desc[UR16][R224.64], P4 ;  /* 0x28008000e0057fae */ /* 0x000fe2000a1a1010 */
[----:B------:R-:W-:Y:S02]  /*dfd0*/  LOP3.LUT R121, R3, 0x56, RZ, 0xfc, !PT ;  /* 0x0000005603797812 */ /* 0x000fe400078efcff */
[----:B------:R-:W-:Y:S02]  /*dfe0*/  ISETP.NE.U32.AND P2, PT, R123, RZ, PT ;  /* 0x000000ff7b00720c */ /* 0x000fe40003f45070 */
[----:B------:R-:W-:Y:S01]  /*dff0*/  SEL R123, RZ, 0x4, P6 ;  /* 0x00000004ff7b7807 */ /* 0x000fe20003000000 */
[----:B------:R-:W-:Y:S01]  /*e000*/  LDGSTS.E [R5+0x2a000], desc[UR16][R194.64], P3 ;  /* 0x2a000000c2057fae */ /* 0x000fe200099a1010 */
[----:B------:R-:W-:-:S03]  /*e010*/  ISETP.GE.AND P6, PT, R121, R118, PT ;  /* 0x000000767900720c */ /* 0x000fc60003fc6270 */
[----:B------:R-:W2:Y:S01]  /*e020*/  LDL.64 R120, [R1+0x240] ;  /* 0x0002400001787983 */ /* 0x000ea20000100a00 */
[----:B------:R-:W-:Y:S02]  /*e030*/  SEL R129, R123, RZ, P1 ;  /* 0x000000ff7b817207 */ /* 0x000fe40000800000 */
[----:B------:R-:W-:Y:S01]  /*e040*/  SEL R123, RZ, 0x4, P6 ;  /* 0x00000004ff7b7807 */ /* 0x000fe20003000000 */
[----:B------:R-:W-:Y:S01]  /*e050*/  STL.64 [R1+0x6e0], R224 ;  /* 0x0006e0e001007387 */ /* 0x000fe20000100a00 */
[----:B----4-:R-:W-:Y:S02]  /*e060*/  LOP3.LUT R125, R3, 0x74, RZ, 0xfc, !PT ;  /* 0x00000074037d7812 */ /* 0x010fe400078efcff */
[----:B------:R-:W-:Y:S01]  /*e070*/  SEL R123, R123, RZ, P1 ;  /* 0x000000ff7b7b7207 */ /* 0x000fe20000800000 */
[----:B------:R-:W-:Y:S01]  /*e080*/  STL.64 [R1+0x6e8], R194 ;  /* 0x0006e8c201007387 */ /* 0x000fe20000100a00 */
        /* <DEDUP_REMOVED lines=8> */
[----:B------:R-:W-:Y:S01]  /*e110*/  LDGSTS.E [R5+0x2a008], desc[UR16][R192.64], P2 ;  /* 0x2a008000c0057fae */ /* 0x000fe200091a1010 */
[----:B------:R-:W-:Y:S02]  /*e120*/  SEL R129, R123, RZ, P1 ;  /* 0x000000ff7b817207 */ /* 0x000fe40000800000 */
[----:B------:R-:W-:Y:S01]  /*e130*/  SEL R123, RZ, 0x4, P4 ;  /* 0x00000004ff7b7807 */ /* 0x000fe20002000000 */
[----:B------:R1:W-:Y:S01]  /*e140*/  STL [R1+0x700], R128 ;  /* 0x0007008001007387 */ /* 0x0003e20000100800 */
[----:B------:R-:W-:-:S02]  /*e150*/  LOP3.LUT R125, R3, 0x18, RZ, 0xfc, !PT ;  /* 0x00000018037d7812 */ /* 0x000fc400078efcff */
[----:B------:R-:W-:Y:S01]  /*e160*/  ISETP.NE.U32.AND P4, PT, R129, RZ, PT ;  /* 0x000000ff8100720c */ /* 0x000fe20003f85070 */
[----:B------:R4:W-:Y:S01]  /*e170*/  STL.64 [R1+0x710], R160 ;  /* 0x000710a001007387 */ /* 0x0009e20000100a00 */
[----:B------:R-:W-:Y:S02]  /*e180*/  SEL R123, R123, RZ, P1 ;  /* 0x000000ff7b7b7207 */ /* 0x000fe40000800000 */
[----:B------:R-:W-:Y:S01]  /*e190*/  ISETP.GE.AND P2, PT, R125, R118, PT ;  /* 0x000000767d00720c */ /* 0x000fe20003f46270 */
[----:B------:R-:W-:Y:S01]  /*e1a0*/  STL.64 [R1+0x718], R130 ;  /* 0x0007188201007387 */ /* 0x000fe20000100a00 */
[----:B------:R-:W-:-:S03]  /*e1b0*/  LOP3.LUT R125, R3, 0x1a, RZ, 0xfc, !PT ;  /* 0x0000001a037d7812 */ /* 0x000fc600078efcff */
[----:B------:R-:W-:Y:S01]  /*e1c0*/  LDGSTS.E [R5+0x2c000], desc[UR16][R162.64], P6 ;  /* 0x2c000000a2057fae */ /* 0x000fe2000b1a1010 */
[----:B------:R-:W-:Y:S02]  /*e1d0*/  ISETP.NE.U32.AND P6, PT, R123, RZ, PT ;  /* 0x000000ff7b00720c */ /* 0x000fe40003fc5070 */
[----:B------:R-:W-:Y:S01]  /*e1e0*/  SEL R123, RZ, 0x4, P2 ;  /* 0x00000004ff7b7807 */ /* 0x000fe20001000000 */
[----:B------:R-:W-:Y:S01]  /*e1f0*/  STL.64 [R1+0x720], R222 ;  /* 0x000720de01007387 */ /* 0x000fe20000100a00 */
[----:B------:R-:W-:Y:S02]  /*e200*/  ISETP.GE.AND P2, PT, R125, R118, PT ;  /* 0x000000767d00720c */ /* 0x000fe40003f46270 */
[----:B------:R-:W-:Y:S01]  /*e210*/  LOP3.LUT R125, R3, 0x38, RZ, 0xfc, !PT ;  /* 0x00000038037d7812 */ /* 0x000fe200078efcff */
[----:B------:R-:W-:Y:S01]  /*e220*/  STL.64 [R1+0x728], R220 ;  /* 0x000728dc01007387 */ /* 0x000fe20000100a00 */
[----:B------:R-:W-:Y:S02]  /*e230*/  SEL R129, R123, RZ, P1 ;  /* 0x000000ff7b817207 */ /* 0x000fe40000800000 */
[----:B------:R-:W-:Y:S01]  /*e240*/  SEL R123, RZ, 0x4, P2 ;  /* 0x00000004ff7b7807 */ /* 0x000fe20001000000 */
[----:B------:R-:W3:Y:S01]  /*e250*/  LDL.64 R126, [R1+0x248] ;  /* 0x00024800017e7983 */ /* 0x000ee20000100a00 */
[----:B------:R-:W-:-:S02]  /*e260*/  ISETP.NE.U32.AND P2, PT, R129, RZ, PT ;  /* 0x000000ff8100720c */ /* 0x000fc40003f45070 */
[----:B------:R-:W-:Y:S01]  /*e270*/  SEL R123, R123, RZ, P1 ;  /* 0x000000ff7b7b7207 */ /* 0x000fe20000800000 */
[----:B------:R-:W-:Y:S03]  /*e280*/  LDGSTS.E [R5+0x2c008], desc[UR16][R160.64], P3 ;  /* 0x2c008000a0057fae */ /* 0x000fe600099a1010 */
[----:B------:R-:W-:Y:S01]  /*e290*/  ISETP.NE.U32.AND P3, PT, R123, RZ, PT ;  /* 0x000000ff7b00720c */ /* 0x000fe20003f65070 */
[----:B------:R-:W-:Y:S01]  /*e2a0*/  LDGSTS.E [R5+0x2e000], desc[UR16][R130.64], P4 ;  /* 0x2e00000082057fae */ /* 0x000fe2000a1a1010 */
[----:B------:R-:W-:-:S03]  /*e2b0*/  ISETP.GE.AND P4, PT, R125, R118, PT ;  /* 0x000000767d00720c */ /* 0x000fc60003f86270 */
[----:B------:R-:W3:Y:S04]  /*e2c0*/  LDL.64 R124, [R1+0x250] ;  /* 0x00025000017c7983 */ /* 0x000ee80000100a00 */
[----:B------:R-:W-:Y:S04]  /*e2d0*/  STL.64 [R1+0x730], R190 ;  /* 0x000730be01007387 */ /* 0x000fe80000100a00 */
[----:B------:R-:W-:Y:S04]  /*e2e0*/  STL.64 [R1+0x738], R188 ;  /* 0x000738bc01007387 */ /* 0x000fe80000100a00 */
[----:B------:R-:W-:Y:S04]  /*e2f0*/  STL.64 [R1+0x740], R158 ;  /* 0x0007409e01007387 */ /* 0x000fe80000100a00 */
[----:B------:R-:W-:Y:S04]  /*e300*/  STL.64 [R1+0x748], R156 ;  /* 0x0007489c01007387 */ /* 0x000fe80000100a00 */
[----:B------:R-:W-:Y:S04]  /*e310*/  STL.64 [R1+0x750], R218 ;  /* 0x000750da01007387 */ /* 0x000fe80000100a00 */
[----:B------:R-:W-:Y:S04]  /*e320*/  STL.64 [R1+0x758], R216 ;  /* 0x000758d801007387 */ /* 0x000fe80000100a00 */
[----:B------:R-:W-:Y:S04]  /*e330*/  STL.64 [R1+0x760], R186 ;  /* 0x000760ba01007387 */ /* 0x000fe80000100a00 */
[----:B--2---:R2:W-:Y:S04]  /*e340*/  LDGSTS.E [R5+0x2e008], desc[UR16][R120.64], P6 ;  /* 0x2e00800078057fae */ /* 0x0045e8000b1a1010 */
[----:B------:R-:W-:Y:S04]  /*e350*/  LDGSTS.E [R4+0x28000], desc[UR16][R222.64], P2 ;  /* 0x28000000de047fae */ /* 0x000fe800091a1010 */
[----:B------:R-:W-:Y:S01]  /*e360*/  LDGSTS.E [R4+0x28008], desc[UR16][R220.64], P3 ;  /* 0x28008000dc047fae */ /* 0x000fe200099a1010 */
[----:B--2---:R-:W-:-:S02]  /*e370*/  SEL R5, RZ, 0x4, P4 ;  /* 0x00000004ff057807 */ /* 0x004fc40002000000 */
[----:B------:R-:W-:Y:S02]  /*e380*/  LOP3.LUT R120, R3, 0x3a, RZ, 0xfc, !PT ;  /* 0x0000003a03787812 */ /* 0x000fe400078efcff */
[----:B------:R-:W-:Y:S02]  /*e390*/  SEL R5, R5, RZ, P1 ;  /* 0x000000ff05057207 */ /* 0x000fe40000800000 */
[----:B------:R-:W-:Y:S02]  /*e3a0*/  ISETP.GE.AND P6, PT, R120, R118, PT ;  /* 0x000000767800720c */ /* 0x000fe40003fc6270 */
[----:B------:R-:W-:Y:S02]  /*e3b0*/  LOP3.LUT R121, R3, 0x58, RZ, 0xfc, !PT ;  /* 0x0000005803797812 */ /* 0x000fe400078efcff */
[----:B------:R-:W-:Y:S02]  /*e3c0*/  ISETP.NE.U32.AND P4, PT, R5, RZ, PT ;  /* 0x000000ff0500720c */ /* 0x000fe40003f85070 */
[----:B------:R-:W-:-:S02]  /*e3d0*/  SEL R5, RZ, 0x4, P6 ;  /* 0x00000004ff057807 */ /* 0x000fc40003000000 */
[-C--:B------:R-:W-:Y:S02]  /*e3e0*/  ISETP.GE.AND P6, PT, R121, R118.reuse, PT ;  /* 0x000000767900720c */ /* 0x080fe40003fc6270 */
[----:B------:R-:W-:Y:S02]  /*e3f0*/  SEL R123, R5, RZ, P1 ;  /* 0x000000ff057b7207 */ /* 0x000fe40000800000 */
[----:B------:R-:W-:Y:S02]  /*e400*/  SEL R5, RZ, 0x4, P6 ;  /* 0x00000004ff057807 */ /* 0x000fe40003000000 */
[----:B------:R-:W-:Y:S02]  /*e410*/  LOP3.LUT R121, R3, 0x5a, RZ, 0xfc, !PT ;  /* 0x0000005a03797812 */ /* 0x000fe400078efcff */
[----:B------:R-:W-:Y:S01]  /*e420*/  SEL R5, R5, RZ, P1 ;  /* 0x000000ff05057207 */ /* 0x000fe20000800000 */
[----:B------:R-:W-:Y:S01]  /*e430*/  LDGSTS.E [R4+0x2a000], desc[UR16][R190.64], P4 ;  /* 0x2a000000be047fae */ /* 0x000fe2000a1a1010 */
[----:B------:R-:W-:-:S02]  /*e440*/  ISETP.GE.AND P2, PT, R121, R118, PT ;  /* 0x000000767900720c */ /* 0x000fc40003f46270 */
[----:B------:R-:W-:Y:S02]  /*e450*/  LOP3.LUT R121, R3, 0x78, RZ, 0xfc, !PT ;  /* 0x0000007803797812 */ /* 0x000fe400078efcff */
[----:B------:R-:W-:Y:S02]  /*e460*/  ISETP.NE.U32.AND P6, PT, R123, RZ, PT ;  /* 0x000000ff7b00720c */ /* 0x000fe40003fc5070 */
[----:B------:R-:W-:Y:S02]  /*e470*/  ISETP.NE.U32.AND P3, PT, R5, RZ, PT ;  /* 0x000000ff0500720c */ /* 0x000fe40003f65070 */
[----:B------:R-:W-:Y:S02]  /*e480*/  SEL R5, RZ, 0x4, P2 ;  /* 0x00000004ff057807 */ /* 0x000fe40001000000 */
[----:B------:R-:W-:Y:S02]  /*e490*/  ISETP.GE.AND P2, PT, R121, R118, PT ;  /* 0x000000767900720c */ /* 0x000fe40003f46270 */
[----:B------:R-:W-:-:S02]  /*e4a0*/  SEL R123, R5, RZ, P1 ;  /* 0x000000ff057b7207 */ /* 0x000fc40000800000 */
[----:B------:R-:W-:Y:S02]  /*e4b0*/  SEL R5, RZ, 0x4, P2 ;  /* 0x00000004ff057807 */ /* 0x000fe40001000000 */
[----:B------:R-:W-:Y:S01]  /*e4c0*/  LOP3.LUT R121, R3, 0x7a, RZ, 0xfc, !PT ;  /* 0x0000007a03797812 */ /* 0x000fe200078efcff */
[----:B------:R-:W-:Y:S01]  /*e4d0*/  LDGSTS.E [R4+0x2a008], desc[UR16][R188.64], P6 ;  /* 0x2a008000bc047fae */ /* 0x000fe2000b1a1010 */
[----:B------:R-:W-:Y:S02]  /*e4e0*/  SEL R5, R5, RZ, P1 ;  /* 0x000000ff05057207 */ /* 0x000fe40000800000 */
[----:B------:R-:W-:Y:S01]  /*e4f0*/  ISETP.GE.AND P4, PT, R121, R118, PT ;  /* 0x000000767900720c */ /* 0x000fe20003f86270 */
[----:B------:R-:W-:Y:S01]  /*e500*/  LDGSTS.E [R4+0x2c000], desc[UR16][R158.64], P3 ;  /* 0x2c0000009e047fae */ /* 0x000fe200099a1010 */
[----:B------:R-:W-:Y:S02]  /*e510*/  LOP3.LUT R121, R3, 0x1c, RZ, 0xfc, !PT ;  /* 0x0000001c03797812 */ /* 0x000fe400078efcff */
[----:B------:R-:W-:-:S02]  /*e520*/  ISETP.NE.U32.AND P2, PT, R123, RZ, PT ;  /* 0x000000ff7b00720c */ /* 0x000fc40003f45070 */
[----:B------:R-:W-:Y:S02]  /*e530*/  ISETP.NE.U32.AND P6, PT, R5, RZ, PT ;  /* 0x000000ff0500720c */ /* 0x000fe40003fc5070 */
[----:B------:R-:W-:Y:S02]  /*e540*/  SEL R5, RZ, 0x4, P4 ;  /* 0x00000004ff057807 */ /* 0x000fe40002000000 */
[----:B------:R-:W-:Y:S02]  /*e550*/  ISETP.GE.AND P4, PT, R121, R118, PT ;  /* 0x000000767900720c */ /* 0x000fe40003f86270 */
[----:B------:R-:W-:Y:S02]  /*e560*/  SEL R123, R5, RZ, P1 ;  /* 0x000000ff057b7207 */ /* 0x000fe40000800000 */
[----:B------:R-:W-:Y:S02]  /*e570*/  SEL R5, RZ, 0x4, P4 ;  /* 0x00000004ff057807 */ /* 0x000fe40002000000 */
[----:B------:R-:W-:Y:S01]  /*e580*/  LOP3.LUT R121, R3, 0x1e, RZ, 0xfc, !PT ;  /* 0x0000001e03797812 */ /* 0x000fe200078efcff */
[----:B------:R-:W-:Y:S01]  /*e590*/  LDGSTS.E [R4+0x2c008], desc[UR16][R156.64], P2 ;  /* 0x2c0080009c047fae */ /* 0x000fe200091a1010 */
[----:B------:R-:W-:-:S02]  /*e5a0*/  SEL R5, R5, RZ, P1 ;  /* 0x000000ff05057207 */ /* 0x000fc40000800000 */
[-C--:B------:R-:W-:Y:S01]  /*e5b0*/  ISETP.GE.AND P3, PT, R121, R118.reuse, PT ;  /* 0x000000767900720c */ /* 0x080fe20003f66270 */
[----:B---3--:R-:W-:Y:S01]  /*e5c0*/  LDGSTS.E [R4+0x2e000], desc[UR16][R126.64], P6 ;  /* 0x2e0000007e047fae */ /* 0x008fe2000b1a1010 */
[----:B------:R-:W-:Y:S02]  /*e5d0*/  LOP3.LUT R121, R3, 0x3c, RZ, 0xfc, !PT ;  /* 0x0000003c03797812 */ /* 0x000fe400078efcff */
[----:B------:R-:W-:Y:S02]  /*e5e0*/  ISETP.NE.U32.AND P2, PT, R5, RZ, PT ;  /* 0x000000ff0500720c */ /* 0x000fe40003f45070 */
[----:B------:R-:W-:Y:S02]  /*e5f0*/  SEL R5, RZ, 0x4, P3 ;  /* 0x00000004ff057807 */ /* 0x000fe40001800000 */
[----:B------:R-:W-:Y:S02]  /*e600*/  ISETP.GE.AND P3, PT, R121, R118, PT ;  /* 0x000000767900720c */ /* 0x000fe40003f66270 */
[----:B------:R-:W2:Y:S01]  /*e610*/  S2R R121, SR_TID.X ;  /* 0x0000000000797919 */ /* 0x000ea20000002100 */
[----:B------:R-:W-:-:S02]  /*e620*/  ISETP.NE.U32.AND P4, PT, R123, RZ, PT ;  /* 0x000000ff7b00720c */ /* 0x000fc40003f85070 */
[----:B------:R-:W-:Y:S02]  /*e630*/  SEL R123, R5, RZ, P1 ;  /* 0x000000ff057b7207 */ /* 0x000fe40000800000 */
[----:B------:R-:W-:-:S04]  /*e640*/  SEL R5, RZ, 0x4, P3 ;  /* 0x00000004ff057807 */ /* 0x000fc80001800000 */
[----:B------:R-:W-:Y:S02]  /*e650*/  SEL R5, R5, RZ, P1 ;  /* 0x000000ff05057207 */ /* 0x000fe40000800000 */
[----:B------:R-:W-:Y:S02]  /*e660*/  ISETP.NE.U32.AND P3, PT, R123, RZ, PT ;  /* 0x000000ff7b00720c */ /* 0x000fe40003f65070 */
[----:B------:R-:W-:Y:S01]  /*e670*/  ISETP.NE.U32.AND P6, PT, R5, RZ, PT ;  /* 0x000000ff0500720c */ /* 0x000fe20003fc5070 */
[----:B------:R3:W-:Y:S04]  /*e680*/  LDGSTS.E [R4+0x2e008], desc[UR16][R124.64], P4 ;  /* 0x2e0080007c047fae */ /* 0x0007e8000a1a1010 */
[----:B------:R-:W-:Y:S06]  /*e690*/  LDGSTS.E [R2+0x28000], desc[UR16][R218.64], P2 ;  /* 0x28000000da027fae */ /* 0x000fec00091a1010 */
[----:B------:R1:W-:Y:S04]  /*e6a0*/  LDGSTS.E [R2+0x28008], desc[UR16][R216.64], P3 ;  /* 0x28008000d8027fae */ /* 0x0003e800099a1010 */
[----:B------:R1:W-:Y:S01]  /*e6b0*/  LDGSTS.E [R2+0x2a000], desc[UR16][R186.64], P6 ;  /* 0x2a000000ba027fae */ /* 0x0003e2000b1a1010 */
[----:B--2---:R-:W-:-:S02]  /*e6c0*/  LOP3.LUT R120, R121, 0x7f, RZ, 0xc0, !PT ;  /* 0x0000007f79787812 */ /* 0x004fc400078ec0ff */
[----:B------:R-:W-:Y:S02]  /*e6d0*/  LOP3.LUT R121, R3, 0x3e, RZ, 0xfc, !PT ;  /* 0x0000003e03797812 */ /* 0x000fe400078efcff */
[-C--:B------:R-:W-:Y:S02]  /*e6e0*/  ISETP.GE.AND P4, PT, R120, R118.reuse, PT ;  /* 0x000000767800720c */ /* 0x080fe40003f86270 */
[-C--:B------:R-:W-:Y:S02]  /*e6f0*/  ISETP.GE.AND P2, PT, R121, R118.reuse, PT ;  /* 0x000000767900720c */ /* 0x080fe40003f46270 */
[C---:B------:R-:W-:Y:S02]  /*e700*/  LOP3.LUT R120, R3.reuse, 0x5c, RZ, 0xfc, !PT ;  /* 0x0000005c03787812 */ /* 0x040fe400078efcff */
[----:B------:R-:W-:Y:S02]  /*e710*/  LOP3.LUT R121, R3, 0x5e, RZ, 0xfc, !PT ;  /* 0x0000005e03797812 */ /* 0x000fe400078efcff */
[----:B------:R-:W-:-:S02]  /*e720*/  ISETP.GE.AND P3, PT, R120, R118, PT ;  /* 0x000000767800720c */ /* 0x000fc40003f66270 */
[-C--:B------:R-:W-:Y:S02]  /*e730*/  ISETP.GE.AND P6, PT, R121, R118.reuse, PT ;  /* 0x000000767900720c */ /* 0x080fe40003fc6270 */
[C---:B------:R-:W-:Y:S02]  /*e740*/  LOP3.LUT R120, R3.reuse, 0x7c, RZ, 0xfc, !PT ;  /* 0x0000007c03787812 */ /* 0x040fe400078efcff */
[----:B------:R-:W-:Y:S02]  /*e750*/  LOP3.LUT R121, R3, 0x7e, RZ, 0xfc, !PT ;  /* 0x0000007e03797812 */ /* 0x000fe400078efcff */
[----:B---3--:R-:W-:Y:S02]  /*e760*/  SEL R4, RZ, 0x4, P4 ;  /* 0x00000004ff047807 */ /* 0x008fe40002000000 */
[----:B------:R-:W-:Y:S02]  /*e770*/  SEL R123, RZ, 0x4, P2 ;  /* 0x00000004ff7b7807 */ /* 0x000fe40001000000 */
[----:B------:R-:W-:-:S02]  /*e780*/  ISETP.GE.AND P4, PT, R120, R118, PT ;  /* 0x000000767800720c */ /* 0x000fc40003f86270 */
[----:B------:R-:W-:Y:S02]  /*e790*/  ISETP.GE.AND P2, PT, R121, R118, PT ;  /* 0x000000767900720c */ /* 0x000fe40003f46270 */
[----:B------:R-:W2:Y:S04]  /*e7a0*/  LDL.LU.64 R120, [R1+0x238] ;  /* 0x0002380001787983 */ /* 0x000ea80000300a00 */
[----:B------:R-:W3:Y:S04]  /*e7b0*/  LDL.LU.64 R212, [R1+0x230] ;  /* 0x0002300001d47983 */ /* 0x000ee80000300a00 */
[----:B------:R-:W1:Y:S04]  /*e7c0*/  LDL.LU.64 R242, [R1+0x228] ;  /* 0x0002280001f27983 */ /* 0x000e680000300a00 */
[----:B------:R-:W4:Y:S04]  /*e7d0*/  LDL.LU.64 R148, [R1+0x220] ;  /* 0x0002200001947983 */ /* 0x000f280000300a00 */
[----:B------:R-:W4:Y:S04]  /*e7e0*/  LDL.64 R126, [R1+0x218] ;  /* 0x00021800017e7983 */ /* 0x000f280000100a00 */
[----:B------:R-:W4:Y:S04]  /*e7f0*/  LDL.64 R214, [R1+0x208] ;  /* 0x0002080001d67983 */ /* 0x000f280000100a00 */
[----:B------:R-:W4:Y:S04]  /*e800*/  LDL.64 R150, [R1+0x210] ;  /* 0x0002100001967983 */ /* 0x000f280000100a00 */
[----:B------:R-:W4:Y:S04]  /*e810*/  LDL.64 R180, [R1+0x200] ;  /* 0x0002000001b47983 */ /* 0x000f280000100a00 */
[----:B------:R-:W4:Y:S04]  /*e820*/  LDL.LU.64 R124, [R1+0x1f8] ;  /* 0x0001f800017c7983 */ /* 0x000f280000300a00 */
[----:B------:R-:W4:Y:S04]  /*e830*/  LDL.LU.64 R182, [R1+0x1f0] ;  /* 0x0001f00001b67983 */ /* 0x000f280000300a00 */
[----:B------:R-:W4:Y:S04]  /*e840*/  LDL.LU.64 R244, [R1+0x1e8] ;  /* 0x0001e80001f47983 */ /* 0x000f280000300a00 */
[----:B------:R-:W4:Y:S01]  /*e850*/  LDL.LU.64 R246, [R1+0x1e0] ;  /* 0x0001e00001f67983 */ /* 0x000f220000300a00 */
[----:B------:R-:W-:-:S02]  /*e860*/  SEL R4, R4, RZ, P1 ;  /* 0x000000ff04047207 */ /* 0x000fc40000800000 */
[----:B------:R-:W-:Y:S02]  /*e870*/  SEL R5, RZ, 0x4, P3 ;  /* 0x00000004ff057807 */ /* 0x000fe40001800000 */
[----:B------:R-:W-:Y:S02]  /*e880*/  ISETP.NE.U32.AND P3, PT, R4, RZ, PT ;  /* 0x000000ff0400720c */ /* 0x000fe40003f65070 */
[----:B------:R-:W-:Y:S02]  /*e890*/  SEL R4, R123, RZ, P1 ;  /* 0x000000ff7b047207 */ /* 0x000fe40000800000 */
[----:B------:R-:W-:Y:S02]  /*e8a0*/  SEL R123, RZ, 0x4, P6 ;  /* 0x00000004ff7b7807 */ /* 0x000fe40003000000 */
[----:B------:R-:W-:Y:S02]  /*e8b0*/  ISETP.NE.U32.AND P6, PT, R4, RZ, PT ;  /* 0x000000ff0400720c */ /* 0x000fe40003fc5070 */
[----:B------:R-:W-:-:S02]  /*e8c0*/  SEL R4, R5, RZ, P1 ;  /* 0x000000ff05047207 */ /* 0x000fc40000800000 */
[----:B------:R-:W-:Y:S02]  /*e8d0*/  SEL R5, R123, RZ, P1 ;  /* 0x000000ff7b057207 */ /* 0x000fe40000800000 */
[----:B------:R-:W-:Y:S02]  /*e8e0*/  SEL R118, RZ, 0x4, P4 ;  /* 0x00000004ff767807 */ /* 0x000fe40002000000 */
[----:B------:R-:W-:Y:S01]  /*e8f0*/  ISETP.NE.U32.AND P4, PT, R4, RZ, PT ;  /* 0x000000ff0400720c */ /* 0x000fe20003f85070 */
[----:B------:R-:W-:Y:S01]  /*e900*/  USHF.L.U32 UR5, UR5, 0x7, URZ ;  /* 0x0000000705057899 */ /* 0x000fe200080006ff */
[----:B------:R-:W-:Y:S02]  /*e910*/  SEL R4, RZ, 0x4, P2 ;  /* 0x00000004ff047807 */ /* 0x000fe40001000000 */
[----:B------:R-:W-:Y:S01]  /*e920*/  ISETP.NE.U32.AND P2, PT, R5, RZ, PT ;  /* 0x000000ff0500720c */ /* 0x000fe20003f45070 */
[----:B------:R-:W-:Y:S01]  /*e930*/  STL [R1+0x768], R122 ;  /* 0x0007687a01007387 */ /* 0x000fe20000100800 */
[----:B------:R-:W-:-:S02]  /*e940*/  SEL R5, R118, RZ, P1 ;  /* 0x000000ff76057207 */ /* 0x000fc40000800000 */
[----:B------:R-:W-:Y:S01]  /*e950*/  SEL R4, R4, RZ, P1 ;  /* 0x000000ff04047207 */ /* 0x000fe20000800000 */
[----:B------:R1:W-:Y:S01]  /*e960*/  LDGSTS.E [R2+0x2a008], desc[UR16][R184.64], P6 ;  /* 0x2a008000b8027fae */ /* 0x0003e2000b1a1010 */
[----:B------:R-:W-:Y:S01]  /*e970*/  ISETP.NE.U32.AND P1, PT, R5, RZ, PT ;  /* 0x000000ff0500720c */ /* 0x000fe20003f25070 */
[----:B------:R-:W-:Y:S02]  /*e980*/  IMAD.U32 R5, RZ, RZ, UR5 ;  /* 0x00000005ff057e24 */ /* 0x000fe4000f8e00ff */
[----:B------:R1:W-:Y:S04]  /*e990*/  STL [R1+0x76c], R119 ;  /* 0x00076c7701007387 */ /* 0x0003e80000100800 */
[----:B------:R-:W-:Y:S01]  /*e9a0*/  STL.64 [R1+0x770], R184 ;  /* 0x000770b801007387 */ /* 0x000fe20000100a00 */
[----:B------:R-:W-:-:S03]  /*e9b0*/  ISETP.NE.U32.AND P6, PT, R4, RZ, PT ;  /* 0x000000ff0400720c */ /* 0x000fc60003fc5070 */
[----:B------:R-:W-:Y:S01]  /*e9c0*/  LDGSTS.E [R2+0x2c000], desc[UR16][R154.64], P4 ;  /* 0x2c0000009a027fae */ /* 0x000fe2000a1a1010 */
[----:B------:R-:W-:-:S03]  /*e9d0*/  IMAD.WIDE R52, R5, 0x4, R52 ;  /* 0x0000000405347825 */ /* 0x000fc600078e0234 */
[----:B------:R-:W-:Y:S01]  /*e9e0*/  LDGSTS.E [R2+0x2c008], desc[UR16][R152.64], P2 ;  /* 0x2c00800098027fae */ /* 0x000fe200091a1010 */
[----:B--2---:R-:W-:-:S03]  /*e9f0*/  IMAD.WIDE R248, R5, 0x4, R120 ;  /* 0x0000000405f87825 */ /* 0x004fc600078e0278 */
[----:B------:R-:W2:Y:S01]  /*ea00*/  LDL.64 R120, [R1+0x1d8] ;  /* 0x0001d80001787983 */ /* 0x000ea20000100a00 */
[----:B---3--:R-:W-:-:S03]  /*ea10*/  IMAD.WIDE R250, R5, 0x4, R212 ;  /* 0x0000000405fa7825 */ /* 0x008fc600078e02d4 */
[----:B------:R-:W-:Y:S04]  /*ea20*/  STL.64 [R1+0x7a8], R248 ;  /* 0x0007a8f801007387 */ /* 0x000fe80000100a00 */
[----:B------:R-:W3:Y:S01]  /*ea30*/  LDL.LU.64 R212, [R1+0x1d0] ;  /* 0x0001d00001d47983 */ /* 0x000ee20000300a00 */
[----:B-1----:R-:W-:-:S03]  /*ea40*/  IMAD.WIDE R128, R5, 0x4, R242 ;  /* 0x0000000405807825 */ /* 0x002fc600078e02f2 */
[----:B------:R-:W-:Y:S01]  /*ea50*/  STL.64 [R1+0x778], R250 ;  /* 0x000778fa01007387 */ /* 0x000fe20000100a00 */
[----:B----4-:R-:W-:-:S03]  /*ea60*/  IMAD.WIDE R160, R5, 0x4, R126 ;  /* 0x0000000405a07825 */ /* 0x010fc600078e027e */
[----:B------:R-:W4:Y:S01]  /*ea70*/  LDL.64 R126, [R1+0x1c8] ;  /* 0x0001c800017e7983 */ /* 0x000f220000100a00 */
[----:B------:R-:W-:-:S03]  /*ea80*/  IMAD.WIDE R198, R5, 0x4, R148 ;  /* 0x0000000405c67825 */ /* 0x000fc600078e0294 */
[----:B------:R-:W-:Y:S01]  /*ea90*/  STL.64 [R1+0x228], R128 ;  /* 0x0002288001007387 */ /* 0x000fe20000100a00 */
[----:B------:R-:W-:-:S03]  /*eaa0*/  IMAD.WIDE R196, R5, 0x4, R214 ;  /* 0x0000000405c47825 */ /* 0x000fc600078e02d6 */
[----:B------:R-:W-:Y:S04]  /*eab0*/  STL.64 [R1+0x780], R128 ;  /* 0x0007808001007387 */ /* 0x000fe80000100a00 */
[----:B------:R-:W2:Y:S04]  /*eac0*/  LDL.64 R148, [R1+0x1c0] ;  /* 0x0001c00001947983 */ /* 0x000ea80000100a00 */
[----:B------:R-:W2:Y:S01]  /*ead0*/  LDL.LU.64 R214, [R1+0x1b8] ;  /* 0x0001b80001d67983 */ /* 0x000ea20000300a00 */
[----:B------:R-:W-:-:S03]  /*eae0*/  IMAD.WIDE R118, R5, 0x4, R124 ;  /* 0x0000000405767825 */ /* 0x000fc600078e027c */
[----:B------:R-:W-:Y:S01]  /*eaf0*/  STL.64 [R1+0x220], R198 ;  /* 0x000220c601007387 */ /* 0x000fe20000100a00 */
[----:B------:R-:W-:-:S03]  /*eb00*/  IMAD.WIDE R216, R5, 0x4, R182 ;  /* 0x0000000405d87825 */ /* 0x000fc600078e02b6 */
[----:B------:R-:W-:Y:S04]  /*eb10*/  STL.64 [R1+0x788], R198 ;  /* 0x000788c601007387 */ /* 0x000fe80000100a00 */
[----:B------:R-:W2:Y:S01]  /*eb20*/  LDL.LU.64 R124, [R1+0x1b0] ;  /* 0x0001b000017c7983 */ /* 0x000ea20000300a00 */
[----:B------:R-:W-:-:S03]  /*eb30*/  IMAD.WIDE R162, R5, 0x4, R244 ;  /* 0x0000000405a27825 */ /* 0x000fc600078e02f4 */
[----:B------:R-:W-:Y:S01]  /*eb40*/  STL.64 [R1+0x1f8], R118 ;  /* 0x0001f87601007387 */ /* 0x000fe20000100a00 */
[----:B------:R-:W-:-:S03]  /*eb50*/  IMAD.WIDE R228, R5, 0x4, R246 ;  /* 0x0000000405e47825 */ /* 0x000fc600078e02f6 */
[----:B------:R-:W2:Y:S04]  /*eb60*/  LDL.LU.64 R182, [R1+0x1a8] ;  /* 0x0001a80001b67983 */ /* 0x000ea80000300a00 */
[----:B------:R-:W2:Y:S01]  /*eb70*/  LDL.LU.64 R240, [R1+0x1a0] ;  /* 0x0001a00001f07983 */ /* 0x000ea20000300a00 */
[----:B------:R-:W-:-:S03]  /*eb80*/  IMAD.WIDE R122, R5, 0x4, R150 ;  /* 0x00000004057a7825 */ /* 0x000fc600078e0296 */
[----:B------:R-:W2:Y:S01]  /*eb90*/  LDL.64 R244, [R1+0x198] ;  /* 0x0001980001f47983 */ /* 0x000ea20000100a00 */
[----:B------:R-:W-:-:S03]  /*eba0*/  IMAD.WIDE R150, R5, 0x4, R180 ;  /* 0x0000000405967825 */ /* 0x000fc600078e02b4 */
[----:B------:R-:W2:Y:S04]  /*ebb0*/  LDL.64 R246, [R1+0x190] ;  /* 0x0001900001f67983 */ /* 0x000ea80000100a00 */
[----:B------:R-:W2:Y:S04]  /*ebc0*/  LDL.64 R180, [R1+0x188] ;  /* 0x0001880001b47983 */ /* 0x000ea80000100a00 */
[----:B------:R-:W-:Y:S04]  /*ebd0*/  STL.64 [R1+0x1f0], R216 ;  /* 0x0001f0d801007387 */ /* 0x000fe80000100a00 */
[----:B------:R-:W-:Y:S04]  /*ebe0*/  STL.64 [R1+0x790], R216 ;  /* 0x000790d801007387 */ /* 0x000fe80000100a00 */
[----:B------:R-:W-:Y:S04]  /*ebf0*/  STL.64 [R1+0x1e8], R162 ;  /* 0x0001e8a201007387 */ /* 0x000fe80000100a00 */
[----:B------:R-:W-:Y:S01]  /*ec00*/  STL.64 [R1+0x798], R162 ;  /* 0x000798a201007387 */ /* 0x000fe20000100a00 */
[----:B---3--:R-:W-:-:S04]  /*ec10*/  IMAD.WIDE R236, R5, 0x4, R212 ;  /* 0x0000000405ec7825 */ /* 0x008fc800078e02d4 */
[C---:B----4-:R-:W-:Y:S02]  /*ec20*/  IMAD.WIDE R178, R5.reuse, 0x4, R126 ;  /* 0x0000000405b27825 */ /* 0x050fe400078e027e */
[----:B------:R-:W3:Y:S04]  /*ec30*/  LDL.64 R126, [R1+0x180] ;  /* 0x00018000017e7983 */ /* 0x000ee80000100a00 */
[----:B------:R-:W4:Y:S04]  /*ec40*/  LDL.LU.64 R212, [R1+0x178] ;  /* 0x0001780001d47983 */ /* 0x000f280000300a00 */
[----:B------:R-:W3:Y:S01]  /*ec50*/  LDL.LU.64 R210, [R1+0x170] ;  /* 0x0001700001d27983 */ /* 0x000ee20000300a00 */
[----:B--2---:R-:W-:-:S03]  /*ec60*/  IMAD.WIDE R130, R5, 0x4, R148 ;  /* 0x0000000405827825 */ /* 0x004fc600078e0294 */
[----:B------:R-:W2:Y:S04]  /*ec70*/  LDL.LU.64 R242, [R1+0x168] ;  /* 0x0001680001f27983 */ /* 0x000ea80000300a00 */
[----:B------:R-:W-:Y:S04]  /*ec80*/  STL.64 [R1+0x1e0], R228 ;  /* 0x0001e0e401007387 */ /* 0x000fe80000100a00 */
[----:B------:R1:W-:Y:S04]  /*ec90*/  STL.64 [R1+0x7a0], R228 ;  /* 0x0007a0e401007387 */ /* 0x0003e80000100a00 */
[----:B------:R-:W2:Y:S01]  /*eca0*/  LDL.LU.64 R148, [R1+0x160] ;  /* 0x0001600001947983 */ /* 0x000ea20000300a00 */
[----:B-1----:R-:W-:-:S03]  /*ecb0*/  IMAD.WIDE R228, R5, 0x4, R214 ;  /* 0x0000000405e47825 */ /* 0x002fc600078e02d6 */
[----:B------:R-:W2:Y:S01]  /*ecc0*/  LDL.LU.64 R214, [R1+0x158] ;  /* 0x0001580001d67983 */ /* 0x000ea20000300a00 */
[----:B------:R-:W-:-:S03]  /*ecd0*/  IMAD.WIDE R218, R5, 0x4, R124 ;  /* 0x0000000405da7825 */ /* 0x000fc600078e027c */
[----:B------:R-:W-:Y:S01]  /*ece0*/  STL.64 [R1+0x1d0], R236 ;  /* 0x0001d0ec01007387 */ /* 0x000fe20000100a00 */
[----:B------:R-:W-:-:S03]  /*ecf0*/  IMAD.WIDE R192, R5, 0x4, R182 ;  /* 0x0000000405c07825 */ /* 0x000fc600078e02b6 */
[----:B------:R-:W2:Y:S01]  /*ed00*/  LDL.64 R124, [R1+0x150] ;  /* 0x00015000017c7983 */ /* 0x000ea20000100a00 */
[----:B------:R-:W-:-:S03]  /*ed10*/  IMAD.WIDE R140, R5, 0x4, R244 ;  /* 0x00000004058c7825 */ /* 0x000fc600078e02f4 */
[----:B------:R-:W2:Y:S01]  /*ed20*/  LDL.64 R182, [R1+0x148] ;  /* 0x0001480001b67983 */ /* 0x000ea20000100a00 */
[----:B------:R-:W-:-:S03]  /*ed30*/  IMAD.WIDE R244, R5, 0x4, R246 ;  /* 0x0000000405f47825 */ /* 0x000fc600078e02f6 */
[----:B------:R-:W-:Y:S04]  /*ed40*/  STL.64 [R1+0x1b8], R228 ;  /* 0x0001b8e401007387 */ /* 0x000fe80000100a00 */
[----:B------:R-:W-:Y:S01]  /*ed50*/  STL.64 [R1+0x1b0], R218 ;  /* 0x0001b0da01007387 */ /* 0x000fe20000100a00 */
[----:B------:R-:W-:-:S03]  /*ed60*/  IMAD.WIDE R230, R5, 0x4, R240 ;  /* 0x0000000405e67825 */ /* 0x000fc600078e02f0 */
[----:B------:R-:W2:Y:S01]  /*ed70*/  LDL.LU.64 R246, [R1+0x140] ;  /* 0x0001400001f67983 */ /* 0x000ea20000300a00 */
[----:B------:R-:W-:-:S03]  /*ed80*/  IMAD.WIDE R166, R5, 0x4, R180 ;  /* 0x0000000405a67825 */ /* 0x000fc600078e02b4 */
[----:B------:R-:W-:Y:S04]  /*ed90*/  STL.64 [R1+0x1a8], R192 ;  /* 0x0001a8c001007387 */ /* 0x000fe80000100a00 */
[----:B------:R-:W2:Y:S04]  /*eda0*/  LDL.LU.64 R208, [R1+0x138] ;  /* 0x0001380001d07983 */ /* 0x000ea80000300a00 */
[----:B------:R-:W2:Y:S04]  /*edb0*/  LDL.LU.64 R240, [R1+0x130] ;  /* 0x0001300001f07983 */ /* 0x000ea80000300a00 */
[----:B------:R-:W2:Y:S04]  /*edc0*/  LDL.LU.64 R180, [R1+0x128] ;  /* 0x0001280001b47983 */ /* 0x000ea80000300a00 */
[----:B------:R-:W-:Y:S01]  /*edd0*/  STL.64 [R1+0x1a0], R230 ;  /* 0x0001a0e601007387 */ /* 0x000fe20000100a00 */
[----:B----4-:R-:W-:-:S03]  /*ede0*/  IMAD.WIDE R162, R5, 0x4, R212 ;  /* 0x0000000405a27825 */ /* 0x010fc600078e02d4 */
[----:B------:R-:W4:Y:S01]  /*edf0*/  LDL.LU.64 R212, [R1+0x120] ;  /* 0x0001200001d47983 */ /* 0x000f220000300a00 */
[----:B---3--:R-:W-:-:S04]  /*ee00*/  IMAD.WIDE R156, R5, 0x4, R210 ;  /* 0x00000004059c7825 */ /* 0x008fc800078e02d2 */
[C---:B--2---:R-:W-:Y:S02]  /*ee10*/  IMAD.WIDE R194, R5.reuse, 0x4, R242 ;  /* 0x0000000405c27825 */ /* 0x044fe400078e02f2 */
[----:B------:R-:W2:Y:S04]  /*ee20*/  LDL.64 R242, [R1+0x118] ;  /* 0x0001180001f27983 */ /* 0x000ea80000100a00 */
[----:B------:R-:W-:Y:S04]  /*ee30*/  STL.64 [R1+0x178], R162 ;  /* 0x000178a201007387 */ /* 0x000fe80000100a00 */
[----:B------:R-:W3:Y:S01]  /*ee40*/  LDL.64 R210, [R1+0x110] ;  /* 0x0001100001d27983 */ /* 0x000ee20000100a00 */
[----:B------:R-:W-:-:S03]  /*ee50*/  IMAD.WIDE R142, R5, 0x4, R214 ;  /* 0x00000004058e7825 */ /* 0x000fc600078e02d6 */
[----:B------:R-:W3:Y:S01]  /*ee60*/  LDL.64 R214, [R1+0x108] ;  /* 0x0001080001d67983 */ /* 0x000ee20000100a00 */
[----:B------:R-:W-:-:S03]  /*ee70*/  IMAD.WIDE R136, R5, 0x4, R148 ;  /* 0x0000000405887825 */ /* 0x000fc600078e0294 */
[----:B------:R-:W-:Y:S01]  /*ee80*/  STL.64 [R1+0x170], R156 ;  /* 0x0001709c01007387 */ /* 0x000fe20000100a00 */
[----:B------:R-:W-:-:S03]  /*ee90*/  IMAD.WIDE R248, R5, 0x4, R124 ;  /* 0x0000000405f87825 */ /* 0x000fc600078e027c */
[----:B------:R-:W3:Y:S04]  /*eea0*/  LDL.64 R124, [R1+0x100] ;  /* 0x00010000017c7983 */ /* 0x000ee80000100a00 */
[----:B------:R-:W-:Y:S04]  /*eeb0*/  STL.64 [R1+0x168], R194 ;  /* 0x000168c201007387 */ /* 0x000fe80000100a00 */
[----:B------:R-:W3:Y:S01]  /*eec0*/  LDL.LU.64 R238, [R1+0xf8] ;  /* 0x0000f80001ee7983 */ /* 0x000ee20000300a00 */
[----:B------:R-:W-:-:S03]  /*eed0*/  IMAD.WIDE R206, R5, 0x4, R182 ;  /* 0x0000000405ce7825 */ /* 0x000fc600078e02b6 */
[----:B------:R-:W3:Y:S01]  /*eee0*/  LDL.LU.64 R144, [R1+0xf0] ;  /* 0x0000f00001907983 */ /* 0x000ee20000300a00 */
[----:B------:R-:W-:-:S03]  /*eef0*/  IMAD.WIDE R182, R5, 0x4, R246 ;  /* 0x0000000405b67825 */ /* 0x000fc600078e02f6 */
[----:B------:R-:W3:Y:S04]  /*ef00*/  LDL.LU.64 R176, [R1+0xe8] ;  /* 0x0000e80001b07983 */ /* 0x000ee80000300a00 */
[----:B------:R-:W-:Y:S04]  /*ef10*/  STL.64 [R1+0x160], R136 ;  /* 0x0001608801007387 */ /* 0x000fe80000100a00 */
[----:B------:R-:W3:Y:S04]  /*ef20*/  LDL.LU.64 R148, [R1+0xe0] ;  /* 0x0000e00001947983 */ /* 0x000ee80000300a00 */
[----:B------:R-:W3:Y:S01]  /*ef30*/  LDL.64 R246, [R1+0xd8] ;  /* 0x0000d80001f67983 */ /* 0x000ee20000100a00 */
[----:B------:R-:W-:-:S03]  /*ef40*/  IMAD.WIDE R224, R5, 0x4, R180 ;  /* 0x0000000405e07825 */ /* 0x000fc600078e02b4 */
[----:B------:R-:W-:Y:S04]  /*ef50*/  STL.64 [R1+0x158], R142 ;  /* 0x0001588e01007387 */ /* 0x000fe80000100a00 */
[----:B------:R-:W3:Y:S01]  /*ef60*/  LDL.LU.64 R180, [R1+0xd0] ;  /* 0x0000d00001b47983 */ /* 0x000ee20000300a00 */
[----:B------:R-:W-:-:S03]  /*ef70*/  IMAD.WIDE R216, R5, 0x4, R208 ;  /* 0x0000000405d87825 */ /* 0x000fc600078e02d0 */
[----:B------:R-:W-:Y:S01]  /*ef80*/  STL.64 [R1+0x140], R182 ;  /* 0x000140b601007387 */ /* 0x000fe20000100a00 */
[----:B------:R-:W-:-:S03]  /*ef90*/  IMAD.WIDE R158, R5, 0x4, R240 ;  /* 0x00000004059e7825 */ /* 0x000fc600078e02f0 */
[----:B------:R-:W-:Y:S04]  /*efa0*/  STL.64 [R1+0x138], R216 ;  /* 0x000138d801007387 */ /* 0x000fe80000100a00 */
[----:B------:R-:W3:Y:S01]  /*efb0*/  LDL.LU.64 R240, [R1+0xc8] ;  /* 0x0000c80001f07983 */ /* 0x000ee20000300a00 */
[----:B----4-:R-:W-:-:S03]  /*efc0*/  IMAD.WIDE R138, R5, 0x4, R212 ;  /* 0x00000004058a7825 */ /* 0x010fc600078e02d4 */
[----:B------:R-:W4:Y:S04]  /*efd0*/  LDL.LU.64 R212, [R1+0xc0] ;  /* 0x0000c00001d47983 */ /* 0x000f280000300a00 */
[----:B------:R-:W4:Y:S01]  /*efe0*/  LDL.LU.64 R146, [R1+0xb8] ;  /* 0x0000b80001927983 */ /* 0x000f220000300a00 */
[----:B--2---:R-:W-:-:S03]  /*eff0*/  IMAD.WIDE R186, R5, 0x4, R242 ;  /* 0x0000000405ba7825 */ /* 0x004fc600078e02f2 */
[----:B------:R-:W-:Y:S04]  /*f000*/  STL.64 [R1+0x130], R158 ;  /* 0x0001309e01007387 */ /* 0x000fe80000100a00 */
[----:B------:R-:W2:Y:S01]  /*f010*/  LDL.LU.64 R242, [R1+0xb0] ;  /* 0x0000b00001f27983 */ /* 0x000ea20000300a00 */
[----:B---3--:R-:W-:-:S03]  /*f020*/  IMAD.WIDE R208, R5, 0x4, R210 ;  /* 0x0000000405d07825 */ /* 0x008fc600078e02d2 */
[----:B------:R-:W-:Y:S04]  /*f030*/  STL.64 [R1+0x128], R224 ;  /* 0x000128e001007387 */ /* 0x000fe80000100a00 */
[----:B------:R-:W-:Y:S01]  /*f040*/  STL.64 [R1+0x120], R138 ;  /* 0x0001208a01007387 */ /* 0x000fe20000100a00 */
[----:B------:R-:W-:-:S03]  /*f050*/  IMAD.WIDE R210, R5, 0x4, R214 ;  /* 0x0000000405d27825 */ /* 0x000fc600078e02d6 */
[----:B------:R-:W3:Y:S01]  /*f060*/  LDL.LU.64 R214, [R1+0xa8] ;  /* 0x0000a80001d67983 */ /* 0x000ee20000300a00 */
[----:B------:R-:W-:-:S04]  /*f070*/  IMAD.WIDE R198, R5, 0x4, R238 ;  /* 0x0000000405c67825 */ /* 0x000fc800078e02ee */
[C---:B------:R-:W-:Y:S02]  /*f080*/  IMAD.WIDE R188, R5.reuse, 0x4, R144 ;  /* 0x0000000405bc7825 */ /* 0x040fe400078e0290 */
[----:B------:R-:W3:Y:S02]  /*f090*/  LDL.LU.64 R144, [R1+0xa0] ;  /* 0x0000a00001907983 */ /* 0x000ee40000300a00 */
[C---:B------:R-:W-:Y:S02]  /*f0a0*/  IMAD.WIDE R226, R5.reuse, 0x4, R176 ;  /* 0x0000000405e27825 */ /* 0x040fe400078e02b0 */
[----:B------:R-:W3:Y:S04]  /*f0b0*/  LDL.LU.64 R176, [R1+0x98] ;  /* 0x0000980001b07983 */ /* 0x000ee80000300a00 */
[----:B------:R-:W-:Y:S01]  /*f0c0*/  STL.64 [R1+0xf8], R198 ;  /* 0x0000f8c601007387 */ /* 0x000fe20000100a00 */
[----:B------:R-:W-:-:S03]  /*f0d0*/  IMAD.WIDE R168, R5, 0x4, R148 ;  /* 0x0000000405a87825 */ /* 0x000fc600078e0294 */
[----:B------:R-:W3:Y:S01]  /*f0e0*/  LDL.LU.64 R148, [R1+0x90] ;  /* 0x0000900001947983 */ /* 0x000ee20000300a00 */
[----:B------:R-:W-:-:S03]  /*f0f0*/  IMAD.WIDE R232, R5, 0x4, R246 ;  /* 0x0000000405e87825 */ /* 0x000fc600078e02f6 */
[----:B------:R-:W3:Y:S04]  /*f100*/  LDL.64 R246, [R1+0x88] ;  /* 0x0000880001f67983 */ /* 0x000ee80000100a00 */
[----:B------:R-:W-:Y:S01]  /*f110*/  STL.64 [R1+0xf0], R188 ;  /* 0x0000f0bc01007387 */ /* 0x000fe20000100a00 */
[----:B------:R-:W-:-:S03]  /*f120*/  IMAD.WIDE R238, R5, 0x4, R180 ;  /* 0x0000000405ee7825 */ /* 0x000fc600078e02b4 */
[----:B------:R-:W3:Y:S04]  /*f130*/  LDL.64 R180, [R1+0x80] ;  /* 0x0000800001b47983 */ /* 0x000ee80000100a00 */
[----:B------:R-:W-:Y:S04]  /*f140*/  STL.64 [R1+0xe8], R226 ;  /* 0x0000e8e201007387 */ /* 0x000fe80000100a00 */
[----:B------:R-:W-:Y:S01]  /*f150*/  STL.64 [R1+0xe0], R168 ;  /* 0x0000e0a801007387 */ /* 0x000fe20000100a00 */
[----:B------:R-:W-:-:S03]  /*f160*/  IMAD.WIDE R240, R5, 0x4, R240 ;  /* 0x0000000405f07825 */ /* 0x000fc600078e02f0 */
[----:B------:R-:W3:Y:S04]  /*f170*/  LDL.LU.64 R184, [R1+0x78] ;  /* 0x0000780001b87983 */ /* 0x000ee80000300a00 */
[----:B------:R-:W-:Y:S04]  /*f180*/  STL.64 [R1+0xd0], R238 ;  /* 0x0000d0ee01007387 */ /* 0x000fe80000100a00 */
[----:B------:R-:W3:Y:S04]  /*f190*/  LDL.LU.64 R220, [R1+0x70] ;  /* 0x0000700001dc7983 */ /* 0x000ee80000300a00 */
[----:B------:R-:W3:Y:S04]  /*f1a0*/  LDL.LU.64 R134, [R1+0x68] ;  /* 0x0000680001867983 */ /* 0x000ee80000300a00 */
[----:B------:R-:W3:Y:S04]  /*f1b0*/  LDL.LU.64 R200, [R1+0x60] ;  /* 0x0000600001c87983 */ /* 0x000ee80000300a00 */
[----:B------:R-:W3:Y:S04]  /*f1c0*/  LDL.LU.64 R174, [R1+0x58] ;  /* 0x0000580001ae7983 */ /* 0x000ee80000300a00 */
[----:B------:R-:W-:Y:S01]  /*f1d0*/  STL.64 [R1+0xc8], R240 ;  /* 0x0000c8f001007387 */ /* 0x000fe20000100a00 */
[----:B----4-:R-:W-:-:S04]  /*f1e0*/  IMAD.WIDE R212, R5, 0x4, R212 ;  /* 0x0000000405d47825 */ /* 0x010fc800078e02d4 */
[----:B------:R-:W-:-:S05]  /*f1f0*/  IMAD.WIDE R128, R5, 0x4, R146 ;  /* 0x0000000405807825 */ /* 0x000fca00078e0292 */
[----:B------:R-:W-:Y:S01]  /*f200*/  STL.64 [R1+0xb8], R128 ;  /* 0x0000b88001007387 */ /* 0x000fe20000100a00 */
[----:B--2---:R-:W-:-:S03]  /*f210*/  IMAD.WIDE R190, R5, 0x4, R242 ;  /* 0x0000000405be7825 */ /* 0x004fc600078e02f2 */
[----:B------:R-:W2:Y:S04]  /*f220*/  LDL.LU.64 R146, [R1+0x50] ;  /* 0x0000500001927983 */ /* 0x000ea80000300a00 */
[----:B------:R-:W4:Y:S01]  /*f230*/  LDL.LU.64 R242, [R1+0x48] ;  /* 0x0000480001f27983 */ /* 0x000f220000300a00 */
[----:B---3--:R-:W-:-:S03]  /*f240*/  IMAD.WIDE R132, R5, 0x4, R214 ;  /* 0x0000000405847825 */ /* 0x008fc600078e02d6 */
[----:B------:R-:W3:Y:S04]  /*f250*/  LDL.LU.64 R214, [R1+0x40] ;  /* 0x0000400001d67983 */ /* 0x000ee80000300a00 */
[----:B------:R-:W-:Y:S04]  /*f260*/  STL.64 [R1+0xc0], R212 ;  /* 0x0000c0d401007387 */ /* 0x000fe80000100a00 */
[----:B------:R-:W-:Y:S04]  /*f270*/  STL.64 [R1+0xb0], R190 ;  /* 0x0000b0be01007387 */ /* 0x000fe80000100a00 */
[----:B------:R-:W3:Y:S04]  /*f280*/  LDL.LU.64 R118, [R1+0x38] ;  /* 0x0000380001767983 */ /* 0x000ee80000300a00 */
[----:B------:R-:W4:Y:S01]  /*f290*/  LDL.LU.64 R222, [R1+0x30] ;  /* 0x0000300001de7983 */ /* 0x000f220000300a00 */
[----:B------:R-:W-:-:S03]  /*f2a0*/  IMAD.WIDE R170, R5, 0x4, R144 ;  /* 0x0000000405aa7825 */ /* 0x000fc600078e0290 */
[----:B------:R-:W-:Y:S04]  /*f2b0*/  STL.64 [R1+0xa8], R132 ;  /* 0x0000a88401007387 */ /* 0x000fe80000100a00 */
[----:B------:R-:W4:Y:S01]  /*f2c0*/  LDL.LU.64 R164, [R1+0x28] ;  /* 0x0000280001a47983 */ /* 0x000f220000300a00 */
[----:B------:R-:W-:-:S03]  /*f2d0*/  IMAD.WIDE R172, R5, 0x4, R176 ;  /* 0x0000000405ac7825 */ /* 0x000fc600078e02b0 */
[----:B------:R-:W4:Y:S01]  /*f2e0*/  LDL.LU.64 R202, [R1+0x20] ;  /* 0x0000200001ca7983 */ /* 0x000f220000300a00 */
[----:B------:R-:W-:-:S03]  /*f2f0*/  IMAD.WIDE R144, R5, 0x4, R148 ;  /* 0x0000000405907825 */ /* 0x000fc600078e0294 */
[----:B------:R-:W4:Y:S04]  /*f300*/  LDL.LU.64 R204, [R1+0x18] ;  /* 0x0000180001cc7983 */ /* 0x000f280000300a00 */
[----:B------:R-:W-:Y:S04]  /*f310*/  STL.64 [R1+0xa0], R170 ;  /* 0x0000a0aa01007387 */ /* 0x000fe80000100a00 */
[----:B------:R-:W4:Y:S01]  /*f320*/  LDL.LU.64 R176, [R1+0x10] ;  /* 0x0000100001b07983 */ /* 0x000f220000300a00 */
[----:B------:R-:W-:-:S03]  /*f330*/  IMAD.WIDE R234, R5, 0x4, R180 ;  /* 0x0000000405ea7825 */ /* 0x000fc600078e02b4 */
[----:B------:R-:W4:Y:S04]  /*f340*/  LDL.LU.64 R148, [R1+0x8] ;  /* 0x0000080001947983 */ /* 0x000f280000300a00 */
[----:B------:R-:W4:Y:S01]  /*f350*/  LDL.LU.64 R180, [R1] ;  /* 0x0000000001b47983 */ /* 0x000f220000300a00 */
[----:B------:R-:W-:-:S04]  /*f360*/  IMAD.WIDE R250, R5, 0x4, R184 ;  /* 0x0000000405fa7825 */ /* 0x000fc800078e02b8 */
[C---:B------:R-:W-:Y:S01]  /*f370*/  IMAD.WIDE R126, R5.reuse, 0x4, R126 ;  /* 0x00000004057e7825 */ /* 0x040fe200078e027e */
[----:B------:R-:W-:Y:S03]  /*f380*/  STL.64 [R1+0x98], R172 ;  /* 0x000098ac01007387 */ /* 0x000fe60000100a00 */
[C---:B------:R-:W-:Y:S01]  /*f390*/  IMAD.WIDE R220, R5.reuse, 0x4, R220 ;  /* 0x0000000405dc7825 */ /* 0x040fe200078e02dc */
[----:B------:R-:W-:Y:S03]  /*f3a0*/  STL.64 [R1+0x90], R144 ;  /* 0x0000909001007387 */ /* 0x000fe60000100a00 */
[C---:B------:R-:W-:Y:S01]  /*f3b0*/  IMAD.WIDE R134, R5.reuse, 0x4, R134 ;  /* 0x0000000405867825 */ /* 0x040fe200078e0286 */
[----:B------:R-:W-:Y:S03]  /*f3c0*/  STL.64 [R1+0x78], R250 ;  /* 0x000078fa01007387 */ /* 0x000fe60000100a00 */
[C---:B------:R-:W-:Y:S01]  /*f3d0*/  IMAD.WIDE R200, R5.reuse, 0x4, R200 ;  /* 0x0000000405c87825 */ /* 0x040fe200078e02c8 */
[----:B------:R-:W-:Y:S03]  /*f3e0*/  STL.64 [R1+0x70], R220 ;  /* 0x000070dc01007387 */ /* 0x000fe60000100a00 */
[C---:B------:R-:W-:Y:S01]  /*f3f0*/  IMAD.WIDE R174, R5.reuse, 0x4, R174 ;  /* 0x0000000405ae7825 */ /* 0x040fe200078e02ae */
[----:B------:R-:W-:Y:S04]  /*f400*/  STL.64 [R1+0x68], R134 ;  /* 0x0000688601007387 */ /* 0x000fe80000100a00 */
[----:B------:R-:W-:Y:S01]  /*f410*/  STL.64 [R1+0x60], R200 ;  /* 0x000060c801007387 */ /* 0x000fe20000100a00 */
[----:B------:R-:W-:-:S03]  /*f420*/  IMAD.WIDE R246, R5, 0x4, R246 ;  /* 0x0000000405f67825 */ /* 0x000fc600078e02f6 */
[----:B------:R-:W-:Y:S01]  /*f430*/  STL.64 [R1+0x58], R174 ;  /* 0x000058ae01007387 */ /* 0x000fe20000100a00 */
[----:B------:R-:W-:-:S04]  /*f440*/  IMAD.WIDE R120, R5, 0x4, R120 ;  /* 0x0000000405787825 */ /* 0x000fc800078e0278 */
[----:B------:R-:W-:-:S04]  /*f450*/  IMAD.WIDE R124, R5, 0x4, R124 ;  /* 0x00000004057c7825 */ /* 0x000fc800078e027c */
[----:B--2---:R-:W-:-:S04]  /*f460*/  IMAD.WIDE R146, R5, 0x4, R146 ;  /* 0x0000000405927825 */ /* 0x004fc800078e0292 */
[----:B---3--:R-:W-:-:S04]  /*f470*/  IMAD.WIDE R184, R5, 0x4, R118 ;  /* 0x0000000405b87825 */ /* 0x008fc800078e0276 */
[----:B------:R-:W-:-:S04]  /*f480*/  IMAD.WIDE R118, R5, 0x4, R8 ;  /* 0x0000000405767825 */ /* 0x000fc800078e0208 */
[----:B------:R-:W-:Y:S02]  /*f490*/  IMAD.MOV.U32 R8, RZ, RZ, R130 ;  /* 0x000000ffff087224 */ /* 0x000fe400078e0082 */
[----:B------:R-:W-:Y:S02]  /*f4a0*/  IMAD.MOV.U32 R9, RZ, RZ, R131 ;  /* 0x000000ffff097224 */ /* 0x000fe400078e0083 */
        /* <DEDUP_REMOVED lines=9> */
[----:B------:R-:W-:Y:S02]  /*f540*/  IMAD.MOV.U32 R12, RZ, RZ, R10 ;  /* 0x000000ffff0c7224 */ /* 0x000fe400078e000a */
[----:B------:R-:W-:Y:S02]  /*f550*/  IMAD.MOV.U32 R13, RZ, RZ, R11 ;  /* 0x000000ffff0d7224 */ /* 0x000fe400078e000b */
[----:B------:R-:W-:Y:S02]  /*f560*/  IMAD.MOV.U32 R10, RZ, RZ, R8 ;  /* 0x000000ffff0a7224 */ /* 0x000fe400078e0008 */
[----:B------:R-:W-:-:S02]  /*f570*/  IMAD.MOV.U32 R11, RZ, RZ, R9 ;  /* 0x000000ffff0b7224 */ /* 0x000fc400078e0009 */
        /* <DEDUP_REMOVED lines=27> */
[----:B----4-:R-:W-:-:S04]  /*f730*/  IMAD.WIDE R242, R5, 0x4, R242 ;  /* 0x0000000405f27825 */ /* 0x010fc800078e02f2 */
[----:B------:R-:W-:Y:S02]  /*f740*/  IMAD.MOV.U32 R32, RZ, RZ, R208 ;  /* 0x000000ffff207224 */ /* 0x000fe400078e00d0 */
[----:B------:R-:W-:Y:S02]  /*f750*/  IMAD.MOV.U32 R33, RZ, RZ, R209 ;  /* 0x000000ffff217224 */ /* 0x000fe400078e00d1 */
        /* <DEDUP_REMOVED lines=8> */
[----:B------:R-:W-:-:S04]  /*f7e0*/  IMAD.WIDE R164, R5, 0x4, R164 ;  /* 0x0000000405a47825 */ /* 0x000fc800078e02a4 */
[----:B------:R-:W-:Y:S02]  /*f7f0*/  IMAD.MOV.U32 R34, RZ, RZ, R32 ;  /* 0x000000ffff227224 */ /* 0x000fe400078e0020 */
[----:B------:R-:W-:Y:S02]  /*f800*/  IMAD.MOV.U32 R35, RZ, RZ, R33 ;  /* 0x000000ffff237224 */ /* 0x000fe400078e0021 */
[----:B------:R-:W-:Y:S01]  /*f810*/  IMAD.WIDE R202, R5, 0x4, R202 ;  /* 0x0000000405ca7825 */ /* 0x000fe200078e02ca */
[----:B------:R-:W-:Y:S03]  /*f820*/  STL.64 [R1+0x230], R222 ;  /* 0x000230de01007387 */ /* 0x000fe60000100a00 */
[----:B------:R-:W-:Y:S02]  /*f830*/  IMAD.MOV.U32 R32, RZ, RZ, R30 ;  /* 0x000000ffff207224 */ /* 0x000fe400078e001e */
[----:B------:R-:W-:-:S02]  /*f840*/  IMAD.MOV.U32 R33, RZ, RZ, R31 ;  /* 0x000000ffff217224 */ /* 0x000fc400078e001f */
[C---:B------:R-:W-:Y:S01]  /*f850*/  IMAD.WIDE R204, R5.reuse, 0x4, R204 ;  /* 0x0000000405cc7825 */ /* 0x040fe200078e02cc */
[----:B------:R-:W-:Y:S03]  /*f860*/  STL.64 [R1+0x238], R164 ;  /* 0x000238a401007387 */ /* 0x000fe60000100a00 */
[----:B------:R-:W-:Y:S02]  /*f870*/  IMAD.MOV.U32 R30, RZ, RZ, R28 ;  /* 0x000000ffff1e7224 */ /* 0x000fe400078e001c */
[----:B------:R-:W-:Y:S02]  /*f880*/  IMAD.MOV.U32 R31, RZ, RZ, R29 ;  /* 0x000000ffff1f7224 */ /* 0x000fe400078e001d */
[----:B------:R-:W-:Y:S01]  /*f890*/  IMAD.WIDE R176, R5, 0x4, R176 ;  /* 0x0000000405b07825 */ /* 0x000fe200078e02b0 */
[----:B------:R-:W-:Y:S03]  /*f8a0*/  STL.64 [R1+0x268], R202 ;  /* 0x000268ca01007387 */ /* 0x000fe60000100a00 */
[----:B------:R-:W-:-:S02]  /*f8b0*/  IMAD.MOV.U32 R28, RZ, RZ, R180 ;  /* 0x000000ffff1c7224 */ /* 0x000fc400078e00b4 */
[----:B------:R-:W-:Y:S02]  /*f8c0*/  IMAD.MOV.U32 R29, RZ, RZ, R181 ;  /* 0x000000ffff1d7224 */ /* 0x000fe400078e00b5 */
[C---:B------:R-:W-:Y:S01]  /*f8d0*/  IMAD.WIDE R148, R5.reuse, 0x4, R148 ;  /* 0x0000000405947825 */ /* 0x040fe200078e0294 */
[----:B------:R-:W-:Y:S03]  /*f8e0*/  STL.64 [R1+0x270], R204 ;  /* 0x000270cc01007387 */ /* 0x000fe60000100a00 */
[----:B------:R-:W-:Y:S01]  /*f8f0*/  IMAD.WIDE R180, R5, 0x4, R36 ;  /* 0x0000000405b47825 */ /* 0x000fe200078e0224 */
[----:B------:R-:W-:Y:S03]  /*f900*/  STL.64 [R1+0x278], R176 ;  /* 0x000278b001007387 */ /* 0x000fe60000100a00 */
[----:B------:R-:W-:-:S02]  /*f910*/  IMAD.MOV.U32 R36, RZ, RZ, R246 ;  /* 0x000000ffff247224 */ /* 0x000fc400078e00f6 */
[----:B------:R-:W-:Y:S02]  /*f920*/  IMAD.MOV.U32 R37, RZ, RZ, R247 ;  /* 0x000000ffff257224 */ /* 0x000fe400078e00f7 */
[C---:B------:R-:W-:Y:S01]  /*f930*/  IMAD.WIDE R246, R5.reuse, 0x4, R38 ;  /* 0x0000000405f67825 */ /* 0x040fe200078e0226 */
[----:B------:R-:W-:Y:S03]  /*f940*/  STL.64 [R1+0x280], R148 ;  /* 0x0002809401007387 */ /* 0x000fe60000100a00 */
[----:B------:R-:W-:Y:S02]  /*f950*/  IMAD.MOV.U32 R38, RZ, RZ, R186 ;  /* 0x000000ffff267224 */ /* 0x000fe400078e00ba */
[----:B------:R-:W-:Y:S02]  /*f960*/  IMAD.MOV.U32 R39, RZ, RZ, R187 ;  /* 0x000000ffff277224 */ /* 0x000fe400078e00bb */
[----:B------:R-:W-:Y:S01]  /*f970*/  IMAD.WIDE R186, R5, 0x4, R40 ;  /* 0x0000000405ba7825 */ /* 0x000fe200078e0228 */
[----:B------:R-:W-:Y:S03]  /*f980*/  STL.64 [R1+0x288], R118 ;  /* 0x0002887601007387 */ /* 0x000fe60000100a00 */
[----:B------:R-:W-:-:S02]  /*f990*/  IMAD.MOV.U32 R40, RZ, RZ, R120 ;  /* 0x000000ffff287224 */ /* 0x000fc400078e0078 */
[----:B------:R-:W-:Y:S01]  /*f9a0*/  IMAD.MOV.U32 R41, RZ, RZ, R121 ;  /* 0x000000ffff297224 */ /* 0x000fe200078e0079 */
[----:B------:R-:W-:Y:S01]  /*f9b0*/  STL.64 [R1+0x290], R130 ;  /* 0x0002908201007387 */ /* 0x000fe20000100a00 */
[----:B------:R-:W-:-:S03]  /*f9c0*/  IMAD.WIDE R120, R5, 0x4, R42 ;  /* 0x0000000405787825 */ /* 0x000fc600078e022a */
[----:B------:R-:W-:Y:S01]  /*f9d0*/  STL.64 [R1+0x298], R166 ;  /* 0x000298a601007387 */ /* 0x000fe20000100a00 */
[----:B------:R-:W-:Y:S02]  /*f9e0*/  IMAD.MOV.U32 R42, RZ, RZ, R124 ;  /* 0x000000ffff2a7224 */ /* 0x000fe400078e007c */
[----:B------:R-:W-:Y:S01]  /*f9f0*/  IMAD.MOV.U32 R43, RZ, RZ, R125 ;  /* 0x000000ffff2b7224 */ /* 0x000fe200078e007d */
[----:B------:R-:W-:Y:S01]  /*fa00*/  STL.64 [R1+0x2a0], R232 ;  /* 0x0002a0e801007387 */ /* 0x000fe20000100a00 */
[----:B------:R-:W-:-:S03]  /*fa10*/  IMAD.WIDE R124, R5, 0x4, R44 ;  /* 0x00000004057c7825 */ /* 0x000fc600078e022c */
[----:B------:R-:W-:Y:S01]  /*fa20*/  STL.64 [R1+0x2a8], R126 ;  /* 0x0002a87e01007387 */ /* 0x000fe20000100a00 */
[----:B------:R-:W-:Y:S02]  /*fa30*/  IMAD.MOV.U32 R44, RZ, RZ, R14 ;  /* 0x000000ffff2c7224 */ /* 0x000fe400078e000e */
[----:B------:R-:W-:Y:S01]  /*fa40*/  IMAD.MOV.U32 R45, RZ, RZ, R15 ;  /* 0x000000ffff2d7224 */ /* 0x000fe200078e000f */
        /* <DEDUP_REMOVED lines=22> */
[----:B------:R-:W-:Y:S02]  /*fbb0*/  IMAD.MOV.U32 R38, RZ, RZ, R28 ;  /* 0x000000ffff267224 */ /* 0x000fe400078e001c */
[----:B------:R-:W-:Y:S01]  /*fbc0*/  IMAD.MOV.U32 R39, RZ, RZ, R29 ;  /* 0x000000ffff277224 */ /* 0x000fe200078e001d */
[----:B------:R-:W-:Y:S01]  /*fbd0*/  STL.64 [R1+0x300], R186 ;  /* 0x000300ba01007387 */ /* 0x000fe20000100a00 */
[----:B------:R-:W-:-:S02]  /*fbe0*/  IMAD.MOV.U32 R28, RZ, RZ, R18 ;  /* 0x000000ffff1c7224 */ /* 0x000fc400078e0012 */
[----:B------:R-:W-:Y:S01]  /*fbf0*/  IMAD.MOV.U32 R29, RZ, RZ, R19 ;  /* 0x000000ffff1d7224 */ /* 0x000fe200078e0013 */
[----:B------:R-:W-:Y:S01]  /*fc00*/  STL.64 [R1+0x2f8], R246 ;  /* 0x0002f8f601007387 */ /* 0x000fe20000100a00 */
[----:B------:R-:W-:Y:S02]  /*fc10*/  IMAD.MOV.U32 R18, RZ, RZ, R10 ;  /* 0x000000ffff127224 */ /* 0x000fe400078e000a */
[----:B------:R-:W-:Y:S01]  /*fc20*/  IMAD.MOV.U32 R19, RZ, RZ, R11 ;  /* 0x000000ffff137224 */ /* 0x000fe200078e000b */
[----:B------:R-:W-:Y:S01]  /*fc30*/  STL.64 [R1+0x308], R120 ;  /* 0x0003087801007387 */ /* 0x000fe20000100a00 */
[----:B------:R-:W-:Y:S02]  /*fc40*/  IMAD.MOV.U32 R10, RZ, RZ, R248 ;  /* 0x000000ffff0a7224 */ /* 0x000fe400078e00f8 */
[----:B------:R-:W-:Y:S01]  /*fc50*/  IMAD.MOV.U32 R11, RZ, RZ, R249 ;  /* 0x000000ffff0b7224 */ /* 0x000fe200078e00f9 */
[----:B------:R-:W-:Y:S04]  /*fc60*/  STL.64 [R1+0x310], R124 ;  /* 0x0003107c01007387 */ /* 0x000fe80000100a00 */
[----:B------:R-:W2:Y:S01]  /*fc70*/  LDL.64 R248, [R1+0x260] ;  /* 0x0002600001f87983 */ /* 0x000ea20000100a00 */
[----:B------:R-:W-:-:S03]  /*fc80*/  IMAD.WIDE R56, R5, 0x4, R56 ;  /* 0x0000000405387825 */ /* 0x000fc600078e0238 */
[----:B------:R-:W-:Y:S01]  /*fc90*/  STL.64 [R1+0x318], R140 ;  /* 0x0003188c01007387 */ /* 0x000fe20000100a00 */
        /* <DEDUP_REMOVED lines=63> */
[----:B------:R-:W-:Y:S04]  /*10090*/  STL.64 [R1+0x418], R110 ;  /* 0x0004186e01007387 */ /* 0x000fe80000100a00 */
[----:B------:R-:W3:Y:S04]  /*100a0*/  LDL.64 R4, [R1+0x258] ;  /* 0x0002580001047983 */ /* 0x000ee80000100a00 */
[----:B------:R1:W-:Y:S04]  /*100b0*/  STL.64 [R1+0x430], R6 ;  /* 0x0004300601007387 */ /* 0x0003e80000100a00 */
[----:B-1----:R-:W4:Y:S04]  /*100c0*/  LDL.64 R6, [R1+0x1f8] ;  /* 0x0001f80001067983 */ /* 0x002f280000100a00 */
[----:B------:R1:W-:Y:S04]  /*100d0*/  STL.64 [R1+0x420], R112 ;  /* 0x0004207001007387 */ /* 0x0003e80000100a00 */
[----:B------:R1:W-:Y:S04]  /*100e0*/  STL.64 [R1+0x428], R114 ;  /* 0x0004287201007387 */ /* 0x0003e80000100a00 */
[----:B------:R1:W-:Y:S04]  /*100f0*/  STL.64 [R1+0x438], R116 ;  /* 0x0004387401007387 */ /* 0x0003e80000100a00 */
[----:B--2---:R-:W-:Y:S04]  /*10100*/  LDGSTS.E [R2+0x2e000], desc[UR16][R248.64], P1 ;  /* 0x2e000000f8027fae */ /* 0x004fe800089a1010 */
[----:B------:R-:W2:Y:S04]  /*10110*/  LDL.LU.64 R248, [R1+0x7a8] ;  /* 0x0007a80001f87983 */ /* 0x000ea80000300a00 */
[----:B---3--:R-:W-:Y:S04]  /*10120*/  LDGSTS.E [R2+0x2e008], desc[UR16][R4.64], P6 ;  /* 0x2e00800004027fae */ /* 0x008fe8000b1a1010 */
[----:B------:R-:W0:Y:S04]  /*10130*/  LDGDEPBAR ;  /* 0x00000000000079af */ /* 0x000e280000000000 */
[----:B--2---:R-:W-:Y:S04]  /*10140*/  LDGSTS.E [R252+0x10000], desc[UR16][R248.64], P3 ;  /* 0x10000000f8fc7fae */ /* 0x004fe800099a1010 */
[----:B----4-:R-:W-:Y:S04]  /*10150*/  LDGSTS.E [R252+0x10400], desc[UR16][R6.64], P3 ;  /* 0x1040000006fc7fae */ /* 0x010fe800099a1010 */
        /* <DEDUP_REMOVED lines=9> */
[----:B------:R-:W2:Y:S04]  /*101f0*/  LDL.LU.64 R198, [R1+0x788] ;  /* 0x0007880001c67983 */ /* 0x000ea80000300a00 */
[----:B------:R-:W2:Y:S04]  /*10200*/  LDL.LU.64 R128, [R1+0x780] ;  /* 0x0007800001807983 */ /* 0x000ea80000300a00 */
[----:B------:R-:W2:Y:S04]  /*10210*/  LDL.LU.64 R250, [R1+0x778] ;  /* 0x0007780001fa7983 */ /* 0x000ea80000300a00 */
[----:B------:R-:W-:Y:S04]  /*10220*/  LDGSTS.E [R252+0x12000], desc[UR16][R184.64], P3 ;  /* 0x12000000b8fc7fae */ /* 0x000fe800099a1010 */
[----:B------:R-:W-:Y:S04]  /*10230*/  LDGSTS.E [R252+0x12400], desc[UR16][R118.64], P3 ;  /* 0x1240000076fc7fae */ /* 0x000fe800099a1010 */
[----:B------:R-:W-:Y:S04]  /*10240*/  LDGSTS.E [R252+0x12800], desc[UR16][R122.64], P3 ;  /* 0x128000007afc7fae */ /* 0x000fe800099a1010 */
[----:B------:R-:W5:Y:S04]  /*10250*/  LDL.LU.64 R184, [R1+0x770] ;  /* 0x0007700001b87983 */ /* 0x000f680000300a00 */
[----:B------:R-:W2:Y:S04]  /*10260*/  LDL.LU R119, [R1+0x76c] ;  /* 0x00076c0001777983 */ /* 0x000ea80000300800 */
[----:B------:R-:W-:Y:S04]  /*10270*/  LDGSTS.E [R252+0x12c00], desc[UR16][R186.64], P3 ;  /* 0x12c00000bafc7fae */ /* 0x000fe800099a1010 */
[----:B------:R-:W-:Y:S04]  /*10280*/  LDGSTS.E [R252+0x13000], desc[UR16][R56.64], P3 ;  /* 0x1300000038fc7fae */ /* 0x000fe800099a1010 */
[----:B------:R-:W-:Y:S04]  /*10290*/  LDGSTS.E [R252+0x13400], desc[UR16][R72.64], P3 ;  /* 0x1340000048fc7fae */ /* 0x000fe800099a1010 */
[----:B------:R-:W-:Y:S04]  /*102a0*/  LDGSTS.E [R252+0x13800], desc[UR16][R88.64], P3 ;  /* 0x1380000058fc7fae */ /* 0x000fe800099a1010 */
[----:B------:R-:W-:Y:S04]  /*102b0*/  LDGSTS.E [R252+0x13c00], desc[UR16][R104.64], P3 ;  /* 0x13c0000068fc7fae */ /* 0x000fe800099a1010 */
[----:B------:R-:W5:Y:S04]  /*102c0*/  LDL.LU R122, [R1+0x768] ;  /* 0x00076800017a7983 */ /* 0x000f680000300800 */
[----:B------:R-:W5:Y:S04]  /*102d0*/  LDL.LU.64 R186, [R1+0x760] ;  /* 0x0007600001ba7983 */ /* 0x000f680000300a00 */
[----:B--2---:R-:W-:Y:S04]  /*102e0*/  LDGSTS.E [R119+0x10080], desc[UR16][R250.64], P3 ;  /* 0x10080000fa777fae */ /* 0x004fe800099a1010 */
[----:B----4-:R-:W-:Y:S04]  /*102f0*/  LDGSTS.E [R119+0x10480], desc[UR16][R216.64], P3 ;  /* 0x10480000d8777fae */ /* 0x010fe800099a1010 */
[----:B------:R-:W-:Y:S04]  /*10300*/  LDGSTS.E [R119+0x10880], desc[UR16][R218.64], P3 ;  /* 0x10880000da777fae */ /* 0x000fe800099a1010 */
[----:B------:R-:W-:Y:S04]  /*10310*/  LDGSTS.E [R119+0x10c80], desc[UR16][R156.64], P3 ;  /* 0x10c800009c777fae */ /* 0x000fe800099a1010 */
[----:B------:R-:W5:Y:S04]  /*10320*/  LDL.LU.64 R216, [R1+0x758] ;  /* 0x0007580001d87983 */ /* 0x000f680000300a00 */
[----:B------:R-:W5:Y:S04]  /*10330*/  LDL.LU.64 R218, [R1+0x750] ;  /* 0x0007500001da7983 */ /* 0x000f680000300a00 */
[----:B------:R-:W5:Y:S04]  /*10340*/  LDL.LU.64 R156, [R1+0x748] ;  /* 0x00074800019c7983 */ /* 0x000f680000300a00 */
[----:B------:R-:W-:Y:S04]  /*10350*/  LDGSTS.E [R119+0x11080], desc[UR16][R158.64], P3 ;  /* 0x110800009e777fae */ /* 0x000fe800099a1010 */
        /* <DEDUP_REMOVED lines=15> */
[----:B------:R-:W2:Y:S04]  /*10450*/  LDL.LU.64 R120, [R1+0x708] ;  /* 0x0007080001787983 */ /* 0x000ea80000300a00 */
[----:B------:R-:W-:Y:S04]  /*10460*/  LDGSTS.E [R119+0x13480], desc[UR16][R74.64], P3 ;  /* 0x134800004a777fae */ /* 0x000fe800099a1010 */
[----:B------:R-:W-:Y:S04]  /*10470*/  LDGSTS.E [R119+0x13880], desc[UR16][R90.64], P3 ;  /* 0x138800005a777fae */ /* 0x000fe800099a1010 */
[----:B------:R-:W-:Y:S04]  /*10480*/  LDGSTS.E [R119+0x13c80], desc[UR16][R106.64], P3 ;  /* 0x13c800006a777fae */ /* 0x000fe800099a1010 */
[----:B--2---:R2:W-:Y:S04]  /*10490*/  LDGSTS.E [R120+0x10100], desc[UR16][R128.64], P3 ;  /* 0x1010000080787fae */ /* 0x0045e800099a1010 */
[----:B---3--:R-:W-:Y:S04]  /*104a0*/  LDGSTS.E [R120+0x10500], desc[UR16][R162.64], P3 ;  /* 0x10500000a2787fae */ /* 0x008fe800099a1010 */
[----:B------:R-:W-:Y:S04]  /*104b0*/  LDGSTS.E [R120+0x10900], desc[UR16][R192.64], P3 ;  /* 0x10900000c0787fae */ /* 0x000fe800099a1010 */
[----:B------:R-:W3:Y:S01]  /*104c0*/  LDL.LU R128, [R1+0x700] ;  /* 0x0007000001807983 */ /* 0x000ee20000300800 */
[----:B--2---:R-:W2:Y:S03]  /*104d0*/  LDC R129, c[0x0][0x3a0] ;  /* 0x0000e800ff817b82 */ /* 0x004ea60000000800 */
        /* <DEDUP_REMOVED lines=19> */
[----:B------:R-:W4:Y:S04]  /*10610*/  LDL.LU.64 R124, [R1+0x6a8] ;  /* 0x0006a800017c7983 */ /* 0x000f280000300a00 */
[----:B------:R-:W-:Y:S04]  /*10620*/  LDGSTS.E [R120+0x13100], desc[UR16][R60.64], P3 ;  /* 0x131000003c787fae */ /* 0x000fe800099a1010 */
[----:B------:R-:W-:Y:S04]  /*10630*/  LDGSTS.E [R120+0x13500], desc[UR16][R76.64], P3 ;  /* 0x135000004c787fae */ /* 0x000fe800099a1010 */
[----:B------:R-:W-:Y:S04]  /*10640*/  LDGSTS.E [R120+0x13900], desc[UR16][R92.64], P3 ;  /* 0x139000005c787fae */ /* 0x000fe800099a1010 */
[----:B------:R-:W-:Y:S04]  /*10650*/  LDGSTS.E [R120+0x13d00], desc[UR16][R108.64], P3 ;  /* 0x13d000006c787fae */ /* 0x000fe800099a1010 */
[----:B----4-:R-:W-:Y:S04]  /*10660*/  LDGSTS.E [R124+0x10180], desc[UR16][R198.64], P3 ;  /* 0x10180000c67c7fae */ /* 0x010fe800099a1010 */
        /* <DEDUP_REMOVED lines=9> */
[----:B------:R-:W5:Y:S04]  /*10700*/  LDL.LU.64 R198, [R1+0x6a0] ;  /* 0x0006a00001c67983 */ /* 0x000f680000300a00 */
        /* <DEDUP_REMOVED lines=10> */
[----:B------:R2:W-:Y:S04]  /*107b0*/  LDGSTS.E [R124+0x13d80], desc[UR16][R110.64], P3 ;  /* 0x13d800006e7c7fae */ /* 0x0005e800099a1010 */
[----:B------:R1:W5:Y:S04]  /*107c0*/  LDL.LU.64 R170, [R1+0x670] ;  /* 0x0006700001aa7983 */ /* 0x0003680000300a00 */
        /* <DEDUP_REMOVED lines=13> */
[----:B------:R1:W-:Y:S04]  /*108a0*/  LDGSTS.E [R125+0x11e00], desc[UR16][R174.64], P3 ;  /* 0x11e00000ae7d7fae */ /* 0x0003e800099a1010 */
[----:B------:R1:W-:Y:S04]  /*108b0*/  LDGSTS.E [R125+0x12200], desc[UR16][R204.64], P3 ;  /* 0x12200000cc7d7fae */ /* 0x0003e800099a1010 */
[----:B------:R1:W5:Y:S04]  /*108c0*/  LDL.LU.64 R172, [R1+0x638] ;  /* 0x0006380001ac7983 */ /* 0x0003680000300a00 */
[----:B------:R1:W5:Y:S04]  /*108d0*/  LDL.LU.64 R174, [R1+0x630] ;  /* 0x0006300001ae7983 */ /* 0x0003680000300a00 */
[----:B------:R1:W5:Y:S04]  /*108e0*/  LDL.LU.64 R204, [R1+0x628] ;  /* 0x0006280001cc7983 */ /* 0x0003680000300a00 */
[----:B------:R1:W-:Y:S04]  /*108f0*/  LDGSTS.E [R125+0x12600], desc[UR16][R126.64], P3 ;  /* 0x126000007e7d7fae */ /* 0x0003e800099a1010 */
[----:B------:R1:W-:Y:S04]  /*10900*/  LDGSTS.E [R125+0x12a00], desc[UR16][R48.64], P3 ;  /* 0x12a00000307d7fae */ /* 0x0003e800099a1010 */
[----:B------:R1:W-:Y:S04]  /*10910*/  LDGSTS.E [R125+0x12e00], desc[UR16][R206.64], P3 ;  /* 0x12e00000ce7d7fae */ /* 0x0003e800099a1010 */
[----:B------:R-:W4:Y:S04]  /*10920*/  LDL.LU.64 R126, [R1+0x620] ;  /* 0x00062000017e7983 */ /* 0x000f280000300a00 */
[----:B------:R1:W-:Y:S04]  /*10930*/  LDGSTS.E [R125+0x13200], desc[UR16][R64.64], P3 ;  /* 0x13200000407d7fae */ /* 0x0003e800099a1010 */
[----:B------:R1:W-:Y:S04]  /*10940*/  LDGSTS.E [R125+0x13600], desc[UR16][R80.64], P3 ;  /* 0x13600000507d7fae */ /* 0x0003e800099a1010 */
[----:B------:R1:W-:Y:S04]  /*10950*/  LDGSTS.E [R125+0x13a00], desc[UR16][R96.64], P3 ;  /* 0x13a00000607d7fae */ /* 0x0003e800099a1010 */
[----:B------:R1:W-:Y:S04]  /*10960*/  LDGSTS.E [R125+0x13e00], desc[UR16][R112.64], P3 ;  /* 0x13e00000707d7fae */ /* 0x0003e800099a1010 */
[----:B------:R1:W5:Y:S04]  /*10970*/  LDL.LU.64 R206, [R1+0x618] ;  /* 0x0006180001ce7983 */ /* 0x0003680000300a00 */
        /* <DEDUP_REMOVED lines=43> */
[----:B---3--:R1:W-:Y:S04]  /*10c30*/  LDGSTS.E [R128+0x10380], desc[UR16][R28.64], P3 ;  /* 0x103800001c807fae */ /* 0x0083e800099a1010 */
[----:B------:R1:W5:Y:S04]  /*10c40*/  LDL.LU.64 R150, [R1+0x5b8] ;  /* 0x0005b80001967983 */ /* 0x0003680000300a00 */
[----:B------:R1:W-:Y:S04]  /*10c50*/  LDGSTS.E [R128+0x10780], desc[UR16][R18.64], P3 ;  /* 0x1078000012807fae */ /* 0x0003e800099a1010 */
[----:B------:R1:W5:Y:S04]  /*10c60*/  LDL.LU.64 R180, [R1+0x5b0] ;  /* 0x0005b00001b47983 */ /* 0x0003680000300a00 */
[----:B------:R1:W-:Y:S04]  /*10c70*/  LDGSTS.E [R128+0x10b80], desc[UR16][R8.64], P3 ;  /* 0x10b8000008807fae */ /* 0x0003e800099a1010 */
[----:B------:R-:W3:Y:S04]  /*10c80*/  LDL.64 R126, [R1+0x430] ;  /* 0x00043000017e7983 */ /* 0x000ee80000100a00 */
        /* <DEDUP_REMOVED lines=10> */
[----:B------:R1:W-:Y:S01]  /*10d30*/  LDGSTS.E [R128+0x12b80], desc[UR16][R246.64], P3 ;  /* 0x12b80000f6807fae */ /* 0x0003e200099a1010 */
[----:B--2---:R-:W-:-:S03]  /*10d40*/  VIADD R124, R129, 0x7f ;  /* 0x0000007f817c7836 */ /* 0x004fc60000000000 */
[----:B------:R1:W-:Y:S04]  /*10d50*/  LDGSTS.E [R128+0x12f80], desc[UR16][R54.64], P3 ;  /* 0x12f8000036807fae */ /* 0x0003e800099a1010 */
[----:B------:R1:W5:Y:S04]  /*10d60*/  LDL.LU.64 R244, [R1+0x590] ;  /* 0x0005900001f47983 */ /* 0x0003680000300a00 */
[----:B------:R1:W5:Y:S01]  /*10d70*/  LDL.LU.64 R246, [R1+0x588] ;  /* 0x0005880001f67983 */ /* 0x0003620000300a00 */
[----:B------:R-:W-:-:S03]  /*10d80*/  ISETP.GE.AND P2, PT, R124, 0x100, PT ;  /* 0x000001007c00780c */ /* 0x000fc60003f46270 */
[----:B------:R1:W-:Y:S01]  /*10d90*/  LDGSTS.E [R128+0x13380], desc[UR16][R70.64], P3 ;  /* 0x1338000046807fae */ /* 0x0003e200099a1010 */
[----:B------:R-:W-:-:S03]  /*10da0*/  UMOV UR15, URZ ;  /* 0x000000ff000f7c82 */ /* 0x000fc60008000000 */
[----:B------:R1:W-:Y:S04]  /*10db0*/  LDGSTS.E [R128+0x13780], desc[UR16][R86.64], P3 ;  /* 0x1378000056807fae */ /* 0x0003e800099a1010 */
[----:B------:R1:W-:Y:S01]  /*10dc0*/  LDGSTS.E [R128+0x13b80], desc[UR16][R102.64], P3 ;  /* 0x13b8000066807fae */ /* 0x0003e200099a1010 */
[----:B------:R-:W-:-:S03]  /*10dd0*/  ISETP.GE.AND P1, PT, R124, 0x80, PT ;  /* 0x000000807c00780c */ /* 0x000fc60003f26270 */
[----:B---3--:R1:W-:Y:S04]  /*10de0*/  LDGSTS.E [R128+0x13f80], desc[UR16][R126.64], P3 ;  /* 0x13f800007e807fae */ /* 0x0083e800099a1010 */
[----:B------:R-:W0:Y:S01]  /*10df0*/  LDGDEPBAR ;  /* 0x00000000000079af */ /* 0x000e220000000000 */
[----:B------:R-:W-:Y:S05]  /*10e00*/  @!P2 BRA `(.L_x_7) ;  /* 0x000000a400c8a947 */ /* 0x000fea0003800000 */
[----:B-----5:R-:W-:Y:S01]  /*10e10*/  IMAD.MOV.U32 R120, RZ, RZ, R246 ;  /* 0x000000ffff787224 */ /* 0x020fe200078e00f6 */
[----:B------:R-:W-:Y:S01]  /*10e20*/  STL.64 [R1+0x588], R126 ;  /* 0x0005887e01007387 */ /* 0x000fe20000100a00 */
[----:B------:R-:W-:Y:S02]  /*10e30*/  IMAD.MOV.U32 R119, RZ, RZ, R247 ;  /* 0x000000ffff777224 */ /* 0x000fe400078e00f7 */
[----:B------:R-:W-:Y:S01]  /*10e40*/  IMAD.MOV.U32 R118, RZ, RZ, R244 ;  /* 0x000000ffff767224 */ /* 0x000fe200078e00f4 */
[----:B------:R-:W-:Y:S01]  /*10e50*/  STL [R1+0x584], R122 ;  /* 0x0005847a01007387 */ /* 0x000fe20000100800 */
[----:B-1----:R-:W-:Y:S02]  /*10e60*/  IMAD.MOV.U32 R117, RZ, RZ, R245 ;  /* 0x000000ffff757224 */ /* 0x002fe400078e00f5 */
        /* <DEDUP_REMOVED lines=31> */
[----:B------:R1:W-:Y:S01]  /*11060*/  STL.64 [R1+0x5e0], R100 ;  /* 0x0005e06401007387 */ /* 0x0003e20000100a00 */
[----:B------:R-:W-:Y:S02]  /*11070*/  IMAD.MOV.U32 R95, RZ, RZ, R223 ;  /* 0x000000ffff5f7224 */ /* 0x000fe400078e00df */
[----:B------:R-:W-:Y:S02]  /*11080*/  IMAD.MOV.U32 R94, RZ, RZ, R220 ;  /* 0x000000ffff5e7224 */ /* 0x000fe400078e00dc */
[----:B------:R-:W-:Y:S02]  /*11090*/  IMAD.MOV.U32 R93, RZ, RZ, R221 ;  /* 0x000000ffff5d7224 */ /* 0x000fe400078e00dd */
[----:B------:R-:W-:Y:S02]  /*110a0*/  IMAD.MOV.U32 R92, RZ, RZ, R218 ;  /* 0x000000ffff5c7224 */ /* 0x000fe400078e00da */
[----:B------:R-:W-:-:S02]  /*110b0*/  IMAD.MOV.U32 R91, RZ, RZ, R219 ;  /* 0x000000ffff5b7224 */ /* 0x000fc400078e00db */
[----:B------:R-:W-:Y:S01]  /*110c0*/  IMAD.MOV.U32 R90, RZ, RZ, R216 ;  /* 0x000000ffff5a7224 */ /* 0x000fe200078e00d8 */
[----:B-1----:R-:W2:Y:S01]  /*110d0*/  LDL.LU.64 R100, [R1+0x260] ;  /* 0x0002600001647983 */ /* 0x002ea20000300a00 */
[----:B------:R-:W-:Y:S02]  /*110e0*/  IMAD.MOV.U32 R89, RZ, RZ, R217 ;  /* 0x000000ffff597224 */ /* 0x000fe400078e00d9 */
[----:B------:R-:W-:Y:S01]  /*110f0*/  IMAD.MOV.U32 R88, RZ, RZ, R214 ;  /* 0x000000ffff587224 */ /* 0x000fe200078e00d6 */
[----:B------:R-:W3:Y:S01]  /*11100*/  LDL.LU.64 R226, [R1+0x250] ;  /* 0x0002500001e27983 */ /* 0x000ee20000300a00 */
[----:B------:R-:W-:Y:S02]  /*11110*/  IMAD.MOV.U32 R87, RZ, RZ, R215 ;  /* 0x000000ffff577224 */ /* 0x000fe400078e00d7 */
[----:B------:R-:W-:Y:S01]  /*11120*/  IMAD.MOV.U32 R86, RZ, RZ, R212 ;  /* 0x000000ffff567224 */ /* 0x000fe200078e00d4 */
[----:B------:R1:W-:Y:S01]  /*11130*/  STL.64 [R1+0x5e8], R98 ;  /* 0x0005e86201007387 */ /* 0x0003e20000100a00 */
[----:B------:R-:W-:-:S02]  /*11140*/  IMAD.MOV.U32 R102, RZ, RZ, R26 ;  /* 0x000000ffff667224 */ /* 0x000fc400078e001a */
[----:B------:R-:W-:Y:S02]  /*11150*/  IMAD.MOV.U32 R103, RZ, RZ, R27 ;  /* 0x000000ffff677224 */ /* 0x000fe400078e001b */
[----:B------:R-:W-:Y:S02]  /*11160*/  IMAD.MOV.U32 R104, RZ, RZ, R40 ;  /* 0x000000ffff687224 */ /* 0x000fe400078e0028 */
[----:B------:R-:W-:Y:S02]  /*11170*/  IMAD.MOV.U32 R105, RZ, RZ, R41 ;  /* 0x000000ffff697224 */ /* 0x000fe400078e0029 */
[----:B------:R-:W-:Y:S02]  /*11180*/  IMAD.MOV.U32 R230, RZ, RZ, R28 ;  /* 0x000000ffffe67224 */ /* 0x000fe400078e001c */
[----:B------:R-:W-:Y:S01]  /*11190*/  IMAD.MOV.U32 R231, RZ, RZ, R29 ;  /* 0x000000ffffe77224 */ /* 0x000fe200078e001d */
[----:B-1----:R-:W4:Y:S01]  /*111a0*/  LDL.LU.64 R98, [R1+0x240] ;  /* 0x0002400001627983 */ /* 0x002f220000300a00 */
[----:B------:R-:W-:-:S02]  /*111b0*/  IMAD.MOV.U32 R110, RZ, RZ, R8 ;  /* 0x000000ffff6e7224 */ /* 0x000fc400078e0008 */
[----:B------:R-:W-:Y:S01]  /*111c0*/  IMAD.MOV.U32 R5, RZ, RZ, R133 ;  /* 0x000000ffff057224 */ /* 0x000fe200078e0085 */
[----:B------:R-:W4:Y:S01]  /*111d0*/  LDL.LU.64 R224, [R1+0x248] ;  /* 0x0002480001e07983 */ /* 0x000f220000300a00 */
[----:B------:R-:W-:Y:S02]  /*111e0*/  IMAD.MOV.U32 R8, RZ, RZ, R134 ;  /* 0x000000ffff087224 */ /* 0x000fe400078e0086 */
[----:B------:R-:W-:Y:S01]  /*111f0*/  IMAD.MOV.U32 R6, RZ, RZ, R132 ;  /* 0x000000ffff067224 */ /* 0x000fe200078e0084 */
[----:B------:R1:W-:Y:S01]  /*11200*/  STL.64 [R1+0x5f0], R96 ;  /* 0x0005f06001007387 */ /* 0x0003e20000100a00 */
[----:B------:R-:W-:Y:S02]  /*11210*/  IMAD.MOV.U32 R2, RZ, RZ, R131 ;  /* 0x000000ffff027224 */ /* 0x000fe400078e0083 */
[----:B------:R-:W-:Y:S01]  /*11220*/  IMAD.MOV.U32 R106, RZ, RZ, R16 ;  /* 0x000000ffff6a7224 */ /* 0x000fe200078e0010 */
[----:B------:R-:W-:Y:S01]  /*11230*/  STL.64 [R1+0x5f8], R94 ;  /* 0x0005f85e01007387 */ /* 0x000fe20000100a00 */
[----:B------:R-:W-:-:S02]  /*11240*/  IMAD.MOV.U32 R232, RZ, RZ, R14 ;  /* 0x000000ffffe87224 */ /* 0x000fc400078e000e */
[----:B------:R-:W-:Y:S01]  /*11250*/  IMAD.MOV.U32 R233, RZ, RZ, R15 ;  /* 0x000000ffffe97224 */ /* 0x000fe200078e000f */
[----:B------:R1:W-:Y:S01]  /*11260*/  STL.64 [R1+0x600], R92 ;  /* 0x0006005c01007387 */ /* 0x0003e20000100a00 */
        /* <DEDUP_REMOVED lines=38> */
[----:B--2---:R-:W-:Y:S02]  /*114d0*/  IMAD.MOV.U32 R134, RZ, RZ, R100 ;  /* 0x000000ffff867224 */ /* 0x004fe400078e0064 */
[----:B------:R-:W-:Y:S02]  /*114e0*/  IMAD.MOV.U32 R133, RZ, RZ, R101 ;  /* 0x000000ffff857224 */ /* 0x000fe400078e0065 */
[----:B------:R-:W-:Y:S02]  /*114f0*/  IMAD.MOV.U32 R100, RZ, RZ, R102 ;  /* 0x000000ffff647224 */ /* 0x000fe400078e0066 */
[----:B------:R-:W-:Y:S02]  /*11500*/  IMAD.MOV.U32 R101, RZ, RZ, R103 ;  /* 0x000000ffff657224 */ /* 0x000fe400078e0067 */
[----:B---3--:R-:W-:Y:S02]  /*11510*/  IMAD.MOV.U32 R132, RZ, RZ, R226 ;  /* 0x000000ffff847224 */ /* 0x008fe400078e00e2 */
[----:B------:R-:W-:-:S02]  /*11520*/  IMAD.MOV.U32 R131, RZ, RZ, R227 ;  /* 0x000000ffff837224 */ /* 0x000fc400078e00e3 */
[----:B------:R-:W-:Y:S02]  /*11530*/  IMAD.MOV.U32 R102, RZ, RZ, R230 ;  /* 0x000000ffff667224 */ /* 0x000fe400078e00e6 */
[----:B------:R-:W-:Y:S02]  /*11540*/  IMAD.MOV.U32 R103, RZ, RZ, R231 ;  /* 0x000000ffff677224 */ /* 0x000fe400078e00e7 */
[----:B------:R-:W-:Y:S02]  /*11550*/  IMAD.MOV.U32 R230, RZ, RZ, R104 ;  /* 0x000000ffffe67224 */ /* 0x000fe400078e0068 */
[----:B------:R-:W-:Y:S02]  /*11560*/  IMAD.MOV.U32 R231, RZ, RZ, R105 ;  /* 0x000000ffffe77224 */ /* 0x000fe400078e0069 */
[----:B----4-:R-:W-:Y:S02]  /*11570*/  IMAD.MOV.U32 R128, RZ, RZ, R98 ;  /* 0x000000ffff807224 */ /* 0x010fe400078e0062 */
[----:B------:R-:W-:-:S02]  /*11580*/  IMAD.MOV.U32 R125, RZ, RZ, R99 ;  /* 0x000000ffff7d7224 */ /* 0x000fc400078e0063 */
[----:B------:R-:W2:Y:S04]  /*11590*/  LDL.LU.64 R98, [R1+0x258] ;  /* 0x0002580001627983 */ /* 0x000ea80000300a00 */
[----:B------:R-:W3:Y:S04]  /*115a0*/  LDL.LU.64 R226, [R1+0x228] ;  /* 0x0002280001e27983 */ /* 0x000ee80000300a00 */
[----:B------:R-:W4:Y:S01]  /*115b0*/  LDL.LU.64 R104, [R1+0x220] ;  /* 0x0002200001687983 */ /* 0x000f220000300a00 */
        /* <DEDUP_REMOVED lines=15> */
[----:B--2---:R-:W-:Y:S02]  /*116b0*/  IMAD.MOV.U32 R136, RZ, RZ, R98 ;  /* 0x000000ffff887224 */ /* 0x004fe400078e0062 */
[----:B------:R-:W-:Y:S02]  /*116c0*/  IMAD.MOV.U32 R135, RZ, RZ, R99 ;  /* 0x000000ffff877224 */ /* 0x000fe400078e0063 */
[----:B---3--:R-:W-:Y:S02]  /*116d0*/  IMAD.MOV.U32 R142, RZ, RZ, R226 ;  /* 0x000000ffff8e7224 */ /* 0x008fe400078e00e2 */
[----:B------:R-:W-:Y:S02]  /*116e0*/  IMAD.MOV.U32 R141, RZ, RZ, R227 ;  /* 0x000000ffff8d7224 */ /* 0x000fe400078e00e3 */
[----:B------:R-:W-:-:S02]  /*116f0*/  IMAD.MOV.U32 R226, RZ, RZ, R102 ;  /* 0x000000ffffe27224 */ /* 0x000fc400078e0066 */
[----:B------:R-:W-:Y:S02]  /*11700*/  IMAD.MOV.U32 R227, RZ, RZ, R103 ;  /* 0x000000ffffe37224 */ /* 0x000fe400078e0067 */
[----:B----4-:R-:W-:Y:S02]  /*11710*/  IMAD.MOV.U32 R144, RZ, RZ, R104 ;  /* 0x000000ffff907224 */ /* 0x010fe400078e0068 */
[----:B------:R-:W-:Y:S02]  /*11720*/  IMAD.MOV.U32 R143, RZ, RZ, R105 ;  /* 0x000000ffff8f7224 */ /* 0x000fe400078e0069 */
[----:B------:R-:W-:Y:S02]  /*11730*/  IMAD.MOV.U32 R102, RZ, RZ, R230 ;  /* 0x000000ffff667224 */ /* 0x000fe400078e00e6 */
[----:B------:R-:W-:Y:S02]  /*11740*/  IMAD.MOV.U32 R103, RZ, RZ, R231 ;  /* 0x000000ffff677224 */ /* 0x000fe400078e00e7 */
[----:B------:R-:W-:Y:S01]  /*11750*/  IMAD.MOV.U32 R104, RZ, RZ, R232 ;  /* 0x000000ffff687224 */ /* 0x000fe200078e00e8 */
[----:B------:R-:W2:Y:S01]  /*11760*/  LDL.LU.64 R230, [R1+0x1d0] ;  /* 0x0001d00001e67983 */ /* 0x000ea20000300a00 */
[----:B------:R-:W-:-:S02]  /*11770*/  IMAD.MOV.U32 R105, RZ, RZ, R233 ;  /* 0x000000ffff697224 */ /* 0x000fc400078e00e9 */
[----:B------:R-:W-:Y:S02]  /*11780*/  IMAD.MOV.U32 R98, RZ, RZ, R100 ;  /* 0x000000ffff627224 */ /* 0x000fe400078e0064 */
[----:B------:R-:W-:Y:S02]  /*11790*/  IMAD.MOV.U32 R99, RZ, RZ, R101 ;  /* 0x000000ffff637224 */ /* 0x000fe400078e0065 */
[----:B------:R-:W-:Y:S01]  /*117a0*/  IMAD.MOV.U32 R232, RZ, RZ, R106 ;  /* 0x000000ffffe87224 */ /* 0x000fe200078e006a */
[----:B------:R-:W3:Y:S01]  /*117b0*/  LDL.LU.64 R100, [R1+0x1f8] ;  /* 0x0001f80001647983 */ /* 0x000ee20000300a00 */
[----:B------:R-:W-:Y:S02]  /*117c0*/  IMAD.MOV.U32 R233, RZ, RZ, R107 ;  /* 0x000000ffffe97224 */ /* 0x000fe400078e006b */
[----:B------:R-:W-:Y:S02]  /*117d0*/  IMAD.MOV.U32 R106, RZ, RZ, R236 ;  /* 0x000000ffff6a7224 */ /* 0x000fe400078e00ec */
[----:B------:R-:W-:-:S02]  /*117e0*/  IMAD.MOV.U32 R107, RZ, RZ, R237 ;  /* 0x000000ffff6b7224 */ /* 0x000fc400078e00ed */
[----:B------:R-:W4:Y:S04]  /*117f0*/  LDL.LU.64 R236, [R1+0x1f0] ;  /* 0x0001f00001ec7983 */ /* 0x000f280000300a00 */
[----:B------:R-:W2:Y:S04]  /*11800*/  LDL.LU.64 R228, [R1+0x1e8] ;  /* 0x0001e80001e47983 */ /* 0x000ea80000300a00 */
[----:B------:R-:W2:Y:S01]  /*11810*/  LDL.LU.64 R112, [R1+0x1e0] ;  /* 0x0001e00001707983 */ /* 0x000ea20000300a00 */
[----:B------:R-:W-:Y:S02]  /*11820*/  IMAD.MOV.U32 R30, RZ, RZ, R156 ;  /* 0x000000ffff1e7224 */ /* 0x000fe400078e009c */
[----:B------:R-:W-:-:S02]  /*11830*/  IMAD.MOV.U32 R27, RZ, RZ, R155 ;  /* 0x000000ffff1b7224 */ /* 0x000fc400078e009b */
[----:B------:R-:W-:Y:S02]  /*11840*/  IMAD.MOV.U32 R34, RZ, RZ, R160 ;  /* 0x000000ffff227224 */ /* 0x000fe400078e00a0 */
[----:B------:R-:W-:Y:S02]  /*11850*/  IMAD.MOV.U32 R31, RZ, RZ, R159 ;  /* 0x000000ffff1f7224 */ /* 0x000fe400078e009f */
[----:B----4-:R-:W-:Y:S02]  /*11860*/  IMAD.MOV.U32 R156, RZ, RZ, R236 ;  /* 0x000000ffff9c7224 */ /* 0x010fe400078e00ec */
[----:B------:R-:W-:Y:S02]  /*11870*/  IMAD.MOV.U32 R155, RZ, RZ, R237 ;  /* 0x000000ffff9b7224 */ /* 0x000fe400078e00ed */
[----:B------:R-:W-:Y:S02]  /*11880*/  IMAD.MOV.U32 R236, RZ, RZ, R110 ;  /* 0x000000ffffec7224 */ /* 0x000fe400078e006e */
[----:B------:R-:W-:-:S02]  /*11890*/  IMAD.MOV.U32 R237, RZ, RZ, R111 ;  /* 0x000000ffffed7224 */ /* 0x000fc400078e006f */
[----:B------:R-:W4:Y:S01]  /*118a0*/  LDL.LU.64 R110, [R1+0x1b8] ;  /* 0x0001b800016e7983 */ /* 0x000f220000300a00 */
[----:B--2---:R-:W-:Y:S02]  /*118b0*/  IMAD.MOV.U32 R160, RZ, RZ, R112 ;  /* 0x000000ffffa07224 */ /* 0x004fe400078e0070 */
[----:B------:R-:W-:Y:S02]  /*118c0*/  IMAD.MOV.U32 R159, RZ, RZ, R113 ;  /* 0x000000ffff9f7224 */ /* 0x000fe400078e0071 */
[----:B------:R-:W2:Y:S01]  /*118d0*/  LDL.LU.64 R112, [R1+0x1b0] ;  /* 0x0001b00001707983 */ /* 0x000ea20000300a00 */
        /* <DEDUP_REMOVED lines=16> */
[----:B------:R-:W-:Y:S01]  /*119e0*/  IMAD.MOV.U32 R106, RZ, RZ, R236 ;  /* 0x000000ffff6a7224 */ /* 0x000fe200078e00ec */
[----:B------:R-:W3:Y:S01]  /*119f0*/  LDL.LU.64 R228, [R1+0x1a8] ;  /* 0x0001a80001e47983 */ /* 0x000ee20000300a00 */
[----:B------:R-:W-:Y:S02]  /*11a00*/  IMAD.MOV.U32 R107, RZ, RZ, R237 ;  /* 0x000000ffff6b7224 */ /* 0x000fe400078e00ed */
[----:B------:R-:W-:Y:S02]  /*11a10*/  IMAD.MOV.U32 R162, RZ, RZ, R102 ;  /* 0x000000ffffa27224 */ /* 0x000fe400078e0066 */
[----:B------:R-:W-:Y:S02]  /*11a20*/  IMAD.MOV.U32 R161, RZ, RZ, R103 ;  /* 0x000000ffffa17224 */ /* 0x000fe400078e0067 */
[----:B------:R-:W-:Y:S01]  /*11a30*/  IMAD.MOV.U32 R166, RZ, RZ, R232 ;  /* 0x000000ffffa67224 */ /* 0x000fe200078e00e8 */
[----:B------:R-:W3:Y:S01]  /*11a40*/  LDL.LU.64 R102, [R1+0x1a0] ;  /* 0x0001a00001667983 */ /* 0x000ee20000300a00 */
[----:B------:R-:W-:-:S02]  /*11a50*/  IMAD.MOV.U32 R165, RZ, RZ, R233 ;  /* 0x000000ffffa57224 */ /* 0x000fc400078e00e9 */
[----:B------:R-:W-:Y:S02]  /*11a60*/  IMAD.MOV.U32 R236, RZ, RZ, R238 ;  /* 0x000000ffffec7224 */ /* 0x000fe400078e00ee */
[----:B------:R-:W-:Y:S02]  /*11a70*/  IMAD.MOV.U32 R237, RZ, RZ, R239 ;  /* 0x000000ffffed7224 */ /* 0x000fe400078e00ef */
[----:B------:R-:W-:Y:S02]  /*11a80*/  IMAD.MOV.U32 R42, RZ, RZ, R168 ;  /* 0x000000ffff2a7224 */ /* 0x000fe400078e00a8 */
[----:B------:R-:W-:Y:S02]  /*11a90*/  IMAD.MOV.U32 R39, RZ, RZ, R167 ;  /* 0x000000ffff277224 */ /* 0x000fe400078e00a7 */
[----:B------:R-:W-:Y:S02]  /*11aa0*/  IMAD.MOV.U32 R232, RZ, RZ, R234 ;  /* 0x000000ffffe87224 */ /* 0x000fe400078e00ea */
[----:B------:R-:W-:-:S02]  /*11ab0*/  IMAD.MOV.U32 R233, RZ, RZ, R235 ;  /* 0x000000ffffe97224 */ /* 0x000fc400078e00eb */
[----:B------:R-:W-:Y:S01]  /*11ac0*/  IMAD.MOV.U32 R238, RZ, RZ, R240 ;  /* 0x000000ffffee7224 */ /* 0x000fe200078e00f0 */
[----:B------:R-:W3:Y:S01]  /*11ad0*/  LDL.LU.64 R234, [R1+0x178] ;  /* 0x0001780001ea7983 */ /* 0x000ee20000300a00 */
[----:B------:R-:W-:Y:S02]  /*11ae0*/  IMAD.MOV.U32 R239, RZ, RZ, R241 ;  /* 0x000000ffffef7224 */ /* 0x000fe400078e00f1 */
[----:B------:R-:W-:Y:S02]  /*11af0*/  IMAD.MOV.U32 R46, RZ, RZ, R172 ;  /* 0x000000ffff2e7224 */ /* 0x000fe400078e00ac */
[----:B------:R-:W-:Y:S02]  /*11b00*/  IMAD.MOV.U32 R44, RZ, RZ, R170 ;  /* 0x000000ffff2c7224 */ /* 0x000fe400078e00aa */
[----:B------:R-:W-:Y:S02]  /*11b10*/  IMAD.MOV.U32 R43, RZ, RZ, R171 ;  /* 0x000000ffff2b7224 */ /* 0x000fe400078e00ab */
        /* <DEDUP_REMOVED lines=18> */
[----:B----4-:R-:W-:Y:S02]  /*11c40*/  IMAD.MOV.U32 R170, RZ, RZ, R110 ;  /* 0x000000ffffaa7224 */ /* 0x010fe400078e006e */
[----:B------:R-:W-:-:S02]  /*11c50*/  IMAD.MOV.U32 R169, RZ, RZ, R111 ;  /* 0x000000ffffa97224 */ /* 0x000fc400078e006f */
[----:B------:R-:W4:Y:S01]  /*11c60*/  LDL.LU.64 R110, [R1+0x168] ;  /* 0x00016800016e7983 */ /* 0x000f220000300a00 */
[----:B--2---:R-:W-:Y:S02]  /*11c70*/  IMAD.MOV.U32 R172, RZ, RZ, R112 ;  /* 0x000000ffffac7224 */ /* 0x004fe400078e0070 */
[----:B------:R-:W-:Y:S02]  /*11c80*/  IMAD.MOV.U32 R171, RZ, RZ, R113 ;  /* 0x000000ffffab7224 */ /* 0x000fe400078e0071 */
[----:B------:R-:W-:Y:S02]  /*11c90*/  IMAD.MOV.U32 R112, RZ, RZ, R242 ;  /* 0x000000ffff707224 */ /* 0x000fe400078e00f2 */
[----:B------:R-:W-:Y:S02]  /*11ca0*/  IMAD.MOV.U32 R113, RZ, RZ, R243 ;  /* 0x000000ffff717224 */ /* 0x000fe400078e00f3 */
[----:B------:R-:W2:Y:S04]  /*11cb0*/  LDL.LU.64 R242, [R1+0x160] ;  /* 0x0001600001f27983 */ /* 0x000ea80000300a00 */
[----:B------:R-:W2:Y:S01]  /*11cc0*/  LDL.LU.64 R126, [R1+0x158] ;  /* 0x00015800017e7983 */ /* 0x000ea20000300a00 */
[----:B------:R-:W-:-:S02]  /*11cd0*/  IMAD.MOV.U32 R26, RZ, RZ, R152 ;  /* 0x000000ffff1a7224 */ /* 0x000fc400078e0098 */
[----:B------:R-:W-:Y:S01]  /*11ce0*/  IMAD.MOV.U32 R23, RZ, RZ, R151 ;  /* 0x000000ffff177224 */ /* 0x000fe200078e0097 */
[----:B-1----:R-:W2:Y:S01]  /*11cf0*/  LDL.LU.64 R96, [R1+0x140] ;  /* 0x0001400001607983 */ /* 0x002ea20000300a00 */
        /* <DEDUP_REMOVED lines=9> */
[----:B---3--:R-:W-:Y:S02]  /*11d90*/  IMAD.MOV.U32 R174, RZ, RZ, R228 ;  /* 0x000000ffffae7224 */ /* 0x008fe400078e00e4 */
[----:B------:R-:W-:-:S02]  /*11da0*/  IMAD.MOV.U32 R173, RZ, RZ, R229 ;  /* 0x000000ffffad7224 */ /* 0x000fc400078e00e5 */
[----:B------:R-:W-:Y:S02]  /*11db0*/  IMAD.MOV.U32 R237, RZ, RZ, R113 ;  /* 0x000000ffffed7224 */ /* 0x000fe400078e0071 */
[----:B------:R-:W-:Y:S01]  /*11dc0*/  IMAD.MOV.U32 R228, RZ, RZ, R238 ;  /* 0x000000ffffe47224 */ /* 0x000fe200078e00ee */
[----:B------:R-:W3:Y:S01]  /*11dd0*/  LDL.LU.64 R112, [R1+0x90] ;  /* 0x0000900001707983 */ /* 0x000ee20000300a00 */
        /* <DEDUP_REMOVED lines=72> */
[----:B--2---:R-:W-:Y:S02]  /*12260*/  IMAD.MOV.U32 R192, RZ, RZ, R242 ;  /* 0x000000ffffc07224 */ /* 0x004fe400078e00f2 */
[----:B------:R-:W-:Y:S02]  /*12270*/  IMAD.MOV.U32 R191, RZ, RZ, R243 ;  /* 0x000000ffffbf7224 */ /* 0x000fe400078e00f3 */
[----:B------:R-:W2:Y:S01]  /*12280*/  LDL.LU.64 R242, [R1+0x2a8] ;  /* 0x0002a80001f27983 */ /* 0x000ea20000300a00 */
[----:B------:R-:W-:-:S03]  /*12290*/  IMAD.MOV.U32 R194, RZ, RZ, R126 ;  /* 0x000000ffffc27224 */ /* 0x000fc600078e007e */
[----:B------:R-:W4:Y:S01]  /*122a0*/  LDL.LU.64 R120, [R1+0x2f0] ;  /* 0x0002f00001787983 */ /* 0x000f220000300a00 */
[----:B------:R-:W-:-:S03]  /*122b0*/  IMAD.MOV.U32 R193, RZ, RZ, R127 ;  /* 0x000000ffffc17224 */ /* 0x000fc600078e007f */
[----:B------:R-:W2:Y:S04]  /*122c0*/  LDL.LU.64 R232, [R1+0x98] ;  /* 0x0000980001e87983 */ /* 0x000ea80000300a00 */
        /* <DEDUP_REMOVED lines=9> */
[----:B------:R-:W3:Y:S04]  /*12360*/  LDL.LU.64 R226, [R1+0x128] ;  /* 0x0001280001e27983 */ /* 0x000ee80000300a00 */
[----:B------:R-:W4:Y:S01]  /*12370*/  LDL.LU.64 R104, [R1+0x120] ;  /* 0x0001200001687983 */ /* 0x000f220000300a00 */
        /* <DEDUP_REMOVED lines=15> */
[----:B---3--:R-:W-:Y:S02]  /*12470*/  IMAD.MOV.U32 R206, RZ, RZ, R226 ;  /* 0x000000ffffce7224 */ /* 0x008fe400078e00e2 */
[----:B------:R-:W-:Y:S02]  /*12480*/  IMAD.MOV.U32 R205, RZ, RZ, R227 ;  /* 0x000000ffffcd7224 */ /* 0x000fe400078e00e3 */
[----:B------:R-:W-:Y:S02]  /*12490*/  IMAD.MOV.U32 R226, RZ, RZ, R102 ;  /* 0x000000ffffe27224 */ /* 0x000fe400078e0066 */
[----:B------:R-:W-:-:S02]  /*124a0*/  IMAD.MOV.U32 R227, RZ, RZ, R103 ;  /* 0x000000ffffe37224 */ /* 0x000fc400078e0067 */
        /* <DEDUP_REMOVED lines=25> */
[----:B---3--:R-:W-:Y:S02]  /*12640*/  IMAD.MOV.U32 R218, RZ, RZ, R100 ;  /* 0x000000ffffda7224 */ /* 0x008fe400078e0064 */
[----:B------:R-:W-:Y:S02]  /*12650*/  IMAD.MOV.U32 R217, RZ, RZ, R101 ;  /* 0x000000ffffd97224 */ /* 0x000fe400078e0065 */
[----:B------:R-:W-:Y:S02]  /*12660*/  IMAD.MOV.U32 R100, RZ, RZ, R106 ;  /* 0x000000ffff647224 */ /* 0x000fe400078e006a */
[----:B------:R-:W-:Y:S02]  /*12670*/  IMAD.MOV.U32 R101, RZ, RZ, R107 ;  /* 0x000000ffff657224 */ /* 0x000fe400078e006b */
[----:B----4-:R-:W-:Y:S01]  /*12680*/  IMAD.MOV.U32 R220, RZ, RZ, R234 ;  /* 0x000000ffffdc7224 */ /* 0x010fe200078e00ea */
[----:B------:R-:W3:Y:S01]  /*12690*/  LDL.LU.64 R106, [R1+0xb8] ;  /* 0x0000b800016a7983 */ /* 0x000ee20000300a00 */
[----:B------:R-:W-:-:S02]  /*126a0*/  IMAD.MOV.U32 R219, RZ, RZ, R235 ;  /* 0x000000ffffdb7224 */ /* 0x000fc400078e00eb */
[----:B------:R-:W-:Y:S02]  /*126b0*/  IMAD.MOV.U32 R234, RZ, RZ, R236 ;  /* 0x000000ffffea7224 */ /* 0x000fe400078e00ec */
[----:B------:R-:W-:Y:S02]  /*126c0*/  IMAD.MOV.U32 R235, RZ, RZ, R237 ;  /* 0x000000ffffeb7224 */ /* 0x000fe400078e00ed */
[----:B------:R-:W-:Y:S02]  /*126d0*/  IMAD.MOV.U32 R236, RZ, RZ, R238 ;  /* 0x000000ffffec7224 */ /* 0x000fe400078e00ee */
[----:B------:R-:W-:Y:S02]  /*126e0*/  IMAD.MOV.U32 R237, RZ, RZ, R239 ;  /* 0x000000ffffed7224 */ /* 0x000fe400078e00ef */
[----:B------:R-:W4:Y:S01]  /*126f0*/  LDL.LU.64 R238, [R1+0xb0] ;  /* 0x0000b00001ee7983 */ /* 0x000f220000300a00 */
[----:B--2---:R-:W-:Y:S02]  /*12700*/  IMAD.MOV.U32 R224, RZ, RZ, R240 ;  /* 0x000000ffffe07224 */ /* 0x004fe400078e00f0 */
[----:B------:R-:W-:-:S02]  /*12710*/  IMAD.MOV.U32 R223, RZ, RZ, R241 ;  /* 0x000000ffffdf7224 */ /* 0x000fc400078e00f1 */
[----:B------:R-:W2:Y:S04]  /*12720*/  LDL.LU.64 R240, [R1+0xa8] ;  /* 0x0000a80001f07983 */ /* 0x000ea80000300a00 */
[----:B------:R-:W2:Y:S01]  /*12730*/  LDL.LU.64 R102, [R1+0xa0] ;  /* 0x0000a00001667983 */ /* 0x000ea20000300a00 */
[----:B------:R-:W-:Y:S02]  /*12740*/  IMAD.MOV.U32 R222, RZ, RZ, R228 ;  /* 0x000000ffffde7224 */ /* 0x000fe400078e00e4 */
[----:B------:R-:W-:Y:S01]  /*12750*/  IMAD.MOV.U32 R228, RZ, RZ, R230 ;  /* 0x000000ffffe47224 */ /* 0x000fe200078e00e6 */
[----:B------:R-:W2:Y:S01]  /*12760*/  LDL.LU.64 R92, [R1+0x78] ;  /* 0x00007800015c7983 */ /* 0x000ea20000300a00 */
[----:B------:R-:W-:Y:S02]  /*12770*/  IMAD.MOV.U32 R227, RZ, RZ, R231 ;  /* 0x000000ffffe37224 */ /* 0x000fe400078e00e7 */
[----:B------:R-:W-:-:S02]  /*12780*/  IMAD.MOV.U32 R230, RZ, RZ, R232 ;  /* 0x000000ffffe67224 */ /* 0x000fc400078e00e8 */
[----:B------:R-:W-:Y:S02]  /*12790*/  IMAD.MOV.U32 R232, RZ, RZ, R100 ;  /* 0x000000ffffe87224 */ /* 0x000fe400078e0064 */
[----:B------:R-:W-:Y:S02]  /*127a0*/  IMAD.MOV.U32 R231, RZ, RZ, R101 ;  /* 0x000000ffffe77224 */ /* 0x000fe400078e0065 */
[----:B------:R-:W2:Y:S04]  /*127b0*/  LDL.LU.64 R100, [R1+0x70] ;  /* 0x0000700001647983 */ /* 0x000ea80000300a00 */
[----:B------:R-:W2:Y:S04]  /*127c0*/  LDL.LU.64 R86, [R1+0x60] ;  /* 0x0000600001567983 */ /* 0x000ea80000300a00 */
[----:B------:R-:W2:Y:S01]  /*127d0*/  LDL.LU.64 R94, [R1+0x68] ;  /* 0x00006800015e7983 */ /* 0x000ea20000300a00 */
[----:B------:R-:W-:-:S02]  /*127e0*/  IMAD.MOV.U32 R85, RZ, RZ, R213 ;  /* 0x000000ffff557224 */ /* 0x000fc400078e00d5 */
[----:B------:R-:W-:Y:S01]  /*127f0*/  IMAD.MOV.U32 R221, RZ, RZ, R229 ;  /* 0x000000ffffdd7224 */ /* 0x000fe200078e00e5 */
[----:B------:R-:W2:Y:S01]  /*12800*/  LDL.LU.64 R88, [R1+0x58] ;  /* 0x0000580001587983 */ /* 0x000ea20000300a00 */
[----:B------:R-:W-:Y:S02]  /*12810*/  IMAD.MOV.U32 R213, RZ, RZ, R99 ;  /* 0x000000ffffd57224 */ /* 0x000fe400078e0063 */
[----:B------:R-:W-:Y:S01]  /*12820*/  IMAD.MOV.U32 R229, RZ, RZ, R233 ;  /* 0x000000ffffe57224 */ /* 0x000fe200078e00e9 */
[----:B------:R-:W2:Y:S01]  /*12830*/  LDL.LU.64 R90, [R1+0x50] ;  /* 0x00005000015a7983 */ /* 0x000ea20000300a00 */
[----:B------:R-:W-:Y:S02]  /*12840*/  IMAD.MOV.U32 R99, RZ, RZ, R235 ;  /* 0x000000ffff637224 */ /* 0x000fe400078e00eb */
[----:B------:R-:W-:Y:S02]  /*12850*/  IMAD.MOV.U32 R74, RZ, RZ, R200 ;  /* 0x000000ffff4a7224 */ /* 0x000fe400078e00c8 */
[----:B------:R-:W-:-:S02]  /*12860*/  IMAD.MOV.U32 R71, RZ, RZ, R199 ;  /* 0x000000ffff477224 */ /* 0x000fc400078e00c7 */
[----:B------:R-:W-:Y:S02]  /*12870*/  IMAD.MOV.U32 R214, RZ, RZ, R98 ;  /* 0x000000ffffd67224 */ /* 0x000fe400078e0062 */
[----:B------:R-:W-:Y:S02]  /*12880*/  IMAD.MOV.U32 R200, RZ, RZ, R96 ;  /* 0x000000ffffc87224 */ /* 0x000fe400078e0060 */
[----:B------:R-:W-:Y:S02]  /*12890*/  IMAD.MOV.U32 R199, RZ, RZ, R97 ;  /* 0x000000ffffc77224 */ /* 0x000fe400078e0061 */
[----:B------:R-:W-:Y:S01]  /*128a0*/  IMAD.MOV.U32 R98, RZ, RZ, R234 ;  /* 0x000000ffff627224 */ /* 0x000fe200078e00ea */
[----:B------:R-:W2:Y:S01]  /*128b0*/  LDL.LU.64 R96, [R1+0x48] ;  /* 0x0000480001607983 */ /* 0x000ea20000300a00 */
        /* <DEDUP_REMOVED lines=8> */
[----:B----4-:R-:W-:Y:S02]  /*12940*/  IMAD.MOV.U32 R235, RZ, RZ, R239 ;  /* 0x000000ffffeb7224 */ /* 0x010fe400078e00ef */
[----:B--2---:R-:W-:Y:S02]  /*12950*/  IMAD.MOV.U32 R239, RZ, RZ, R240 ;  /* 0x000000ffffef7224 */ /* 0x004fe400078e00f0 */
        /* <DEDUP_REMOVED lines=17> */
[----:B------:R-:W2:Y:S04]  /*12a70*/  LDL.LU.64 R98, [R1+0x40] ;  /* 0x0000400001627983 */ /* 0x000ea80000300a00 */
[----:B------:R-:W3:Y:S01]  /*12a80*/  LDL.LU.64 R116, [R1+0x38] ;  /* 0x0000380001747983 */ /* 0x000ee20000300a00 */
[----:B------:R-:W-:-:S03]  /*12a90*/  IMAD.MOV.U32 R252, RZ, RZ, R101 ;  /* 0x000000fffffc7224 */ /* 0x000fc600078e0065 */
[----:B------:R1:W-:Y:S04]  /*12aa0*/  STL [R1], R100 ;  /* 0x0000006401007387 */ /* 0x0003e80000100800 */
[----:B-1----:R-:W4:Y:S01]  /*12ab0*/  LDL.LU.64 R100, [R1+0x230] ;  /* 0x0002300001647983 */ /* 0x002f220000300a00 */
[----:B------:R-:W-:Y:S02]  /*12ac0*/  IMAD.MOV.U32 R14, RZ, RZ, R140 ;  /* 0x000000ffff0e7224 */ /* 0x000fe400078e008c */
[----:B------:R-:W-:Y:S02]  /*12ad0*/  IMAD.MOV.U32 R11, RZ, RZ, R139 ;  /* 0x000000ffff0b7224 */ /* 0x000fe400078e008b */
[----:B------:R-:W-:Y:S02]  /*12ae0*/  IMAD.MOV.U32 R140, RZ, RZ, R250 ;  /* 0x000000ffff8c7224 */ /* 0x000fe400078e00fa */
[----:B------:R-:W-:-:S02]  /*12af0*/  IMAD.MOV.U32 R139, RZ, RZ, R251 ;  /* 0x000000ffff8b7224 */ /* 0x000fc400078e00fb */
[----:B------:R-:W-:Y:S02]  /*12b00*/  IMAD.MOV.U32 R251, RZ, RZ, R92 ;  /* 0x000000fffffb7224 */ /* 0x000fe400078e005c */
[----:B------:R-:W-:Y:S02]  /*12b10*/  IMAD.MOV.U32 R250, RZ, RZ, R93 ;  /* 0x000000fffffa7224 */ /* 0x000fe400078e005d */
[----:B------:R-:W4:Y:S04]  /*12b20*/  LDL.64 R92, [R1+0x238] ;  /* 0x00023800015c7983 */ /* 0x000f280000100a00 */
[----:B------:R1:W-:Y:S02]  /*12b30*/  STL [R1+0x8], R94 ;  /* 0x0000085e01007387 */ /* 0x0003e40000100800 */
[----:B-1----:R-:W-:-:S05]  /*12b40*/  IMAD.MOV.U32 R94, RZ, RZ, R95 ;  /* 0x000000ffff5e7224 */ /* 0x002fca00078e005f */
[----:B------:R1:W-:Y:S04]  /*12b50*/  STL [R1+0x4], R94 ;  /* 0x0000045e01007387 */ /* 0x0003e80000100800 */
[----:B------:R1:W-:Y:S04]  /*12b60*/  STL [R1+0x10], R86 ;  /* 0x0000105601007387 */ /* 0x0003e80000100800 */
[----:B-1----:R-:W4:Y:S01]  /*12b70*/  LDL.LU.64 R94, [R1+0x268] ;  /* 0x00026800015e7983 */ /* 0x002f220000300a00 */
[----:B------:R-:W-:Y:S02]  /*12b80*/  IMAD.MOV.U32 R234, RZ, RZ, R106 ;  /* 0x000000ffffea7224 */ /* 0x000fe400078e006a */
[----:B------:R-:W-:-:S02]  /*12b90*/  IMAD.MOV.U32 R106, RZ, RZ, R236 ;  /* 0x000000ffff6a7224 */ /* 0x000fc400078e00ec */
[----:B------:R-:W-:Y:S02]  /*12ba0*/  IMAD.MOV.U32 R236, RZ, RZ, R238 ;  /* 0x000000ffffec7224 */ /* 0x000fe400078e00ee */
[----:B------:R-:W-:Y:S02]  /*12bb0*/  IMAD.MOV.U32 R238, RZ, RZ, R87 ;  /* 0x000000ffffee7224 */ /* 0x000fe400078e0057 */
[----:B------:R1:W5:Y:S04]  /*12bc0*/  LDL.LU.64 R86, [R1+0x618] ;  /* 0x0006180001567983 */ /* 0x0003680000300a00 */
[----:B------:R1:W-:Y:S04]  /*12bd0*/  STL [R1+0xc], R238 ;  /* 0x00000cee01007387 */ /* 0x0003e80000100800 */
[----:B------:R1:W-:Y:S02]  /*12be0*/  STL [R1+0x18], R88 ;  /* 0x0000185801007387 */ /* 0x0003e40000100800 */
[----:B-1----:R-:W-:-:S02]  /*12bf0*/  IMAD.MOV.U32 R238, RZ, RZ, R89 ;  /* 0x000000ffffee7224 */ /* 0x002fc400078e0059 */
[----:B------:R1:W5:Y:S04]  /*12c00*/  LDL.LU.64 R88, [R1+0x610] ;  /* 0x0006100001587983 */ /* 0x0003680000300a00 */
[----:B------:R-:W-:Y:S04]  /*12c10*/  STL [R1+0x20], R90 ;  /* 0x0000205a01007387 */ /* 0x000fe80000100800 */
[----:B------:R1:W-:Y:S02]  /*12c20*/  STL [R1+0x14], R238 ;  /* 0x000014ee01007387 */ /* 0x0003e40000100800 */
[----:B-1----:R-:W-:-:S02]  /*12c30*/  IMAD.MOV.U32 R238, RZ, RZ, R91 ;  /* 0x000000ffffee7224 */ /* 0x002fc400078e005b */
[----:B------:R1:W5:Y:S04]  /*12c40*/  LDL.LU.64 R90, [R1+0x608] ;  /* 0x00060800015a7983 */ /* 0x0003680000300a00 */
[----:B------:R1:W-:Y:S04]  /*12c50*/  STL [R1+0x28], R96 ;  /* 0x0000286001007387 */ /* 0x0003e80000100800 */
[----:B------:R-:W-:Y:S01]  /*12c60*/  STL [R1+0x1c], R238 ;  /* 0x00001cee01007387 */ /* 0x000fe20000100800 */
[----:B-1----:R-:W-:-:S03]  /*12c70*/  IMAD.MOV.U32 R96, RZ, RZ, R97 ;  /* 0x000000ffff607224 */ /* 0x002fc600078e0061 */
[----:B--2---:R-:W-:Y:S04]  /*12c80*/  STL [R1+0x30], R98 ;  /* 0x0000306201007387 */ /* 0x004fe80000100800 */
[----:B------:R1:W-:Y:S04]  /*12c90*/  STL [R1+0x24], R96 ;  /* 0x0000246001007387 */ /* 0x0003e80000100800 */
[----:B-1----:R-:W2:Y:S01]  /*12ca0*/  LDL.LU.64 R96, [R1+0x288] ;  /* 0x0002880001607983 */ /* 0x002ea20000300a00 */
[----:B------:R-:W-:-:S03]  /*12cb0*/  IMAD.MOV.U32 R98, RZ, RZ, R99 ;  /* 0x000000ffff627224 */ /* 0x000fc600078e0063 */
[----:B---3--:R-:W-:Y:S04]  /*12cc0*/  STL [R1+0x38], R116 ;  /* 0x0000387401007387 */ /* 0x008fe80000100800 */
[----:B------:R1:W-:Y:S01]  /*12cd0*/  STL [R1+0x2c], R98 ;  /* 0x00002c6201007387 */ /* 0x0003e20000100800 */
[----:B------:R-:W-:-:S03]  /*12ce0*/  IMAD.MOV.U32 R238, RZ, RZ, R117 ;  /* 0x000000ffffee7224 */ /* 0x000fc600078e0075 */
[----:B-1----:R-:W3:Y:S01]  /*12cf0*/  LDL.LU.64 R98, [R1+0x290] ;  /* 0x0002900001627983 */ /* 0x002ee20000300a00 */
[----:B------:R-:W-:Y:S02]  /*12d00*/  IMAD.MOV.U32 R116, RZ, RZ, R118 ;  /* 0x000000ffff747224 */ /* 0x000fe400078e0076 */
[----:B------:R-:W-:Y:S02]  /*12d10*/  IMAD.MOV.U32 R117, RZ, RZ, R119 ;  /* 0x000000ffff757224 */ /* 0x000fe400078e0077 */
[----:B------:R-:W3:Y:S04]  /*12d20*/  LDL.LU.64 R118, [R1+0x298] ;  /* 0x0002980001767983 */ /* 0x000ee80000300a00 */
[----:B------:R1:W-:Y:S04]  /*12d30*/  STL [R1+0x34], R238 ;  /* 0x000034ee01007387 */ /* 0x0003e80000100800 */
[----:B----4-:R4:W-:Y:S01]  /*12d40*/  STL [R1+0x40], R100 ;  /* 0x0000406401007387 */ /* 0x0109e20000100800 */
[----:B-1----:R-:W-:-:S03]  /*12d50*/  IMAD.MOV.U32 R238, RZ, RZ, R101 ;  /* 0x000000ffffee7224 */ /* 0x002fc600078e0065 */
[----:B----4-:R-:W4:Y:S04]  /*12d60*/  LDL.LU.64 R100, [R1+0x2a0] ;  /* 0x0002a00001647983 */ /* 0x010f280000300a00 */
[----:B------:R1:W-:Y:S04]  /*12d70*/  STL [R1+0x3c], R238 ;  /* 0x00003cee01007387 */ /* 0x0003e80000100800 */
[----:B------:R1:W-:Y:S02]  /*12d80*/  STL [R1+0x48], R92 ;  /* 0x0000485c01007387 */ /* 0x0003e40000100800 */
[----:B-1----:R-:W-:-:S02]  /*12d90*/  IMAD.MOV.U32 R238, RZ, RZ, R93 ;  /* 0x000000ffffee7224 */ /* 0x002fc400078e005d */
[----:B------:R1:W5:Y:S04]  /*12da0*/  LDL.LU.64 R92, [R1+0x600] ;  /* 0x00060000015c7983 */ /* 0x0003680000300a00 */
[----:B------:R-:W-:Y:S04]  /*12db0*/  STL [R1+0x44], R238 ;  /* 0x000044ee01007387 */ /* 0x000fe80000100800 */
[----:B------:R1:W-:Y:S02]  /*12dc0*/  STL [R1+0x50], R94 ;  /* 0x0000505e01007387 */ /* 0x0003e40000100800 */
[----:B-1----:R-:W-:-:S05]  /*12dd0*/  IMAD.MOV.U32 R94, RZ, RZ, R95 ;  /* 0x000000ffff5e7224 */ /* 0x002fca00078e005f */
[----:B------:R1:W-:Y:S04]  /*12de0*/  STL [R1+0x4c], R94 ;  /* 0x00004c5e01007387 */ /* 0x0003e80000100800 */
[----:B------:R1:W-:Y:S02]  /*12df0*/  STL [R1+0x58], R104 ;  /* 0x0000586801007387 */ /* 0x0003e40000100800 */
[----:B-1----:R-:W-:Y:S02]  /*12e00*/  IMAD.MOV.U32 R94, RZ, RZ, R105 ;  /* 0x000000ffff5e7224 */ /* 0x002fe400078e0069 */
[----:B------:R-:W-:Y:S04]  /*12e10*/  STL [R1+0x60], R112 ;  /* 0x0000607001007387 */ /* 0x000fe80000100800 */
[----:B------:R1:W-:Y:S04]  /*12e20*/  STL [R1+0x54], R94 ;  /* 0x0000545e01007387 */ /* 0x0003e80000100800 */
[----:B------:R-:W4:Y:S01]  /*12e30*/  LDL.LU.64 R104, [R1+0x2c8] ;  /* 0x0002c80001687983 */ /* 0x000f220000300a00 */
[----:B-1----:R-:W-:-:S03]  /*12e40*/  IMAD.MOV.U32 R94, RZ, RZ, R113 ;  /* 0x000000ffff5e7224 */ /* 0x002fc600078e0071 */
        /* <DEDUP_REMOVED lines=8> */
[----:B--2---:R-:W-:Y:S04]  /*12ed0*/  STL [R1+0x78], R96 ;  /* 0x0000786001007387 */ /* 0x004fe80000100800 */
[----:B------:R1:W-:Y:S04]  /*12ee0*/  STL [R1+0x6c], R94 ;  /* 0x00006c5e01007387 */ /* 0x0003e80000100800 */
[----:B------:R-:W2:Y:S01]  /*12ef0*/  LDL.LU.64 R106, [R1+0x2e0] ;  /* 0x0002e000016a7983 */ /* 0x000ea20000300a00 */
[----:B-1----:R-:W-:-:S03]  /*12f00*/  IMAD.MOV.U32 R94, RZ, RZ, R97 ;  /* 0x000000ffff5e7224 */ /* 0x002fc600078e0061 */
[----:B---3--:R-:W-:Y:S04]  /*12f10*/  STL [R1+0x80], R98 ;  /* 0x0000806201007387 */ /* 0x008fe80000100800 */
[----:B------:R1:W-:Y:S02]  /*12f20*/  STL [R1+0x74], R94 ;  /* 0x0000745e01007387 */ /* 0x0003e40000100800 */
[----:B-1----:R-:W-:-:S05]  /*12f30*/  IMAD.MOV.U32 R94, RZ, RZ, R99 ;  /* 0x000000ffff5e7224 */ /* 0x002fca00078e0063 */
[----:B------:R1:W-:Y:S04]  /*12f40*/  STL [R1+0x7c], R94 ;  /* 0x00007c5e01007387 */ /* 0x0003e80000100800 */
[----:B------:R3:W-:Y:S01]  /*12f50*/  STL [R1+0x88], R118 ;  /* 0x0000887601007387 */ /* 0x0007e20000100800 */
[----:B-1----:R-:W-:-:S03]  /*12f60*/  IMAD.MOV.U32 R94, RZ, RZ, R119 ;  /* 0x000000ffff5e7224 */ /* 0x002fc600078e0077 */
[----:B---3--:R-:W3:Y:S04]  /*12f70*/  LDL.LU.64 R118, [R1+0x2e8] ;  /* 0x0002e80001767983 */ /* 0x008ee80000300a00 */
[----:B------:R1:W-:Y:S04]  /*12f80*/  STL [R1+0x84], R94 ;  /* 0x0000845e01007387 */ /* 0x0003e80000100800 */
[----:B----4-:R-:W-:Y:S01]  /*12f90*/  STL [R1+0x90], R100 ;  /* 0x0000906401007387 */ /* 0x010fe20000100800 */
[----:B-1----:R-:W-:-:S05]  /*12fa0*/  IMAD.MOV.U32 R94, RZ, RZ, R101 ;  /* 0x000000ffff5e7224 */ /* 0x002fca00078e0065 */
[----:B------:R1:W-:Y:S04]  /*12fb0*/  STL [R1+0x8c], R94 ;  /* 0x00008c5e01007387 */ /* 0x0003e80000100800 */
[----:B------:R-:W-:Y:S01]  /*12fc0*/  STL [R1+0x98], R102 ;  /* 0x0000986601007387 */ /* 0x000fe20000100800 */
[----:B-1----:R-:W-:-:S05]  /*12fd0*/  IMAD.MOV.U32 R94, RZ, RZ, R103 ;  /* 0x000000ffff5e7224 */ /* 0x002fca00078e0067 */
[----:B------:R1:W-:Y:S04]  /*12fe0*/  STL [R1+0x94], R94 ;  /* 0x0000945e01007387 */ /* 0x0003e80000100800 */
[----:B------:R4:W-:Y:S01]  /*12ff0*/  STL [R1+0xa0], R108 ;  /* 0x0000a06c01007387 */ /* 0x0009e20000100800 */
[----:B-1----:R-:W-:-:S03]  /*13000*/  IMAD.MOV.U32 R94, RZ, RZ, R109 ;  /* 0x000000ffff5e7224 */ /* 0x002fc600078e006d */
[----:B----4-:R-:W4:Y:S04]  /*13010*/  LDL.LU.64 R108, [R1+0x300] ;  /* 0x00030000016c7983 */ /* 0x010f280000300a00 */
[----:B------:R1:W-:Y:S04]  /*13020*/  STL [R1+0x9c], R94 ;  /* 0x00009c5e01007387 */ /* 0x0003e80000100800 */
[----:B------:R1:W-:Y:S02]  /*13030*/  STL [R1+0xa8], R122 ;  /* 0x0000a87a01007387 */ /* 0x0003e40000100800 */
[----:B-1----:R-:W-:-:S02]  /*13040*/  IMAD.MOV.U32 R94, RZ, RZ, R123 ;  /* 0x000000ffff5e7224 */ /* 0x002fc400078e007b */
        /* <DEDUP_REMOVED lines=18> */
[----:B------:R-:W2:Y:S04]  /*13170*/  LDL.LU.64 R114, [R1+0x328] ;  /* 0x0003280001727983 */ /* 0x000ea80000300a00 */
[----:B------:R-:W2:Y:S01]  /*13180*/  LDL.LU.64 R102, [R1+0x330] ;  /* 0x0003300001667983 */ /* 0x000ea20000300a00 */
[----:B-1----:R-:W-:-:S05]  /*13190*/  IMAD.MOV.U32 R94, RZ, RZ, R107 ;  /* 0x000000ffff5e7224 */ /* 0x002fca00078e006b */
[----:B------:R1:W-:Y:S04]  /*131a0*/  STL [R1+0xcc], R94 ;  /* 0x0000cc5e01007387 */ /* 0x0003e80000100800 */
[----:B------:R1:W-:Y:S02]  /*131b0*/  STL [R1+0xd8], R116 ;  /* 0x0000d87401007387 */ /* 0x0003e40000100800 */
[----:B-1----:R-:W-:Y:S02]  /*131c0*/  IMAD.MOV.U32 R94, RZ, RZ, R117 ;  /* 0x000000ffff5e7224 */ /* 0x002fe400078e0075 */
[----:B------:R-:W2:Y:S04]  /*131d0*/  LDL.LU.64 R116, [R1+0x338] ;  /* 0x0003380001747983 */ /* 0x000ea80000300a00 */
[----:B------:R1:W-:Y:S04]  /*131e0*/  STL [R1+0xd4], R94 ;  /* 0x0000d45e01007387 */ /* 0x0003e80000100800 */
[----:B---3--:R3:W-:Y:S01]  /*131f0*/  STL [R1+0xe0], R118 ;  /* 0x0000e07601007387 */ /* 0x0087e20000100800 */
[----:B-1----:R-:W-:-:S03]  /*13200*/  IMAD.MOV.U32 R94, RZ, RZ, R119 ;  /* 0x000000ffff5e7224 */ /* 0x002fc600078e0077 */
[----:B---3--:R-:W3:Y:S04]  /*13210*/  LDL.LU.64 R118, [R1+0x340] ;  /* 0x0003400001767983 */ /* 0x008ee80000300a00 */
[----:B------:R1:W-:Y:S04]  /*13220*/  STL [R1+0xdc], R94 ;  /* 0x0000dc5e01007387 */ /* 0x0003e80000100800 */
[----:B------:R1:W-:Y:S04]  /*13230*/  STL [R1+0xe8], R120 ;  /* 0x0000e87801007387 */ /* 0x0003e80000100800 */
[----:B------:R-:W3:Y:S01]  /*13240*/  LDL.LU.64 R104, [R1+0x348] ;  /* 0x0003480001687983 */ /* 0x000ee20000300a00 */
[----:B-1----:R-:W-:-:S03]  /*13250*/  IMAD.MOV.U32 R94, RZ, RZ, R121 ;  /* 0x000000ffff5e7224 */ /* 0x002fc600078e0079 */
[----:B------:R-:W-:Y:S04]  /*13260*/  STL [R1+0xf0], R126 ;  /* 0x0000f07e01007387 */ /* 0x000fe80000100800 */
[----:B------:R1:W-:Y:S04]  /*13270*/  STL [R1+0xe4], R94 ;  /* 0x0000e45e01007387 */ /* 0x0003e80000100800 */
[----:B------:R-:W3:Y:S01]  /*13280*/  LDL.LU.64 R120, [R1+0x350] ;  /* 0x0003500001787983 */ /* 0x000ee20000300a00 */
[----:B-1----:R-:W-:-:S03]  /*13290*/  IMAD.MOV.U32 R94, RZ, RZ, R127 ;  /* 0x000000ffff5e7224 */ /* 0x002fc600078e007f */
[----:B----4-:R-:W-:Y:S04]  /*132a0*/  STL [R1+0xf8], R108 ;  /* 0x0000f86c01007387 */ /* 0x010fe80000100800 */
[----:B------:R1:W-:Y:S04]  /*132b0*/  STL [R1+0xec], R94 ;  /* 0x0000ec5e01007387 */ /* 0x0003e80000100800 */
[----:B------:R-:W4:Y:S04]  /*132c0*/  LDL.LU.64 R126, [R1+0x358] ;  /* 0x00035800017e7983 */ /* 0x000f280000300a00 */
[----:B------:R-:W4:Y:S01]  /*132d0*/  LDL.LU.64 R106, [R1+0x360] ;  /* 0x00036000016a7983 */ /* 0x000f220000300a00 */
[----:B-1----:R-:W-:-:S05]  /*132e0*/  IMAD.MOV.U32 R94, RZ, RZ, R109 ;  /* 0x000000ffff5e7224 */ /* 0x002fca00078e006d */
[----:B------:R1:W-:Y:S04]  /*132f0*/  STL [R1+0xf4], R94 ;  /* 0x0000f45e01007387 */ /* 0x0003e80000100800 */
[----:B------:R1:W-:Y:S02]  /*13300*/  STL [R1+0x100], R122 ;  /* 0x0001007a01007387 */ /* 0x0003e40000100800 */
[----:B-1----:R-:W-:Y:S02]  /*13310*/  IMAD.MOV.U32 R94, RZ, RZ, R123 ;  /* 0x000000ffff5e7224 */ /* 0x002fe400078e007b */
[----:B------:R-:W4:Y:S04]  /*13320*/  LDL.LU.64 R122, [R1+0x368] ;  /* 0x00036800017a7983 */ /* 0x000f280000300a00 */
[----:B------:R1:W-:Y:S04]  /*13330*/  STL [R1+0xfc], R94 ;  /* 0x0000fc5e01007387 */ /* 0x0003e80000100800 */
[----:B------:R1:W-:Y:S04]  /*13340*/  STL [R1+0x108], R110 ;  /* 0x0001086e01007387 */ /* 0x0003e80000100800 */
[----:B------:R-:W4:Y:S01]  /*13350*/  LDL.LU.64 R108, [R1+0x370] ;  /* 0x00037000016c7983 */ /* 0x000f220000300a00 */
[----:B-1----:R-:W-:-:S05]  /*13360*/  IMAD.MOV.U32 R94, RZ, RZ, R111 ;  /* 0x000000ffff5e7224 */ /* 0x002fca00078e006f */
[----:B------:R1:W-:Y:S04]  /*13370*/  STL [R1+0x104], R94 ;  /* 0x0001045e01007387 */ /* 0x0003e80000100800 */
[----:B------:R-:W-:Y:S04]  /*13380*/  STL [R1+0x110], R100 ;  /* 0x0001106401007387 */ /* 0x000fe80000100800 */
[----:B------:R-:W4:Y:S01]  /*13390*/  LDL.LU.64 R110, [R1+0x378] ;  /* 0x00037800016e7983 */ /* 0x000f220000300a00 */
[----:B-1----:R-:W-:-:S03]  /*133a0*/  IMAD.MOV.U32 R94, RZ, RZ, R101 ;  /* 0x000000ffff5e7224 */ /* 0x002fc600078e0065 */
[----:B------:R-:W-:Y:S04]  /*133b0*/  STL [R1+0x118], R112 ;  /* 0x0001187001007387 */ /* 0x000fe80000100800 */
[----:B------:R1:W-:Y:S02]  /*133c0*/  STL [R1+0x10c], R94 ;  /* 0x00010c5e01007387 */ /* 0x0003e40000100800 */
[----:B-1----:R-:W-:Y:S02]  /*133d0*/  IMAD.MOV.U32 R94, RZ, RZ, R113 ;  /* 0x000000ffff5e7224 */ /* 0x002fe400078e0071 */
[----:B------:R-:W4:Y:S04]  /*133e0*/  LDL.LU.64 R112, [R1+0x380] ;  /* 0x0003800001707983 */ /* 0x000f280000300a00 */
[----:B------:R2:W-:Y:S02]  /*133f0*/  STL [R1+0x114], R94 ;  /* 0x0001145e01007387 */ /* 0x0005e40000100800 */
[----:B--2---:R-:W-:-:S02]  /*13400*/  IMAD.MOV.U32 R94, RZ, RZ, R115 ;  /* 0x000000ffff5e7224 */ /* 0x004fc400078e0073 */
[----:B------:R1:W-:Y:S04]  /*13410*/  STL [R1+0x120], R114 ;  /* 0x0001207201007387 */ /* 0x0003e80000100800 */
[----:B------:R-:W-:Y:S04]  /*13420*/  STL [R1+0x128], R102 ;  /* 0x0001286601007387 */ /* 0x000fe80000100800 */
[----:B------:R2:W-:Y:S04]  /*13430*/  STL [R1+0x11c], R94 ;  /* 0x00011c5e01007387 */ /* 0x0005e80000100800 */
[----:B-1----:R-:W4:Y:S01]  /*13440*/  LDL.LU.64 R114, [R1+0x388] ;  /* 0x0003880001727983 */ /* 0x002f220000300a00 */
[----:B--2---:R-:W-:-:S03]  /*13450*/  IMAD.MOV.U32 R94, RZ, RZ, R103 ;  /* 0x000000ffff5e7224 */ /* 0x004fc600078e0067 */
[----:B------:R-:W-:Y:S04]  /*13460*/  STL [R1+0x130], R116 ;  /* 0x0001307401007387 */ /* 0x000fe80000100800 */
[----:B------:R1:W-:Y:S02]  /*13470*/  STL [R1+0x124], R94 ;  /* 0x0001245e01007387 */ /* 0x0003e40000100800 */
[----:B-1----:R-:W-:Y:S02]  /*13480*/  IMAD.MOV.U32 R94, RZ, RZ, R117 ;  /* 0x000000ffff5e7224 */ /* 0x002fe400078e0075 */
[----:B------:R-:W2:Y:S04]  /*13490*/  LDL.LU.64 R116, [R1+0x390] ;  /* 0x0003900001747983 */ /* 0x000ea80000300a00 */
[----:B------:R1:W-:Y:S04]  /*134a0*/  STL [R1+0x12c], R94 ;  /* 0x00012c5e01007387 */ /* 0x0003e80000100800 */
[----:B---3--:R3:W-:Y:S01]  /*134b0*/  STL [R1+0x138], R118 ;  /* 0x0001387601007387 */ /* 0x0087e20000100800 */
[----:B-1----:R-:W-:-:S03]  /*134c0*/  IMAD.MOV.U32 R94, RZ, RZ, R119 ;  /* 0x000000ffff5e7224 */ /* 0x002fc600078e0077 */
[----:B------:R-:W-:Y:S04]  /*134d0*/  STL [R1+0x140], R104 ;  /* 0x0001406801007387 */ /* 0x000fe80000100800 */
[----:B------:R1:W-:Y:S04]  /*134e0*/  STL [R1+0x134], R94 ;  /* 0x0001345e01007387 */ /* 0x0003e80000100800 */
[----:B---3--:R-:W3:Y:S01]  /*134f0*/  LDL.LU.64 R118, [R1+0x398] ;  /* 0x0003980001767983 */ /* 0x008ee20000300a00 */
[----:B-1----:R-:W-:-:S03]  /*13500*/  IMAD.MOV.U32 R94, RZ, RZ, R105 ;  /* 0x000000ffff5e7224 */ /* 0x002fc600078e0069 */
[----:B------:R-:W-:Y:S04]  /*13510*/  STL [R1+0x148], R120 ;  /* 0x0001487801007387 */ /* 0x000fe80000100800 */
[----:B------:R1:W-:Y:S02]  /*13520*/  STL [R1+0x13c], R94 ;  /* 0x00013c5e01007387 */ /* 0x0003e40000100800 */
[----:B-1----:R-:W-:Y:S02]  /*13530*/  IMAD.MOV.U32 R94, RZ, RZ, R121 ;  /* 0x000000ffff5e7224 */ /* 0x002fe400078e0079 */
[----:B------:R-:W3:Y:S04]  /*13540*/  LDL.LU.64 R120, [R1+0x3a0] ;  /* 0x0003a00001787983 */ /* 0x000ee80000300a00 */
[----:B------:R1:W-:Y:S04]  /*13550*/  STL [R1+0x144], R94 ;  /* 0x0001445e01007387 */ /* 0x0003e80000100800 */
[----:B----4-:R4:W-:Y:S01]  /*13560*/  STL [R1+0x150], R126 ;  /* 0x0001507e01007387 */ /* 0x0109e20000100800 */
[----:B-1----:R-:W-:-:S03]  /*13570*/  IMAD.MOV.U32 R94, RZ, RZ, R127 ;  /* 0x000000ffff5e7224 */ /* 0x002fc600078e007f */
[----:B------:R-:W-:Y:S04]  /*13580*/  STL [R1+0x158], R106 ;  /* 0x0001586a01007387 */ /* 0x000fe80000100800 */
[----:B------:R1:W-:Y:S04]  /*13590*/  STL [R1+0x14c], R94 ;  /* 0x00014c5e01007387 */ /* 0x0003e80000100800 */
[----:B----4-:R-:W4:Y:S01]  /*135a0*/  LDL.LU.64 R126, [R1+0x3a8] ;  /* 0x0003a800017e7983 */ /* 0x010f220000300a00 */
[----:B-1----:R-:W-:-:S03]  /*135b0*/  IMAD.MOV.U32 R94, RZ, RZ, R107 ;  /* 0x000000ffff5e7224 */ /* 0x002fc600078e006b */
[----:B------:R-:W-:Y:S04]  /*135c0*/  STL [R1+0x160], R122 ;  /* 0x0001607a01007387 */ /* 0x000fe80000100800 */
[----:B------:R1:W-:Y:S02]  /*135d0*/  STL [R1+0x154], R94 ;  /* 0x0001545e01007387 */ /* 0x0003e40000100800 */
[----:B-1----:R-:W-:Y:S02]  /*135e0*/  IMAD.MOV.U32 R94, RZ, RZ, R123 ;  /* 0x000000ffff5e7224 */ /* 0x002fe400078e007b */
[----:B------:R-:W4:Y:S04]  /*135f0*/  LDL.LU.64 R122, [R1+0x3b0] ;  /* 0x0003b000017a7983 */ /* 0x000f280000300a00 */
[----:B------:R1:W-:Y:S04]  /*13600*/  STL [R1+0x15c], R94 ;  /* 0x00015c5e01007387 */ /* 0x0003e80000100800 */
[----:B------:R-:W-:Y:S01]  /*13610*/  STL [R1+0x168], R108 ;  /* 0x0001686c01007387 */ /* 0x000fe20000100800 */
[----:B-1----:R-:W-:-:S03]  /*13620*/  IMAD.MOV.U32 R94, RZ, RZ, R109 ;  /* 0x000000ffff5e7224 */ /* 0x002fc600078e006d */
[----:B------:R-:W-:Y:S04]  /*13630*/  STL [R1+0x170], R110 ;  /* 0x0001706e01007387 */ /* 0x000fe80000100800 */
[----:B------:R1:W-:Y:S01]  /*13640*/  STL [R1+0x164], R94 ;  /* 0x0001645e01007387 */ /* 0x0003e20000100800 */
[----:B------:R-:W-:-:S03]  /*13650*/  IMAD.MOV.U32 R98, RZ, RZ, R111 ;  /* 0x000000ffff627224 */ /* 0x000fc600078e006f */
[----:B-1----:R-:W4:Y:S04]  /*13660*/  LDL.LU.64 R94, [R1+0x3b8] ;  /* 0x0003b800015e7983 */ /* 0x002f280000300a00 */
[----:B------:R-:W4:Y:S04]  /*13670*/  LDL.LU.64 R96, [R1+0x3c0] ;  /* 0x0003c00001607983 */ /* 0x000f280000300a00 */
[----:B------:R1:W-:Y:S04]  /*13680*/  STL [R1+0x16c], R98 ;  /* 0x00016c6201007387 */ /* 0x0003e80000100800 */
[----:B------:R-:W-:Y:S01]  /*13690*/  STL [R1+0x178], R112 ;  /* 0x0001787001007387 */ /* 0x000fe20000100800 */
[----:B------:R-:W-:-:S03]  /*136a0*/  IMAD.MOV.U32 R102, RZ, RZ, R113 ;  /* 0x000000ffff667224 */ /* 0x000fc600078e0071 */
[----:B-1----:R-:W4:Y:S04]  /*136b0*/  LDL.LU.64 R98, [R1+0x3c8] ;  /* 0x0003c80001627983 */ /* 0x002f280000300a00 */
[----:B------:R-:W4:Y:S04]  /*136c0*/  LDL.LU.64 R100, [R1+0x3d0] ;  /* 0x0003d00001647983 */ /* 0x000f280000300a00 */
[----:B------:R1:W-:Y:S04]  /*136d0*/  STL [R1+0x174], R102 ;  /* 0x0001746601007387 */ /* 0x0003e80000100800 */
[----:B------:R-:W-:Y:S04]  /*136e0*/  STL [R1+0x180], R114 ;  /* 0x0001807201007387 */ /* 0x000fe80000100800 */
[----:B-1----:R-:W4:Y:S01]  /*136f0*/  LDL.LU.64 R102, [R1+0x3d8] ;  /* 0x0003d80001667983 */ /* 0x002f220000300a00 */
[----:B------:R-:W-:-:S03]  /*13700*/  IMAD.MOV.U32 R106, RZ, RZ, R115 ;  /* 0x000000ffff6a7224 */ /* 0x000fc600078e0073 */
[----:B------:R-:W4:Y:S04]  /*13710*/  LDL.LU.64 R104, [R1+0x3e0] ;  /* 0x0003e00001687983 */ /* 0x000f280000300a00 */
[----:B------:R1:W-:Y:S04]  /*13720*/  STL [R1+0x17c], R106 ;  /* 0x00017c6a01007387 */ /* 0x0003e80000100800 */
[----:B--2---:R-:W-:Y:S04]  /*13730*/  STL [R1+0x188], R116 ;  /* 0x0001887401007387 */ /* 0x004fe80000100800 */
[----:B-1----:R-:W2:Y:S01]  /*13740*/  LDL.LU.64 R106, [R1+0x3e8] ;  /* 0x0003e800016a7983 */ /* 0x002ea20000300a00 */
[----:B------:R-:W-:-:S03]  /*13750*/  IMAD.MOV.U32 R110, RZ, RZ, R117 ;  /* 0x000000ffff6e7224 */ /* 0x000fc600078e0075 */
[----:B------:R-:W2:Y:S04]  /*13760*/  LDL.LU.64 R108, [R1+0x3f0] ;  /* 0x0003f000016c7983 */ /* 0x000ea80000300a00 */
[----:B------:R1:W-:Y:S04]  /*13770*/  STL [R1+0x184], R110 ;  /* 0x0001846e01007387 */ /* 0x0003e80000100800 */
[----:B---3--:R-:W-:Y:S04]  /*13780*/  STL [R1+0x190], R118 ;  /* 0x0001907601007387 */ /* 0x008fe80000100800 */
[----:B-1----:R-:W3:Y:S01]  /*13790*/  LDL.LU.64 R110, [R1+0x3f8] ;  /* 0x0003f800016e7983 */ /* 0x002ee20000300a00 */
[----:B------:R-:W-:-:S03]  /*137a0*/  IMAD.MOV.U32 R114, RZ, RZ, R119 ;  /* 0x000000ffff727224 */ /* 0x000fc600078e0077 */
[----:B------:R-:W3:Y:S04]  /*137b0*/  LDL.LU.64 R112, [R1+0x400] ;  /* 0x0004000001707983 */ /* 0x000ee80000300a00 */
[----:B------:R1:W-:Y:S04]  /*137c0*/  STL [R1+0x18c], R114 ;  /* 0x00018c7201007387 */ /* 0x0003e80000100800 */
[----:B------:R-:W-:Y:S04]  /*137d0*/  STL [R1+0x198], R120 ;  /* 0x0001987801007387 */ /* 0x000fe80000100800 */
[----:B-1----:R-:W3:Y:S01]  /*137e0*/  LDL.LU.64 R114, [R1+0x408] ;  /* 0x0004080001727983 */ /* 0x002ee20000300a00 */
[----:B------:R-:W-:-:S03]  /*137f0*/  IMAD.MOV.U32 R118, RZ, RZ, R121 ;  /* 0x000000ffff767224 */ /* 0x000fc600078e0079 */
[----:B------:R-:W3:Y:S04]  /*13800*/  LDL.LU.64 R116, [R1+0x410] ;  /* 0x0004100001747983 */ /* 0x000ee80000300a00 */
[----:B------:R1:W-:Y:S04]  /*13810*/  STL [R1+0x194], R118 ;  /* 0x0001947601007387 */ /* 0x0003e80000100800 */
[----:B----4-:R4:W-:Y:S04]  /*13820*/  STL [R1+0x1a0], R126 ;  /* 0x0001a07e01007387 */ /* 0x0109e80000100800 */
[----:B-1----:R-:W3:Y:S04]  /*13830*/  LDL.LU.64 R118, [R1+0x418] ;  /* 0x0004180001767983 */ /* 0x002ee80000300a00 */
[----:B------:R-:W3:Y:S01]  /*13840*/  LDL.LU.64 R120, [R1+0x420] ;  /* 0x0004200001787983 */ /* 0x000ee20000300a00 */
[----:B----4-:R-:W-:-:S05]  /*13850*/  IMAD.MOV.U32 R126, RZ, RZ, R127 ;  /* 0x000000ffff7e7224 */ /* 0x010fca00078e007f */
[----:B------:R1:W-:Y:S04]  /*13860*/  STL [R1+0x19c], R126 ;  /* 0x00019c7e01007387 */ /* 0x0003e80000100800 */
[----:B------:R4:W-:Y:S04]  /*13870*/  STL [R1+0x1a8], R122 ;  /* 0x0001a87a01007387 */ /* 0x0009e80000100800 */
[----:B-1----:R-:W3:Y:S01]  /*13880*/  LDL.LU.64 R126, [R1+0x428] ;  /* 0x00042800017e7983 */ /* 0x002ee20000300a00 */
[----:B------:R-:W-:-:S03]  /*13890*/  IMAD.MOV.U32 R238, RZ, RZ, R123 ;  /* 0x000000ffffee7224 */ /* 0x000fc600078e007b */
[----:B----4-:R-:W4:Y:S04]  /*138a0*/  LDL.LU.64 R122, [R1+0x438] ;  /* 0x00043800017a7983 */ /* 0x010f280000300a00 */
[----:B------:R1:W-:Y:S02]  /*138b0*/  STL [R1+0x1a4], R238 ;  /* 0x0001a4ee01007387 */ /* 0x0003e40000100800 */
[----:B-1----:R-:W-:Y:S02]  /*138c0*/  IMAD.MOV.U32 R238, RZ, RZ, R95 ;  /* 0x000000ffffee7224 */ /* 0x002fe400078e005f */
[----:B------:R1:W-:Y:S04]  /*138d0*/  STL [R1+0x1b0], R94 ;  /* 0x0001b05e01007387 */ /* 0x0003e80000100800 */
[----:B-1----:R1:W5:Y:S04]  /*138e0*/  LDL.LU.64 R94, [R1+0x5f8] ;  /* 0x0005f800015e7983 */ /* 0x0023680000300a00 */
[----:B------:R-:W-:Y:S04]  /*138f0*/  STL [R1+0x1b8], R96 ;  /* 0x0001b86001007387 */ /* 0x000fe80000100800 */
[----:B------:R1:W-:Y:S02]  /*13900*/  STL [R1+0x1ac], R238 ;  /* 0x0001acee01007387 */ /* 0x0003e40000100800 */
[----:B-1----:R-:W-:-:S02]  /*13910*/  IMAD.MOV.U32 R238, RZ, RZ, R97 ;  /* 0x000000ffffee7224 */ /* 0x002fc400078e0061 */
[----:B------:R1:W5:Y:S04]  /*13920*/  LDL.LU.64 R96, [R1+0x5f0] ;  /* 0x0005f00001607983 */ /* 0x0003680000300a00 */
        /* <DEDUP_REMOVED lines=16> */
[----:B--2---:R-:W-:Y:S04]  /*13a30*/  STL [R1+0x1e0], R106 ;  /* 0x0001e06a01007387 */ /* 0x004fe80000100800 */
[----:B------:R2:W-:Y:S02]  /*13a40*/  STL [R1+0x1d4], R238 ;  /* 0x0001d4ee01007387 */ /* 0x0005e40000100800 */
[----:B--2---:R-:W-:-:S02]  /*13a50*/  IMAD.MOV.U32 R238, RZ, RZ, R107 ;  /* 0x000000ffffee7224 */ /* 0x004fc400078e006b */
[----:B------:R1:W5:Y:S04]  /*13a60*/  LDL.LU.64 R106, [R1+0x5c8] ;  /* 0x0005c800016a7983 */ /* 0x0003680000300a00 */
[----:B------:R-:W-:Y:S04]  /*13a70*/  STL [R1+0x1e8], R108 ;  /* 0x0001e86c01007387 */ /* 0x000fe80000100800 */
[----:B------:R2:W-:Y:S02]  /*13a80*/  STL [R1+0x1dc], R238 ;  /* 0x0001dcee01007387 */ /* 0x0005e40000100800 */
[----:B--2---:R-:W-:-:S02]  /*13a90*/  IMAD.MOV.U32 R238, RZ, RZ, R109 ;  /* 0x000000ffffee7224 */ /* 0x004fc400078e006d */
[----:B------:R1:W5:Y:S04]  /*13aa0*/  LDL.LU.64 R108, [R1+0x5c0] ;  /* 0x0005c000016c7983 */ /* 0x0003680000300a00 */
[----:B---3--:R-:W-:Y:S04]  /*13ab0*/  STL [R1+0x1f0], R110 ;  /* 0x0001f06e01007387 */ /* 0x008fe80000100800 */
[----:B------:R2:W-:Y:S02]  /*13ac0*/  STL [R1+0x1e4], R238 ;  /* 0x0001e4ee01007387 */ /* 0x0005e40000100800 */
[----:B--2---:R-:W-:-:S02]  /*13ad0*/  IMAD.MOV.U32 R238, RZ, RZ, R111 ;  /* 0x000000ffffee7224 */ /* 0x004fc400078e006f */
[----:B------:R1:W5:Y:S04]  /*13ae0*/  LDL.LU.64 R110, [R1+0x5b8] ;  /* 0x0005b800016e7983 */ /* 0x0003680000300a00 */
[----:B------:R-:W-:Y:S04]  /*13af0*/  STL [R1+0x1f8], R112 ;  /* 0x0001f87001007387 */ /* 0x000fe80000100800 */
        /* <DEDUP_REMOVED lines=22> */
[----:B------:R-:W2:Y:S04]  /*13c60*/  LDL.LU.64 R126, [R1+0x588] ;  /* 0x00058800017e7983 */ /* 0x000ea80000300a00 */
[----:B----4-:R3:W-:Y:S04]  /*13c70*/  STL [R1+0x228], R122 ;  /* 0x0002287a01007387 */ /* 0x0107e80000100800 */
[----:B------:R-:W-:Y:S04]  /*13c80*/  STL [R1+0x21c], R238 ;  /* 0x00021cee01007387 */ /* 0x000fe80000100800 */
[----:B---3--:R1:W5:Y:S01]  /*13c90*/  LDL.LU R122, [R1+0x584] ;  /* 0x00058400017a7983 */ /* 0x0083620000300800 */
[----:B------:R-:W-:-:S02]  /*13ca0*/  USHF.R.S32.HI UR4, URZ, 0x1f, UR13 ;  /* 0x0000001fff047899 */ /* 0x000fc4000801140d */
[----:B------:R-:W-:Y:S02]  /*13cb0*/  USHF.R.S32.HI UR14, URZ, 0x1f, UR5 ;  /* 0x0000001fff0e7899 */ /* 0x000fe40008011405 */
[----:B------:R-:W-:Y:S02]  /*13cc0*/  USHF.L.U32 UR9, UR13, 0x2, URZ ;  /* 0x000000020d097899 */ /* 0x000fe400080006ff */
[----:B------:R-:W-:Y:S02]  /*13cd0*/  USHF.L.U32 UR10, UR5, 0x2, URZ ;  /* 0x00000002050a7899 */ /* 0x000fe400080006ff */
[----:B------:R-:W-:Y:S02]  /*13ce0*/  USHF.L.U64.HI UR13, UR13, 0x2, UR4 ;  /* 0x000000020d0d7899 */ /* 0x000fe40008010204 */
[----:B------:R-:W-:Y:S01]  /*13cf0*/  USHF.L.U64.HI UR14, UR5, 0x2, UR14 ;  /* 0x00000002050e7899 */ /* 0x000fe2000801020e */
[----:B------:R-:W-:Y:S01]  /*13d00*/  UMOV UR12, 0x1 ;  /* 0x00000001000c7882 */ /* 0x000fe20000000000 */
[----:B------:R-:W-:Y:S01]  /*13d10*/  UMOV UR4, URZ ;  /* 0x000000ff00047c82 */ /* 0x000fe20008000000 */
[----:B------:R-:W-:Y:S01]  /*13d20*/  UMOV UR5, URZ ;  /* 0x000000ff00057c82 */ /* 0x000fe20008000000 */
[----:B--2---:R-:W-:Y:S04]  /*13d30*/  STL [R1+0x230], R126 ;  /* 0x0002307e01007387 */ /* 0x004fe80000100800 */
[----:B------:R2:W-:Y:S02]  /*13d40*/  STL [R1+0x224], R123 ;  /* 0x0002247b01007387 */ /* 0x0005e40000100800 */
[----:B--2---:R-:W-:-:S04]  /*13d50*/  SHF.R.S32.HI R123, RZ, 0x1f, R124 ;  /* 0x0000001fff7b7819 */ /* 0x004fc8000001147c */
[----:B------:R-:W-:Y:S01]  /*13d60*/  LEA.HI R123, R123, R124, RZ, 0x7 ;  /* 0x0000007c7b7b7211 */ /* 0x000fe200078f38ff */
[----:B------:R-:W-:-:S03]  /*13d70*/  IMAD.MOV.U32 R126, RZ, RZ, R127 ;  /* 0x000000ffff7e7224 */ /* 0x000fc600078e007f */
[----:B------:R-:W-:-:S04]  /*13d80*/  SHF.R.S32.HI R123, RZ, 0x7, R123 ;  /* 0x00000007ff7b7819 */ /* 0x000fc8000001147b */
[----:B------:R-:W-:Y:S01]  /*13d90*/  VIMNMX R124, PT, PT, R123, 0x2, !PT ;  /* 0x000000027b7c7848 */ /* 0x000fe20007fe0100 */
[----:B------:R2:W-:Y:S04]  /*13da0*/  STL [R1+0x22c], R126 ;  /* 0x00022c7e01007387 */ /* 0x0005e80000100800 */
[----:B--2---:R-:W-:-:S05]  /*13db0*/  VIADD R126, R124, 0xfffffffe ;  /* 0xfffffffe7c7e7836 */ /* 0x004fca0000000000 */
[----:B------:R1:W-:Y:S01]  /*13dc0*/  STL [R1+0x234], R126 ;  /* 0x0002347e01007387 */ /* 0x0003e20000100800 */
[----:B------:R-:W-:Y:S02]  /*13dd0*/  VIADD R123, R123, 0xfffffffe ;  /* 0xfffffffe7b7b7836 */ /* 0x000fe40000000000 */
[----:B------:R-:W-:Y:S02]  /*13de0*/  IMAD.MOV.U32 R124, RZ, RZ, RZ ;  /* 0x000000ffff7c7224 */ /* 0x000fe400078e00ff */
[----:B------:R-:W-:-:S07]  /*13df0*/  IMAD.MOV.U32 R123, RZ, RZ, RZ ;  /* 0x000000ffff7b7224 */ /* 0x000fce00078e00ff */
.L_x_10:
[----:B------:R-:W-:Y:S01]  /*13e00*/  UIADD3 UR4, UPT, UPT, UR4, 0x1, URZ ;  /* 0x0000000104047890 */ /* 0x000fe2000fffe0ff */
[----:B------:R-:W-:-:S04]  /*13e10*/  DEPBAR.LE SB0, 0x0 ;  /* 0x000080000000791a */ /* 0x000fc80000000000 */
[----:B------:R-:W-:Y:S01]  /*13e20*/  ULEA UR8, UR12, UR6, 0x3 ;  /* 0x000000060c087291 */ /* 0x000fe2000f8e18ff */
[----:B------:R-:W-:Y:S01]  /*13e30*/  IMAD.U32 R124, R124, -0x80000000, RZ ;  /* 0x800000007c7c7824 */ /* 0x000fe200078e00ff */
[----:B------:R-:W-:Y:S02]  /*13e40*/  UISETP.GT.AND UP1, UPT, UR4, 0x1, UPT ;  /* 0x000000010400788c */ /* 0x000fe4000bf24270 */
[----:B------:R-:W-:Y:S02]  /*13e50*/  UIADD3 UR8, UPT, UPT, UR8, 0x30000, URZ ;  /* 0x0003000008087890 */ /* 0x000fe4000fffe0ff */
[----:B------:R-:W-:Y:S01]  /*13e60*/  USEL UR4, UR4, URZ, !UP1 ;  /* 0x000000ff04047287 */ /* 0x000fe2000c800000 */
[----:B------:R-:W-:Y:S06]  /*13e70*/  BAR.SYNC.DEFER_BLOCKING 0x0 ;  /* 0x0000000000007b1d */ /* 0x000fec0000010000 */
[----:B-----5:R-:W-:Y:S05]  /*13e80*/  @P5 BRA `(.L_x_8) ;  /* 0x0000000400d05947 */ /* 0x020fea0003800000 */
[----:B------:R-:W-:Y:S02]  /*13e90*/  ULEA UR22, UR4, UR6, 0x10 ;  /* 0x0000000604167291 */ /* 0x000fe4000f8e80ff */
[----:B------:R-:W-:Y:S02]  /*13ea0*/  ULEA UR23, UR4, UR6, 0xf ;  /* 0x0000000604177291 */ /* 0x000fe4000f8e78ff */
[----:B------:R-:W-:Y:S02]  /*13eb0*/  USHF.R.U32.HI UR22, URZ, 0x4, UR22 ;  /* 0x00000004ff167899 */ /* 0x000fe40008011616 */
[----:B------:R-:W-:Y:S02]  /*13ec0*/  UIADD3 UR23, UPT, UPT, UR23, 0x20000, URZ ;  /* 0x0002000017177890 */ /* 0x000fe4000fffe0ff */
[----:B------:R-:W-:Y:S02]  /*13ed0*/  USGXT.U32 UR70, UR22, 0xe ;  /* 0x0000000e1646789a */ /* 0x000fe40008000000 */
[----:B------:R-:W-:-:S02]  /*13ee0*/  USHF.R.U32.HI UR72, URZ, 0x4, UR23 ;  /* 0x00000004ff487899 */ /* 0x000fc40008011617 */
[----:B------:R-:W-:Y:S02]  /*13ef0*/  UIADD3 UR24, UP1, UPT, UR70, 0x2, URZ ;  /* 0x0000000246187890 */ /* 0x000fe4000ff3e0ff */
[----:B------:R-:W-:Y:S01]  /*13f00*/  USGXT.U32 UR72, UR72, 0xe ;  /* 0x0000000e4848789a */ /* 0x000fe20008000000 */
[----:B------:R-:W-:Y:S01]  /*13f10*/  UMOV UR15, URZ ;  /* 0x000000ff000f7c82 */ /* 0x000fe20008000000 */
[----:B------:R-:W-:Y:S01]  /*13f20*/  UMOV UR34, UR8 ;  /* 0x0000000800227c82 */ /* 0x000fe20008000000 */
[----:B------:R-:W-:Y:S02]  /*13f30*/  UIADD3.X UR25, UPT, UPT, UR15, 0x40004040, URZ, UP1, !UPT ;  /* 0x400040400f197890 */ /* 0x000fe40008ffe4ff */
[----:B------:R-:W-:Y:S01]  /*13f40*/  UIADD3 UR30, UP1, UPT, UR72, 0x2, URZ ;  /* 0x00000002481e7890 */ /* 0x000fe2000ff3e0ff */
[----:B------:R-:W-:Y:S01]  /*13f50*/  UMOV UR35, URZ ;  /* 0x000000ff00237c82 */ /* 0x000fe20008000000 */
[----:B------:R-:W-:Y:S01]  /*13f60*/  UMOV UR31, URZ ;  /* 0x000000ff001f7c82 */ /* 0x000fe20008000000 */
[----:B------:R-:W-:Y:S01]  /*13f70*/  UMOV UR15, UR34 ;  /* 0x00000022000f7c82 */ /* 0x000fe20008000000 */
[----:B------:R-:W-:-:S02]  /*13f80*/  UIADD3.X UR31, UPT, UPT, UR31, 0x40004040, URZ, UP1, !UPT ;  /* 0x400040401f1f7890 */ /* 0x000fc40008ffe4ff */
[----:B------:R-:W-:Y:S02]  /*13f90*/  UIADD3 UR34, UP6, UPT, UR24, 0x2, URZ ;  /* 0x0000000218227890 */ /* 0x000fe4000ffde0ff */
[----:B------:R-:W-:Y:S02]  /*13fa0*/  UIADD3 UR42, UP5, UPT, UR30, 0x2, URZ ;  /* 0x000000021e2a7890 */ /* 0x000fe4000ffbe0ff */
[----:B------:R-:W-:Y:S02]  /*13fb0*/  UIADD3 UR38, UP2, UPT, UR24, 0x3fe, URZ ;  /* 0x000003fe18267890 */ /* 0x000fe4000ff5e0ff */
[----:B------:R-:W-:Y:S02]  /*13fc0*/  UIADD3.X UR35, UPT, UPT, UR25, URZ, URZ, UP6, !UPT ;  /* 0x000000ff19237290 */ /* 0x000fe4000b7fe4ff */
[----:B------:R-:W-:Y:S02]  /*13fd0*/  UIADD3.X UR43, UPT, UPT, UR31, URZ, URZ, UP5, !UPT ;  /* 0x000000ff1f2b7290 */ /* 0x000fe4000affe4ff */
[----:B------:R-:W-:-:S02]  /*13fe0*/  UIADD3 UR46, UP5, UPT, UR30, 0x4, URZ ;  /* 0x000000041e2e7890 */ /* 0x000fc4000ffbe0ff */
[----:B------:R-:W-:Y:S02]  /*13ff0*/  UIADD3 UR48, UP6, UPT, UR24, 0x404, URZ ;  /* 0x0000040418307890 */ /* 0x000fe4000ffde0ff */
[----:B------:R-:W-:Y:S01]  /*14000*/  UIADD3.X UR39, UPT, UPT, UR25, URZ, URZ, UP2, !UPT ;  /* 0x000000ff19277290 */ /* 0x000fe200097fe4ff */
[----:B------:R-:W-:Y:S01]  /*14010*/  UMOV UR68, 0x0 ;  /* 0x0000000000447882 */ /* 0x000fe20000000000 */
[----:B------:R-:W-:Y:S01]  /*14020*/  UMOV UR69, 0x4200910 ;  /* 0x0420091000457882 */ /* 0x000fe20000000000 */
[----:B------:R-:W-:Y:S01]  /*14030*/  UIADD3 UR54, UP2, UPT, UR30, 0x200, URZ ;  /* 0x000002001e367890 */ /* 0x000fe2000ff5e0ff */
[----:B------:R-:W-:Y:S01]  /*14040*/  UMOV UR71, 0x40004040 ;  /* 0x4000404000477882 */ /* 0x000fe20000000000 */
[----:B------:R-:W-:Y:S01]  /*14050*/  UMOV UR73, 0x40004040 ;  /* 0x4000404000497882 */ /* 0x000fe20000000000 */
[----:B------:R-:W-:Y:S01]  /*14060*/  UIADD3 UR36, UP4, UPT, UR24, 0x4, URZ ;  /* 0x0000000418247890 */ /* 0x000fe2000ff9e0ff */
[----:B------:R2:W-:Y:S01]  /*14070*/  UTCHMMA gdesc[UR72], gdesc[UR70], tmem[UR7], tmem[UR68], idesc[UR69], UPT ;  /* 0x00ff4446480075ea */ /* 0x0005e2000b800007 */
[----:B------:R-:W-:-:S02]  /*14080*/  UIADD3 UR44, UP1, UPT, UR24, 0x402, URZ ;  /* 0x00000402182c7890 */ /* 0x000fc4000ff3e0ff */
[----:B------:R-:W-:Y:S02]  /*14090*/  UIADD3.X UR47, UPT, UPT, UR31, URZ, URZ, UP5, !UPT ;  /* 0x000000ff1f2f7290 */ /* 0x000fe4000affe4ff */
[----:B------:R-:W-:Y:S02]  /*140a0*/  UIADD3.X UR49, UPT, UPT, UR25, URZ, URZ, UP6, !UPT ;  /* 0x000000ff19317290 */ /* 0x000fe4000b7fe4ff */
[----:B------:R-:W-:Y:S02]  /*140b0*/  UIADD3 UR50, UP5, UPT, UR30, 0x1fe, URZ ;  /* 0x000001fe1e327890 */ /* 0x000fe4000ffbe0ff */
[----:B------:R-:W-:Y:S02]  /*140c0*/  UIADD3 UR40, UP3, UPT, UR24, 0x400, URZ ;  /* 0x0000040018287890 */ /* 0x000fe4000ff7e0ff */
[----:B--2---:R-:W-:Y:S02]  /*140d0*/  UIADD3 UR72, UP6, UPT, UR30, 0x3fe, URZ ;  /* 0x000003fe1e487890 */ /* 0x004fe4000ffde0ff */
[----:B------:R-:W-:-:S02]  /*140e0*/  UIADD3.X UR55, UPT, UPT, UR31, URZ, URZ, UP2, !UPT ;  /* 0x000000ff1f377290 */ /* 0x000fc400097fe4ff */
[----:B------:R-:W-:Y:S02]  /*140f0*/  UIADD3.X UR37, UPT, UPT, UR25, URZ, URZ, UP4, !UPT ;  /* 0x000000ff19257290 */ /* 0x000fe4000a7fe4ff */
[----:B------:R-:W-:Y:S02]  /*14100*/  UIADD3 UR58, UP2, UPT, UR30, 0x202, URZ ;  /* 0x000002021e3a7890 */ /* 0x000fe4000ff5e0ff */
[----:B------:R-:W-:Y:S02]  /*14110*/  UIADD3.X UR45, UPT, UPT, UR25, URZ, URZ, UP1, !UPT ;  /* 0x000000ff192d7290 */ /* 0x000fe40008ffe4ff */
[----:B------:R-:W-:Y:S02]  /*14120*/  UIADD3 UR64, UP1, UPT, UR30, 0x204, URZ ;  /* 0x000002041e407890 */ /* 0x000fe4000ff3e0ff */
[----:B------:R-:W-:Y:S02]  /*14130*/  UIADD3 UR52, UP4, UPT, UR24, 0x7fe, URZ ;  /* 0x000007fe18347890 */ /* 0x000fe4000ff9e0ff */
[----:B------:R-:W-:-:S02]  /*14140*/  UIADD3.X UR51, UPT, UPT, UR31, URZ, URZ, UP5, !UPT ;  /* 0x000000ff1f337290 */ /* 0x000fc4000affe4ff */
[----:B------:R-:W-:Y:S02]  /*14150*/  UIADD3.X UR73, UPT, UPT, UR31, URZ, URZ, UP6, !UPT ;  /* 0x000000ff1f497290 */ /* 0x000fe4000b7fe4ff */
[----:B------:R-:W-:Y:S02]  /*14160*/  UIADD3 UR56, UP5, UPT, UR24, 0x800, URZ ;  /* 0x0000080018387890 */ /* 0x000fe4000ffbe0ff */
[----:B------:R-:W-:Y:S02]  /*14170*/  UIADD3.X UR41, UPT, UPT, UR25, URZ, URZ, UP3, !UPT ;  /* 0x000000ff19297290 */ /* 0x000fe40009ffe4ff */
[----:B------:R-:W-:Y:S01]  /*14180*/  UIADD3 UR70, UP6, UPT, UR30, 0x400, URZ ;  /* 0x000004001e467890 */ /* 0x000fe2000ffde0ff */
[----:B------:R-:W-:Y:S01]  /*14190*/  UMOV UR66, 0x0 ;  /* 0x0000000000427882 */ /* 0x000fe20000000000 */
[----:B------:R-:W-:Y:S01]  /*141a0*/  UMOV UR67, 0x4200910 ;  /* 0x0420091000437882 */ /* 0x000fe20000000000 */
[----:B------:R-:W-:Y:S02]  /*141b0*/  UIADD3 UR60, UP3, UPT, UR24, 0x802, URZ ;  /* 0x00000802183c7890 */ /* 0x000fe4000ff7e0ff */
[----:B------:R2:W-:Y:S01]  /*141c0*/  UTCHMMA gdesc[UR30], gdesc[UR24], tmem[UR7], tmem[UR66], idesc[UR67], UPT ;  /* 0x00ff42181e0075ea */ /* 0x0005e2000b800007 */
[----:B------:R-:W-:Y:S01]  /*141d0*/  UIADD3.X UR59, UPT, UPT, UR31, URZ, URZ, UP2, !UPT ;  /* 0x000000ff1f3b7290 */ /* 0x000fe200097fe4ff */
[----:B------:R-:W-:Y:S01]  /*141e0*/  UMOV UR18, 0x0 ;  /* 0x0000000000127882 */ /* 0x000fe20000000000 */
[----:B------:R-:W-:Y:S01]  /*141f0*/  UMOV UR19, 0x4200910 ;  /* 0x0420091000137882 */ /* 0x000fe20000000000 */
[----:B------:R-:W-:Y:S01]  /*14200*/  UIADD3 UR62, UP2, UPT, UR24, 0x804, URZ ;  /* 0x00000804183e7890 */ /* 0x000fe2000ff5e0ff */
[----:B------:R3:W-:Y:S01]  /*14210*/  UTCHMMA gdesc[UR42], gdesc[UR34], tmem[UR7], tmem[UR18], idesc[UR19], UPT ;  /* 0x00ff12222a0075ea */ /* 0x0007e2000b800007 */
[----:B------:R-:W-:-:S02]  /*14220*/  UIADD3.X UR65, UPT, UPT, UR31, URZ, URZ, UP1, !UPT ;  /* 0x000000ff1f417290 */ /* 0x000fc40008ffe4ff */
[----:B------:R-:W-:Y:S02]  /*14230*/  UIADD3 UR68, UP1, UPT, UR24, 0xbfe, URZ ;  /* 0x00000bfe18447890 */ /* 0x000fe4000ff3e0ff */
[----:B------:R-:W-:Y:S01]  /*14240*/  UIADD3.X UR53, UPT, UPT, UR25, URZ, URZ, UP4, !UPT ;  /* 0x000000ff19357290 */ /* 0x000fe2000a7fe4ff */
[----:B------:R-:W-:Y:S01]  /*14250*/  UMOV UR20, 0x0 ;  /* 0x0000000000147882 */ /* 0x000fe20000000000 */
[----:B------:R-:W-:Y:S01]  /*14260*/  UMOV UR21, 0x4200910 ;  /* 0x0420091000157882 */ /* 0x000fe20000000000 */
[----:B--2---:R-:W-:Y:S01]  /*14270*/  UIADD3 UR66, UP4, UPT, UR24, 0xc00, URZ ;  /* 0x00000c0018427890 */ /* 0x004fe2000ff9e0ff */
[----:B------:R2:W-:Y:S01]  /*14280*/  UTCHMMA gdesc[UR46], gdesc[UR36], tmem[UR7], tmem[UR20], idesc[UR21], UPT ;  /* 0x00ff14242e0075ea */ /* 0x0005e2000b800007 */
[----:B------:R-:W-:Y:S02]  /*14290*/  UIADD3.X UR57, UPT, UPT, UR25, URZ, URZ, UP5, !UPT ;  /* 0x000000ff19397290 */ /* 0x000fe4000affe4ff */
[----:B------:R-:W-:Y:S02]  /*142a0*/  UIADD3.X UR71, UPT, UPT, UR31, URZ, URZ, UP6, !UPT ;  /* 0x000000ff1f477290 */ /* 0x000fe4000b7fe4ff */
[----:B---3--:R-:W-:-:S02]  /*142b0*/  UIADD3 UR18, UP5, UPT, UR30, 0x402, URZ ;  /* 0x000004021e127890 */ /* 0x008fc4000ffbe0ff */
[----:B------:R-:W-:Y:S02]  /*142c0*/  UIADD3 UR34, UP6, UPT, UR24, 0xc02, URZ ;  /* 0x00000c0218227890 */ /* 0x000fe4000ffde0ff */
[----:B------:R-:W-:Y:S02]  /*142d0*/  UIADD3.X UR61, UPT, UPT, UR25, URZ, URZ, UP3, !UPT ;  /* 0x000000ff193d7290 */ /* 0x000fe40009ffe4ff */
[----:B------:R-:W-:Y:S02]  /*142e0*/  UIADD3 UR42, UP3, UPT, UR30, 0x404, URZ ;  /* 0x000004041e2a7890 */ /* 0x000fe4000ff7e0ff */
[----:B------:R-:W-:Y:S02]  /*142f0*/  UIADD3.X UR63, UPT, UPT, UR25, URZ, URZ, UP2, !UPT ;  /* 0x000000ff193f7290 */ /* 0x000fe400097fe4ff */
[----:B--2---:R-:W-:Y:S02]  /*14300*/  UIADD3 UR20, UP2, UPT, UR30, 0x5fe, URZ ;  /* 0x000005fe1e147890 */ /* 0x004fe4000ff5e0ff */
[----:B------:R-:W-:-:S02]  /*14310*/  UIADD3.X UR69, UPT, UPT, UR25, URZ, URZ, UP1, !UPT ;  /* 0x000000ff19457290 */ /* 0x000fc40008ffe4ff */
[----:B------:R-:W-:Y:S02]  /*14320*/  UIADD3 UR46, UP1, UPT, UR30, 0x600, URZ ;  /* 0x000006001e2e7890 */ /* 0x000fe4000ff3e0ff */
[----:B------:R-:W-:Y:S02]  /*14330*/  UIADD3.X UR67, UPT, UPT, UR25, URZ, URZ, UP4, !UPT ;  /* 0x000000ff19437290 */ /* 0x000fe4000a7fe4ff */
[----:B------:R-:W-:Y:S02]  /*14340*/  UIADD3.X UR19, UPT, UPT, UR31, URZ, URZ, UP5, !UPT ;  /* 0x000000ff1f137290 */ /* 0x000fe4000affe4ff */
[----:B------:R-:W-:Y:S02]  /*14350*/  UIADD3 UR36, UP4, UPT, UR30, 0x602, URZ ;  /* 0x000006021e247890 */ /* 0x000fe4000ff9e0ff */
[----:B------:R-:W-:Y:S01]  /*14360*/  UIADD3.X UR35, UPT, UPT, UR25, URZ, URZ, UP6, !UPT ;  /* 0x000000ff19237290 */ /* 0x000fe2000b7fe4ff */
[----:B------:R-:W-:Y:S01]  /*14370*/  UMOV UR74, 0x0 ;  /* 0x00000000004a7882 */ /* 0x000fe20000000000 */
[----:B------:R-:W-:Y:S01]  /*14380*/  UMOV UR75, 0x4200910 ;  /* 0x04200910004b7882 */ /* 0x000fe20000000000 */
[----:B------:R-:W-:Y:S01]  /*14390*/  UIADD3 UR24, UP5, UPT, UR24, 0xc04, URZ ;  /* 0x00000c0418187890 */ /* 0x000fe2000ffbe0ff */
[----:B------:R2:W-:Y:S01]  /*143a0*/  UTCHMMA gdesc[UR50], gdesc[UR38], tmem[UR7], tmem[UR74], idesc[UR75], UPT ;  /* 0x00ff4a26320075ea */ /* 0x0005e2000b800007 */
[----:B------:R-:W-:-:S02]  /*143b0*/  UIADD3 UR30, UP6, UPT, UR30, 0x604, URZ ;  /* 0x000006041e1e7890 */ /* 0x000fc4000ffde0ff */
[----:B------:R-:W-:Y:S01]  /*143c0*/  UIADD3.X UR43, UPT, UPT, UR31, URZ, URZ, UP3, !UPT ;  /* 0x000000ff1f2b7290 */ /* 0x000fe20009ffe4ff */
[----:B------:R-:W-:Y:S01]  /*143d0*/  UMOV UR76, 0x0 ;  /* 0x00000000004c7882 */ /* 0x000fe20000000000 */
[----:B------:R-:W-:Y:S01]  /*143e0*/  UMOV UR77, 0x4200910 ;  /* 0x04200910004d7882 */ /* 0x000fe20000000000 */
[----:B------:R-:W-:Y:S01]  /*143f0*/  UIADD3.X UR21, UPT, UPT, UR31, URZ, URZ, UP2, !UPT ;  /* 0x000000ff1f157290 */ /* 0x000fe200097fe4ff */
[----:B------:R3:W-:Y:S01]  /*14400*/  UTCHMMA gdesc[UR54], gdesc[UR40], tmem[UR7], tmem[UR76], idesc[UR77], UPT ;  /* 0x00ff4c28360075ea */ /* 0x0007e2000b800007 */
[----:B------:R-:W-:Y:S01]  /*14410*/  UIADD3.X UR47, UPT, UPT, UR31, URZ, URZ, UP1, !UPT ;  /* 0x000000ff1f2f7290 */ /* 0x000fe20008ffe4ff */
[----:B------:R3:W-:Y:S01]  /*14420*/  UTCHMMA gdesc[UR58], gdesc[UR44], tmem[UR7], tmem[UR74], idesc[UR75], UPT ;  /* 0x00ff4a2c3a0075ea */ /* 0x0007e2000b800007 */
[----:B------:R-:W-:Y:S01]  /*14430*/  UIADD3.X UR37, UPT, UPT, UR31, URZ, URZ, UP4, !UPT ;  /* 0x000000ff1f257290 */ /* 0x000fe2000a7fe4ff */
[----:B------:R3:W-:Y:S01]  /*14440*/  UTCHMMA gdesc[UR64], gdesc[UR48], tmem[UR7], tmem[UR74], idesc[UR75], UPT ;  /* 0x00ff4a30400075ea */ /* 0x0007e2000b800007 */
[----:B------:R-:W-:Y:S01]  /*14450*/  UIADD3.X UR25, UPT, UPT, UR25, URZ, URZ, UP5, !UPT ;  /* 0x000000ff19197290 */ /* 0x000fe2000affe4ff */
[----:B------:R3:W-:Y:S01]  /*14460*/  UTCHMMA gdesc[UR72], gdesc[UR52], tmem[UR7], tmem[UR76], idesc[UR77], UPT ;  /* 0x00ff4c34480075ea */ /* 0x0007e2000b800007 */
[----:B------:R-:W-:Y:S01]  /*14470*/  UIADD3.X UR31, UPT, UPT, UR31, URZ, URZ, UP6, !UPT ;  /* 0x000000ff1f1f7290 */ /* 0x000fe2000b7fe4ff */
[----:B--2---:R-:W-:Y:S01]  /*14480*/  UMOV UR50, 0x0 ;  /* 0x0000000000327882 */ /* 0x004fe20000000000 */
[----:B------:R-:W-:Y:S01]  /*14490*/  UMOV UR51, 0x4200910 ;  /* 0x0420091000337882 */ /* 0x000fe20000000000 */
        /* <DEDUP_REMOVED lines=19> */
.L_x_8:
[----:B-1----:R-:W1:Y:S01]  /*145d0*/  LDC R126, c[0x0][0x3a0] ;  /* 0x0000e800ff7e7b82 */ /* 0x002e620000000800 */
[----:B---3--:R-:W-:Y:S01]  /*145e0*/  UMOV UR15, UR5 ;  /* 0x00000005000f7c82 */ /* 0x008fe20008000000 */
[----:B------:R-:W2:Y:S01]  /*145f0*/  SYNCS.PHASECHK.TRANS64.TRYWAIT P3, [UR11], R124 ;  /* 0x0000007cff0075a7 */ /* 0x000ea2000806110b */
[----:B-1----:R-:W-:-:S05]  /*14600*/  VIADD R127, R126, 0x7f ;  /* 0x0000007f7e7f7836 */ /* 0x002fca0000000000 */
[----:B------:R-:W-:-:S04]  /*14610*/  SHF.R.S32.HI R126, RZ, 0x1f, R127 ;  /* 0x0000001fff7e7819 */ /* 0x000fc8000001147f */
[----:B------:R-:W-:-:S04]  /*14620*/  LEA.HI R126, R126, R127, RZ, 0x7 ;  /* 0x0000007f7e7e7211 */ /* 0x000fc800078f38ff */
[----:B------:R-:W-:-:S05]  /*14630*/  SHF.R.S32.HI R126, RZ, 0x7, R126 ;  /* 0x00000007ff7e7819 */ /* 0x000fca000001147e */
[----:B------:R-:W-:-:S05]  /*14640*/  VIADD R126, R126, 0xfffffffe ;  /* 0xfffffffe7e7e7836 */ /* 0x000fca0000000000 */
[----:B------:R-:W-:Y:S01]  /*14650*/  ISETP.GE.AND P2, PT, R123, R126, PT ;  /* 0x0000007e7b00720c */ /* 0x000fe20003f46270 */
[----:B--2---:R-:W-:-:S12]  /*14660*/  @!P3 BRA `(.L_x_9) ;  /* 0x0000009000a0b947 */ /* 0x004fd80003800000 */
.L_x_16:
[----:B------:R-:W1:Y:S08]  /*14670*/  LDC R126, c[0x0][0x3a0] ;  /* 0x0000e800ff7e7b82 */ /* 0x000e700000000800 */
[----:B------:R-:W-:Y:S01]  /*14680*/  BAR.SYNC.DEFER_BLOCKING 0x0 ;  /* 0x0000000000007b1d */ /* 0x000fe20000010000 */
[----:B-----5:R-:W-:Y:S01]  /*14690*/  IADD3 R120, P4, PT, R120, UR9, RZ ;  /* 0x0000000978787c10 */ /* 0x020fe2000ff9e0ff */
[----:B------:R-:W-:-:S03]  /*146a0*/  UIADD3 UR12, UPT, UPT, UR12, 0x1, URZ ;  /* 0x000000010c0c7890 */ /* 0x000fc6000fffe0ff */
[----:B------:R-:W-:Y:S01]  /*146b0*/  IADD3.X R119, PT, PT, R119, UR13, RZ, P4, !PT ;  /* 0x0000000d77777c10 */ /* 0x000fe2000a7fe4ff */
[----:B------:R-:W-:Y:S01]  /*146c0*/  UISETP.GT.AND UP1, UPT, UR12, 0x1, UPT ;  /* 0x000000010c00788c */ /* 0x000fe2000bf24270 */
[----:B------:R-:W-:Y:S01]  /*146d0*/  IADD3 R118, P4, PT, R118, UR9, RZ ;  /* 0x0000000976767c10 */ /* 0x000fe2000ff9e0ff */
[----:B------:R2:W-:Y:S02]  /*146e0*/  STL [R1+0x5a0], R231 ;  /* 0x0005a0e701007387 */ /* 0x0005e40000100800 */
[----:B------:R-:W-:Y:S01]  /*146f0*/  USEL UR12, UR12, URZ, !UP1 ;  /* 0x000000ff0c0c7287 */ /* 0x000fe2000c800000 */
[----:B------:R-:W-:Y:S01]  /*14700*/  IMAD.MOV.U32 R127, RZ, RZ, R119 ;  /* 0x000000ffff7f7224 */ /* 0x000fe200078e0077 */
[----:B------:R-:W-:Y:S01]  /*14710*/  STL [R1+0x59c], R249 ;  /* 0x00059cf901007387 */ /* 0x000fe20000100800 */
[----:B------:R-:W-:Y:S01]  /*14720*/  IADD3.X R117, PT, PT, R117, UR13, RZ, P4, !PT ;  /* 0x0000000d75757c10 */ /* 0x000fe2000a7fe4ff */
[----:B------:R-:W-:Y:S01]  /*14730*/  ULEA UR5, UR12, UR6, 0xf ;  /* 0x000000060c057291 */ /* 0x000fe2000f8e78ff */
[----:B------:R-:W-:Y:S01]  /*14740*/  IADD3 R88, P4, PT, R88, UR9, RZ ;  /* 0x0000000958587c10 */ /* 0x000fe2000ff9e0ff */
[----:B------:R-:W-:Y:S03]  /*14750*/  STL [R1+0x598], R248 ;  /* 0x000598f801007387 */ /* 0x000fe60000100800 */
[----:B------:R-:W-:Y:S01]  /*14760*/  IADD3.X R87, PT, PT, R87, UR13, RZ, P4, !PT ;  /* 0x0000000d57577c10 */ /* 0x000fe2000a7fe4ff */
[----:B------:R3:W-:Y:S01]  /*14770*/  STL [R1+0x584], R0 ;  /* 0x0005840001007387 */ /* 0x0007e20000100800 */
[----:B------:R-:W-:Y:S01]  /*14780*/  VIADD R238, R122, UR5 ;  /* 0x000000057aee7c36 */ /* 0x000fe20008000000 */
[----:B------:R-:W-:Y:S01]  /*14790*/  IADD3 R86, P4, PT, R86, UR9, RZ ;  /* 0x0000000956567c10 */ /* 0x000fe2000ff9e0ff */
[----:B-1----:R-:W-:Y:S01]  /*147a0*/  VIADD R126, R126, 0xffffff00 ;  /* 0xffffff007e7e7836 */ /* 0x002fe20000000000 */
[----:B------:R-:W-:Y:S02]  /*147b0*/  STL [R1+0x588], R123 ;  /* 0x0005887b01007387 */ /* 0x000fe40000100800 */
[----:B------:R-:W-:Y:S01]  /*147c0*/  IADD3.X R85, PT, PT, R85, UR13, RZ, P4, !PT ;  /* 0x0000000d55557c10 */ /* 0x000fe2000a7fe4ff */
[----:B------:R-:W-:Y:S01]  /*147d0*/  IMAD R124, R123, -0x80, R126 ;  /* 0xffffff807b7c7824 */ /* 0x000fe200078e027e */
[----:B------:R-:W-:Y:S01]  /*147e0*/  STL [R1+0x58c], R122 ;  /* 0x00058c7a01007387 */ /* 0x000fe20000100800 */
[----:B------:R-:W-:-:S03]  /*147f0*/  IADD3 R56, P4, PT, R56, UR9, RZ ;  /* 0x0000000938387c10 */ /* 0x000fc6000ff9e0ff */
[----:B------:R1:W-:Y:S01]  /*14800*/  STL [R1+0x594], R120 ;  /* 0x0005947801007387 */ /* 0x0003e20000100800 */
[----:B------:R-:W-:Y:S02]  /*14810*/  ISETP.GE.AND P3, PT, R3, R124, PT ;  /* 0x0000007c0300720c */ /* 0x000fe40003f66270 */
[----:B------:R-:W-:Y:S01]  /*14820*/  IADD3.X R55, PT, PT, R55, UR13, RZ, P4, !PT ;  /* 0x0000000d37377c10 */ /* 0x000fe2000a7fe4ff */
[----:B------:R4:W-:Y:S01]  /*14830*/  STL [R1+0x590], R119 ;  /* 0x0005907701007387 */ /* 0x0009e20000100800 */
[----:B------:R-:W-:-:S03]  /*14840*/  SEL R126, RZ, 0x4, P3 ;  /* 0x00000004ff7e7807 */ /* 0x000fc60001800000 */
[----:B------:R-:W4:Y:S01]  /*14850*/  LDL R3, [R1+0x474] ;  /* 0x0004740001037983 */ /* 0x000f220000100800 */
[----:B------:R-:W-:Y:S01]  /*14860*/  SEL R126, R126, RZ, !P2 ;  /* 0x000000ff7e7e7207 */ /* 0x000fe20005000000 */
[----:B--2---:R-:W2:Y:S03]  /*14870*/  S2R R231, SR_TID.X ;  /* 0x0000000000e77919 */ /* 0x004ea60000002100 */
[----:B------:R-:W-:Y:S01]  /*14880*/  ISETP.NE.U32.AND P3, PT, R126, RZ, PT ;  /* 0x000000ff7e00720c */ /* 0x000fe20003f65070 */
[----:B------:R-:W-:-:S12]  /*14890*/  IMAD.MOV.U32 R126, RZ, RZ, R120 ;  /* 0x000000ffff7e7224 */ /* 0x000fd800078e0078 */
[----:B------:R-:W-:Y:S01]  /*148a0*/  @!PT LDS RZ, [RZ] ;  /* 0x00000000fffff984 */ /* 0x000fe20000000800 */
[----:B------:R-:W-:Y:S01]  /*148b0*/  @!PT LDS RZ, [RZ] ;  /* 0x00000000fffff984 */ /* 0x000fe20000000800 */
[----:B------:R-:W-:Y:S01]  /*148c0*/  @!PT LDS RZ, [RZ] ;  /* 0x00000000fffff984 */ /* 0x000fe20000000800 */
[----:B------:R1:W-:Y:S02]  /*148d0*/  LDGSTS.E [R238+0x20000], desc[UR16][R126.64], P3 ;  /* 0x200000007eee7fae */ /* 0x0003e400099a1010 */
[----:B-1----:R-:W-:Y:S01]  /*148e0*/  IMAD.MOV.U32 R127, RZ, RZ, R117 ;  /* 0x000000ffff7f7224 */ /* 0x002fe200078e0075 */
[----:B--2---:R-:W-:-:S04]  /*148f0*/  SHF.R.U32.HI R231, RZ, 0x6, R231 ;  /* 0x00000006ffe77819 */ /* 0x004fc800000116e7 */
[----:B------:R-:W-:-:S04]  /*14900*/  SGXT.U32 R231, R231, 0x1 ;  /* 0x00000001e7e7781a */ /* 0x000fc80000000000 */
[----:B------:R-:W-:-:S04]  /*14910*/  LOP3.LUT R231, R231, 0x2, RZ, 0xfc, !PT ;  /* 0x00000002e7e77812 */ /* 0x000fc800078efcff */
[----:B------:R-:W-:Y:S02]  /*14920*/  ISETP.GE.AND P3, PT, R231, R124, PT ;  /* 0x0000007ce700720c */ /* 0x000fe40003f66270 */
[----:B------:R-:W1:Y:S02]  /*14930*/  S2R R231, SR_TID.X ;  /* 0x0000000000e77919 */ /* 0x000e640000002100 */
[----:B------:R-:W-:-:S04]  /*14940*/  SEL R126, RZ, 0x4, P3 ;  /* 0x00000004ff7e7807 */ /* 0x000fc80001800000 */
[----:B------:R-:W-:-:S04]  /*14950*/  SEL R126, R126, RZ, !P2 ;  /* 0x000000ff7e7e7207 */ /* 0x000fc80005000000 */
[----:B------:R-:W-:Y:S01]  /*14960*/  ISETP.NE.U32.AND P3, PT, R126, RZ, PT ;  /* 0x000000ff7e00720c */ /* 0x000fe20003f65070 */
[----:B------:R-:W-:-:S12]  /*14970*/  IMAD.MOV.U32 R126, RZ, RZ, R118 ;  /* 0x000000ffff7e7224 */ /* 0x000fd800078e0076 */
[----:B------:R2:W-:Y:S01]  /*14980*/  LDGSTS.E [R238+0x20008], desc[UR16][R126.64], P3 ;  /* 0x200080007eee7fae */ /* 0x0005e200099a1010 */
[----:B-1----:R-:W-:Y:S01]  /*14990*/  SHF.R.U32.HI R231, RZ, 0x6, R231 ;  /* 0x00000006ffe77819 */ /* 0x002fe200000116e7 */
[----:B--2---:R-:W-:-:S03]  /*149a0*/  IMAD.MOV.U32 R127, RZ, RZ, R87 ;  /* 0x000000ffff7f7224 */ /* 0x004fc600078e0057 */
[----:B------:R-:W-:-:S04]  /*149b0*/  SGXT.U32 R231, R231, 0x1 ;  /* 0x00000001e7e7781a */ /* 0x000fc80000000000 */
[----:B------:R-:W-:-:S04]  /*149c0*/  LOP3.LUT R231, R231, 0x20, RZ, 0xfc, !PT ;  /* 0x00000020e7e77812 */ /* 0x000fc800078efcff */
[----:B------:R-:W-:Y:S02]  /*149d0*/  ISETP.GE.AND P3, PT, R231, R124, PT ;  /* 0x0000007ce700720c */ /* 0x000fe40003f66270 */
[----:B------:R-:W3:Y:S02]  /*149e0*/  S2R R231, SR_TID.X ;  /* 0x0000000000e77919 */ /* 0x000ee40000002100 */
[----:B------:R-:W-:-:S04]  /*149f0*/  SEL R126, RZ, 0x4, P3 ;  /* 0x00000004ff7e7807 */ /* 0x000fc80001800000 */
[----:B------:R-:W-:-:S04]  /*14a00*/  SEL R126, R126, RZ, !P2 ;  /* 0x000000ff7e7e7207 */ /* 0x000fc80005000000 */
[----:B------:R-:W-:Y:S01]  /*14a10*/  ISETP.NE.U32.AND P3, PT, R126, RZ, PT ;  /* 0x000000ff7e00720c */ /* 0x000fe20003f65070 */
[----:B------:R-:W-:-:S12]  /*14a20*/  IMAD.MOV.U32 R126, RZ, RZ, R88 ;  /* 0x000000ffff7e7224 */ /* 0x000fd800078e0058 */
[----:B------:R1:W-:Y:S01]  /*14a30*/  LDGSTS.E [R238+0x22000], desc[UR16][R126.64], P3 ;  /* 0x220000007eee7fae */ /* 0x0003e200099a1010 */
[----:B---3--:R-:W-:Y:S01]  /*14a40*/  SHF.R.U32.HI R0, RZ, 0x6, R231 ;  /* 0x00000006ff007819 */ /* 0x008fe200000116e7 */
[----:B-1----:R-:W-:-:S03]  /*14a50*/  IMAD.MOV.U32 R127, RZ, RZ, R85 ;  /* 0x000000ffff7f7224 */ /* 0x002fc600078e0055 */
[----:B------:R-:W-:-:S04]  /*14a60*/  SGXT.U32 R0, R0, 0x1 ;  /* 0x000000010000781a */ /* 0x000fc80000000000 */
[----:B------:R-:W-:-:S04]  /*14a70*/  LOP3.LUT R0, R0, 0x22, RZ, 0xfc, !PT ;  /* 0x0000002200007812 */ /* 0x000fc800078efcff */
[----:B------:R-:W-:Y:S02]  /*14a80*/  ISETP.GE.AND P3, PT, R0, R124, PT ;  /* 0x0000007c0000720c */ /* 0x000fe40003f66270 */
[----:B------:R-:W-:Y:S02]  /*14a90*/  SHF.R.U32.HI R0, RZ, 0x6, R231 ;  /* 0x00000006ff007819 */ /* 0x000fe400000116e7 */
[----:B------:R-:W-:Y:S02]  /*14aa0*/  SEL R126, RZ, 0x4, P3 ;  /* 0x00000004ff7e7807 */ /* 0x000fe40001800000 */
[----:B------:R-:W-:Y:S02]  /*14ab0*/  SGXT.U32 R0, R0, 0x1 ;  /* 0x000000010000781a */ /* 0x000fe40000000000 */
[----:B------:R-:W-:Y:S02]  /*14ac0*/  SEL R126, R126, RZ, !P2 ;  /* 0x000000ff7e7e7207 */ /* 0x000fe40005000000 */
[----:B------:R-:W-:-:S02]  /*14ad0*/  LOP3.LUT R0, R0, 0x40, RZ, 0xfc, !PT ;  /* 0x0000004000007812 */ /* 0x000fc400078efcff */
[----:B------:R-:W-:Y:S01]  /*14ae0*/  ISETP.NE.U32.AND P3, PT, R126, RZ, PT ;  /* 0x000000ff7e00720c */ /* 0x000fe20003f65070 */
[----:B------:R-:W-:-:S12]  /*14af0*/  IMAD.MOV.U32 R126, RZ, RZ, R86 ;  /* 0x000000ffff7e7224 */ /* 0x000fd800078e0056 */
[----:B------:R1:W-:Y:S01]  /*14b00*/  LDGSTS.E [R238+0x22008], desc[UR16][R126.64], P3 ;  /* 0x220080007eee7fae */ /* 0x0003e200099a1010 */
[----:B------:R-:W-:Y:S02]  /*14b10*/  ISETP.GE.AND P3, PT, R0, R124, PT ;  /* 0x0000007c0000720c */ /* 0x000fe40003f66270 */
[----:B------:R-:W-:-:S04]  /*14b20*/  SHF.R.U32.HI R0, RZ, 0x6, R231 ;  /* 0x00000006ff007819 */ /* 0x000fc800000116e7 */
[----:B------:R-:W-:-:S04]  /*14b30*/  SGXT.U32 R0, R0, 0x1 ;  /* 0x000000010000781a */ /* 0x000fc80000000000 */
[----:B------:R-:W-:Y:S01]  /*14b40*/  LOP3.LUT R0, R0, 0x42, RZ, 0xfc, !PT ;  /* 0x0000004200007812 */ /* 0x000fe200078efcff */
[----:B-1----:R-:W-:Y:S01]  /*14b50*/  IMAD.MOV.U32 R127, RZ, RZ, R55 ;  /* 0x000000ffff7f7224 */ /* 0x002fe200078e0037 */
[----:B------:R-:W-:-:S04]  /*14b60*/  SEL R126, RZ, 0x4, P3 ;  /* 0x00000004ff7e7807 */ /* 0x000fc80001800000 */
[----:B------:R-:W-:-:S04]  /*14b70*/  SEL R126, R126, RZ, !P2 ;  /* 0x000000ff7e7e7207 */ /* 0x000fc80005000000 */
[----:B------:R-:W-:Y:S01]  /*14b80*/  ISETP.NE.U32.AND P3, PT, R126, RZ, PT ;  /* 0x000000ff7e00720c */ /* 0x000fe20003f65070 */
[----:B------:R-:W-:-:S12]  /*14b90*/  IMAD.MOV.U32 R126, RZ, RZ, R56 ;  /* 0x000000ffff7e7224 */ /* 0x000fd800078e0038 */
[----:B------:R1:W-:Y:S01]  /*14ba0*/  LDGSTS.E [R238+0x24000], desc[UR16][R126.64], P3 ;  /* 0x240000007eee7fae */ /* 0x0003e200099a1010 */
[----:B------:R-:W-:Y:S02]  /*14bb0*/  ISETP.GE.AND P3, PT, R0, R124, PT ;  /* 0x0000007c0000720c */ /* 0x000fe40003f66270 */
[----:B------:R-:W-:Y:S02]  /*14bc0*/  IADD3 R54, P4, PT, R54, UR9, RZ ;  /* 0x0000000936367c10 */ /* 0x000fe4000ff9e0ff */
[----:B-1----:R-:W-:-:S04]  /*14bd0*/  SEL R126, RZ, 0x4, P3 ;  /* 0x00000004ff7e7807 */ /* 0x002fc80001800000 */
[----:B------:R-:W-:Y:S02]  /*14be0*/  SEL R126, R126, RZ, !P2 ;  /* 0x000000ff7e7e7207 */ /* 0x000fe40005000000 */
[----:B------:R-:W-:Y:S02]  /*14bf0*/  SHF.R.U32.HI R0, RZ, 0x6, R231 ;  /* 0x00000006ff007819 */ /* 0x000fe400000116e7 */
[----:B------:R-:W-:Y:S02]  /*14c00*/  ISETP.NE.U32.AND P3, PT, R126, RZ, PT ;  /* 0x000000ff7e00720c */ /* 0x000fe40003f65070 */
[----:B------:R-:W-:Y:S02]  /*14c10*/  IADD3.X R53, PT, PT, R53, UR13, RZ, P4, !PT ;  /* 0x0000000d35357c10 */ /* 0x000fe4000a7fe4ff */
[----:B------:R-:W-:Y:S01]  /*14c20*/  SGXT.U32 R0, R0, 0x1 ;  /* 0x000000010000781a */ /* 0x000fe20000000000 */
[----:B------:R-:W-:Y:S02]  /*14c30*/  IMAD.MOV.U32 R126, RZ, RZ, R54 ;  /* 0x000000ffff7e7224 */ /* 0x000fe400078e0036 */
[----:B------:R-:W-:Y:S01]  /*14c40*/  IMAD.MOV.U32 R127, RZ, RZ, R53 ;  /* 0x000000ffff7f7224 */ /* 0x000fe200078e0035 */
[----:B------:R-:W-:-:S05]  /*14c50*/  LOP3.LUT R0, R0, 0x60, RZ, 0xfc, !PT ;  /* 0x0000006000007812 */ /* 0x000fca00078efcff */
        /* <DEDUP_REMOVED lines=16> */
[----:B------:R-:W-:-:S04]  /*14d60*/  SEL R126, R126, RZ, !P2 ;  /* 0x000000ff7e7e7207 */ /* 0x000fc80005000000 */
[----:B------:R-:W-:Y:S02]  /*14d70*/  ISETP.NE.U32.AND P3, PT, R126, RZ, PT ;  /* 0x000000ff7e00720c */ /* 0x000fe40003f65070 */
[----:B------:R-:W-:Y:S01]  /*14d80*/  IADD3.X R21, PT, PT, R21, UR13, RZ, P4, !PT ;  /* 0x0000000d15157c10 */ /* 0x000fe2000a7fe4ff */
[----:B------:R-:W-:-:S04]  /*14d90*/  IMAD.MOV.U32 R126, RZ, RZ, R22 ;  /* 0x000000ffff7e7224 */ /* 0x000fc800078e0016 */
[----:B------:R-:W-:-:S06]  /*14da0*/  IMAD.MOV.U32 R127, RZ, RZ, R21 ;  /* 0x000000ffff7f7224 */ /* 0x000fcc00078e0015 */
[----:B------:R4:W-:Y:S02]  /*14db0*/  LDGSTS.E [R238+0x26008], desc[UR16][R126.64], P3 ;  /* 0x260080007eee7fae */ /* 0x0009e400099a1010 */
[----:B----4-:R-:W-:Y:S02]  /*14dc0*/  VIADD R238, R3, UR5 ;  /* 0x0000000503ee7c36 */ /* 0x010fe40008000000 */
[----:B------:R-:W2:Y:S01]  /*14dd0*/  LDL R3, [R1+0x470] ;  /* 0x0004700001037983 */ /* 0x000ea20000100800 */
[----:B------:R-:W-:-:S04]  /*14de0*/  SHF.R.U32.HI R0, RZ, 0x6, R231 ;  /* 0x00000006ff007819 */ /* 0x000fc800000116e7 */
[----:B------:R-:W-:-:S04]  /*14df0*/  SGXT.U32 R0, R0, 0x1 ;  /* 0x000000010000781a */ /* 0x000fc80000000000 */
[----:B------:R-:W-:-:S04]  /*14e00*/  LOP3.LUT R0, R0, 0x4, RZ, 0xfc, !PT ;  /* 0x0000000400007812 */ /* 0x000fc800078efcff */
[----:B------:R-:W-:-:S04]  /*14e10*/  ISETP.GE.AND P3, PT, R0, R124, PT ;  /* 0x0000007c0000720c */ /* 0x000fc80003f66270 */
[----:B------:R-:W-:-:S04]  /*14e20*/  SEL R126, RZ, 0x4, P3 ;  /* 0x00000004ff7e7807 */ /* 0x000fc80001800000 */
[----:B------:R-:W-:Y:S02]  /*14e30*/  SEL R126, R126, RZ, !P2 ;  /* 0x000000ff7e7e7207 */ /* 0x000fe40005000000 */
[----:B------:R-:W-:Y:S02]  /*14e40*/  IADD3 R116, P4, PT, R116, UR9, RZ ;  /* 0x0000000974747c10 */ /* 0x000fe4000ff9e0ff */
[----:B------:R-:W-:Y:S02]  /*14e50*/  ISETP.NE.U32.AND P3, PT, R126, RZ, PT ;  /* 0x000000ff7e00720c */ /* 0x000fe40003f65070 */
[----:B------:R-:W-:Y:S02]  /*14e60*/  SHF.R.U32.HI R0, RZ, 0x6, R231 ;  /* 0x00000006ff007819 */ /* 0x000fe400000116e7 */
[----:B------:R-:W-:Y:S02]  /*14e70*/  IADD3.X R115, PT, PT, R115, UR13, RZ, P4, !PT ;  /* 0x0000000d73737c10 */ /* 0x000fe4000a7fe4ff */
[----:B------:R-:W-:Y:S01]  /*14e80*/  SGXT.U32 R0, R0, 0x1 ;  /* 0x000000010000781a */ /* 0x000fe20000000000 */
[----:B------:R-:W-:-:S02]  /*14e90*/  IMAD.MOV.U32 R126, RZ, RZ, R116 ;  /* 0x000000ffff7e7224 */ /* 0x000fc400078e0074 */
[----:B------:R-:W-:Y:S01]  /*14ea0*/  IMAD.MOV.U32 R127, RZ, RZ, R115 ;  /* 0x000000ffff7f7224 */ /* 0x000fe200078e0073 */
[----:B------:R-:W-:-:S04]  /*14eb0*/  LOP3.LUT R0, R0, 0x6, RZ, 0xfc, !PT ;  /* 0x0000000600007812 */ /* 0x000fc800078efcff */
        /* <DEDUP_REMOVED lines=82> */
[----:B--2---:R-:W-:Y:S02]  /*153e0*/  VIADD R238, R3, UR5 ;  /* 0x0000000503ee7c36 */ /* 0x004fe40008000000 */
        /* <DEDUP_REMOVED lines=393> */
[----:B------:R-:W-:Y:S02]  /*16c80*/  SHF.R.U32.HI R0, RZ, 0x6, R231 ;  /* 0x00000006ff007819 */ /* 0x000fe400000116e7 */
[----:B------:R-:W-:Y:S01]  /*16c90*/  IADD3 R96, P4, PT, R96, UR9, RZ ;  /* 0x0000000960607c10 */ /* 0x000fe2000ff9e0ff */
[----:B------:R-:W3:Y:S01]  /*16ca0*/  LDL.LU R120, [R1+0x34] ;  /* 0x0000340001787983 */ /* 0x000ee20000300800 */
[----:B------:R-:W-:Y:S02]  /*16cb0*/  SGXT.U32 R0, R0, 0x1 ;  /* 0x000000010000781a */ /* 0x000fe40000000000 */
[----:B------:R-:W-:Y:S01]  /*16cc0*/  IADD3.X R95, PT, PT, R95, UR13, RZ, P4, !PT ;  /* 0x0000000d5f5f7c10 */ /* 0x000fe2000a7fe4ff */
[----:B------:R-:W4:Y:S01]  /*16cd0*/  LDL.LU R119, [R1+0x38] ;  /* 0x0000380001777983 */ /* 0x000f220000300800 */
[----:B------:R-:W-:-:S04]  /*16ce0*/  LOP3.LUT R0, R0, 0x18, RZ, 0xfc, !PT ;  /* 0x0000001800007812 */ /* 0x000fc800078efcff */
[----:B------:R-:W-:-:S04]  /*16cf0*/  ISETP.GE.AND P3, PT, R0, R124, PT ;  /* 0x0000007c0000720c */ /* 0x000fc80003f66270 */
[----:B------:R-:W-:-:S04]  /*16d00*/  SEL R126, RZ, 0x4, P3 ;  /* 0x00000004ff7e7807 */ /* 0x000fc80001800000 */
[----:B------:R-:W-:Y:S02]  /*16d10*/  SEL R126, R126, RZ, !P2 ;  /* 0x000000ff7e7e7207 */ /* 0x000fe40005000000 */
[----:B------:R-:W-:Y:S02]  /*16d20*/  SHF.R.U32.HI R0, RZ, 0x6, R231 ;  /* 0x00000006ff007819 */ /* 0x000fe400000116e7 */
[----:B------:R-:W-:Y:S02]  /*16d30*/  ISETP.NE.U32.AND P3, PT, R126, RZ, PT ;  /* 0x000000ff7e00720c */ /* 0x000fe40003f65070 */
[----:B------:R-:W-:Y:S01]  /*16d40*/  SGXT.U32 R0, R0, 0x1 ;  /* 0x000000010000781a */ /* 0x000fe20000000000 */
[----:B------:R-:W-:Y:S02]  /*16d50*/  IMAD.MOV.U32 R126, RZ, RZ, R96 ;  /* 0x000000ffff7e7224 */ /* 0x000fe400078e0060 */
[----:B------:R-:W-:Y:S01]  /*16d60*/  IMAD.MOV.U32 R127, RZ, RZ, R95 ;  /* 0x000000ffff7f7224 */ /* 0x000fe200078e005f */
[----:B------:R-:W-:-:S07]  /*16d70*/  LOP3.LUT R0, R0, 0x1a, RZ, 0xfc, !PT ;  /* 0x0000001a00007812 */ /* 0x000fce00078efcff */
        /* <DEDUP_REMOVED lines=95> */
[----:B------:R-:W-:Y:S01]  /*17370*/  LOP3.LUT R0, R0, 0x1e, RZ, 0xfc, !PT ;  /* 0x0000001e00007812 */ /* 0x000fe200078efcff */
[----:B--2---:R-:W-:Y:S01]  /*17380*/  VIADD R238, R3, UR5 ;  /* 0x0000000503ee7c36 */ /* 0x004fe20008000000 */
[----:B------:R-:W-:Y:S01]  /*17390*/  IADD3 R90, P4, PT, R90, UR9, RZ ;  /* 0x000000095a5a7c10 */ /* 0x000fe2000ff9e0ff */
[----:B------:R-:W2:Y:S04]  /*173a0*/  LDL.LU R3, [R1+0x74] ;  /* 0x0000740001037983 */ /* 0x000ea80000300800 */
[----:B------:R1:W-:Y:S01]  /*173b0*/  LDGSTS.E [R238+0x20000], desc[UR16][R126.64], P3 ;  /* 0x200000007eee7fae */ /* 0x0003e200099a1010 */
[----:B------:R-:W-:-:S04]  /*173c0*/  ISETP.GE.AND P3, PT, R0, R124, PT ;  /* 0x0000007c0000720c */ /* 0x000fc80003f66270 */
        /* <DEDUP_REMOVED lines=76> */
[----:B------:R-:W-:Y:S01]  /*17890*/  IMAD.MOV.U32 R126, RZ, RZ, R136 ;  /* 0x000000ffff7e7224 */ /* 0x000fe200078e0088 */
[----:B------:R-:W-:-:S03]  /*178a0*/  LOP3.LUT R0, R231, 0x7f, RZ, 0xc0, !PT ;  /* 0x0000007fe7007812 */ /* 0x000fc600078ec0ff */
[----:B------:R-:W-:-:S06]  /*178b0*/  IMAD.MOV.U32 R127, RZ, RZ, R135 ;  /* 0x000000ffff7f7224 */ /* 0x000fcc00078e0087 */
[----:B------:R1:W-:Y:S01]  /*178c0*/  LDGSTS.E [R238+0x26008], desc[UR16][R126.64], P3 ;  /* 0x260080007eee7fae */ /* 0x0003e200099a1010 */
[----:B------:R-:W-:-:S03]  /*178d0*/  ISETP.GE.AND P3, PT, R0, R124, PT ;  /* 0x0000007c0000720c */ /* 0x000fc60003f66270 */
[----:B------:R-:W2:Y:S01]  /*178e0*/  LDL.LU R0, [R1+0x78] ;  /* 0x0000780001007983 */ /* 0x000ea20000300800 */
[----:B------:R-:W-:Y:S01]  /*178f0*/  SEL R124, RZ, 0x4, P3 ;  /* 0x00000004ff7c7807 */ /* 0x000fe20001800000 */
[----:B------:R-:W-:Y:S01]  /*17900*/  ULEA UR5, UR12, UR6, 0x10 ;  /* 0x000000060c057291 */ /* 0x000fe2000f8e80ff */
[----:B------:R-:W-:Y:S01]  /*17910*/  IADD3 R154, P4, PT, R154, UR10, RZ ;  /* 0x0000000a9a9a7c10 */ /* 0x000fe2000ff9e0ff */
[----:B------:R-:W0:Y:S01]  /*17920*/  LDGDEPBAR ;  /* 0x00000000000079af */ /* 0x000e220000000000 */
[----:B------:R-:W-:Y:S02]  /*17930*/  SEL R124, R124, RZ, !P2 ;  /* 0x000000ff7c7c7207 */ /* 0x000fe40005000000 */
[----:B------:R-:W-:Y:S01]  /*17940*/  IADD3 R138, P3, PT, R138, UR10, RZ ;  /* 0x0000000a8a8a7c10 */ /* 0x000fe2000ff7e0ff */
[----:B------:R-:W2:Y:S01]  /*17950*/  LDL.LU R249, [R1+0xf4] ;  /* 0x0000f40001f97983 */ /* 0x000ea20000300800 */
[----:B------:R-:W-:Y:S02]  /*17960*/  ISETP.NE.U32.AND P2, PT, R124, RZ, PT ;  /* 0x000000ff7c00720c */ /* 0x000fe40003f45070 */
[----:B------:R-:W-:Y:S01]  /*17970*/  IADD3.X R137, PT, PT, R137, UR14, RZ, P3, !PT ;  /* 0x0000000e89897c10 */ /* 0x000fe20009ffe4ff */
[----:B------:R-:W-:Y:S01]  /*17980*/  VIADD R124, R121, UR5 ;  /* 0x00000005797c7c36 */ /* 0x000fe20008000000 */
[----:B------:R-:W-:Y:S01]  /*17990*/  IADD3.X R153, PT, PT, R153, UR14, RZ, P4, !PT ;  /* 0x0000000e99997c10 */ /* 0x000fe2000a7fe4ff */
[----:B-1----:R-:W-:Y:S01]  /*179a0*/  IMAD.MOV.U32 R126, RZ, RZ, R138 ;  /* 0x000000ffff7e7224 */ /* 0x002fe200078e008a */
[----:B------:R-:W2:Y:S01]  /*179b0*/  LDL.LU R248, [R1+0xf8] ;  /* 0x0000f80001f87983 */ /* 0x000ea20000300800 */
[----:B------:R-:W-:Y:S01]  /*179c0*/  IMAD.MOV.U32 R127, RZ, RZ, R137 ;  /* 0x000000ffff7f7224 */ /* 0x000fe200078e0089 */
[----:B------:R-:W-:-:S05]  /*179d0*/  IADD3 R170, P3, PT, R170, UR10, RZ ;  /* 0x0000000aaaaa7c10 */ /* 0x000fca000ff7e0ff */
[----:B------:R1:W-:Y:S01]  /*179e0*/  LDGSTS.E [R124], desc[UR16][R126.64], P2 ;  /* 0x000000007e7c7fae */ /* 0x0003e200091a1010 */
[----:B------:R-:W-:Y:S02]  /*179f0*/  IADD3.X R169, PT, PT, R169, UR14, RZ, P3, !PT ;  /* 0x0000000ea9a97c10 */ /* 0x000fe40009ffe4ff */
[----:B------:R-:W-:Y:S01]  /*17a00*/  IADD3 R186, P4, PT, R186, UR10, RZ ;  /* 0x0000000ababa7c10 */ /* 0x000fe2000ff9e0ff */
[----:B-1----:R-:W-:Y:S02]  /*17a10*/  IMAD.MOV.U32 R126, RZ, RZ, R154 ;  /* 0x000000ffff7e7224 */ /* 0x002fe400078e009a */
[----:B------:R-:W-:Y:S01]  /*17a20*/  IMAD.MOV.U32 R127, RZ, RZ, R153 ;  /* 0x000000ffff7f7224 */ /* 0x000fe200078e0099 */
[----:B------:R-:W-:-:S04]  /*17a30*/  IADD3.X R185, PT, PT, R185, UR14, RZ, P4, !PT ;  /* 0x0000000eb9b97c10 */ /* 0x000fc8000a7fe4ff */
[----:B------:R1:W-:Y:S01]  /*17a40*/  LDGSTS.E [R124+0x400], desc[UR16][R126.64], P2 ;  /* 0x004000007e7c7fae */ /* 0x0003e200091a1010 */
[----:B------:R-:W-:Y:S02]  /*17a50*/  IADD3 R202, P3, PT, R202, UR10, RZ ;  /* 0x0000000acaca7c10 */ /* 0x000fe4000ff7e0ff */
[----:B------:R-:W-:Y:S02]  /*17a60*/  IADD3 R218, P4, PT, R218, UR10, RZ ;  /* 0x0000000adada7c10 */ /* 0x000fe4000ff9e0ff */
[----:B------:R-:W-:Y:S01]  /*17a70*/  IADD3.X R201, PT, PT, R201, UR14, RZ, P3, !PT ;  /* 0x0000000ec9c97c10 */ /* 0x000fe20009ffe4ff */
[----:B-1----:R-:W-:Y:S02]  /*17a80*/  IMAD.MOV.U32 R126, RZ, RZ, R170 ;  /* 0x000000ffff7e7224 */ /* 0x002fe400078e00aa */
[----:B------:R-:W-:-:S05]  /*17a90*/  IMAD.MOV.U32 R127, RZ, RZ, R169 ;  /* 0x000000ffff7f7224 */ /* 0x000fca00078e00a9 */
[----:B------:R1:W-:Y:S01]  /*17aa0*/  LDGSTS.E [R124+0x800], desc[UR16][R126.64], P2 ;  /* 0x008000007e7c7fae */ /* 0x0003e200091a1010 */
[----:B------:R-:W-:Y:S02]  /*17ab0*/  IADD3.X R217, PT, PT, R217, UR14, RZ, P4, !PT ;  /* 0x0000000ed9d97c10 */ /* 0x000fe4000a7fe4ff */
[----:B------:R-:W-:Y:S01]  /*17ac0*/  IADD3 R234, P3, PT, R234, UR10, RZ ;  /* 0x0000000aeaea7c10 */ /* 0x000fe2000ff7e0ff */
        /* <DEDUP_REMOVED lines=9> */
[----:B----4-:R-:W-:Y:S01]  /*17b60*/  IADD3 R119, P3, PT, R119, UR10, RZ ;  /* 0x0000000a77777c10 */ /* 0x010fe2000ff7e0ff */
[----:B-1----:R-:W-:Y:S02]  /*17b70*/  IMAD.MOV.U32 R126, RZ, RZ, R218 ;  /* 0x000000ffff7e7224 */ /* 0x002fe400078e00da */
[----:B------:R-:W-:-:S05]  /*17b80*/  IMAD.MOV.U32 R127, RZ, RZ, R217 ;  /* 0x000000ffff7f7224 */ /* 0x000fca00078e00d9 */
[----:B------:R1:W-:Y:S01]  /*17b90*/  LDGSTS.E [R124+0x1400], desc[UR16][R126.64], P2 ;  /* 0x014000007e7c7fae */ /* 0x0003e200091a1010 */
[----:B---3--:R-:W-:Y:S01]  /*17ba0*/  IADD3.X R120, PT, PT, R120, UR14, RZ, P3, !PT ;  /* 0x0000000e78787c10 */ /* 0x008fe20009ffe4ff */
[----:B-1----:R-:W-:Y:S02]  /*17bb0*/  IMAD.MOV.U32 R126, RZ, RZ, R234 ;  /* 0x000000ffff7e7224 */ /* 0x002fe400078e00ea */
[----:B------:R-:W-:-:S05]  /*17bc0*/  IMAD.MOV.U32 R127, RZ, RZ, R233 ;  /* 0x000000ffff7f7224 */ /* 0x000fca00078e00e9 */
[----:B------:R1:W-:Y:S04]  /*17bd0*/  LDGSTS.E [R124+0x1800], desc[UR16][R126.64], P2 ;  /* 0x018000007e7c7fae */ /* 0x0003e800091a1010 */
[----:B------:R-:W-:Y:S01]  /*17be0*/  STL [R1+0x38], R119 ;  /* 0x0000387701007387 */ /* 0x000fe20000100800 */
[----:B-1----:R-:W-:Y:S02]  /*17bf0*/  IMAD.MOV.U32 R126, RZ, RZ, R251 ;  /* 0x000000ffff7e7224 */ /* 0x002fe400078e00fb */
[----:B------:R-:W-:Y:S01]  /*17c00*/  IMAD.MOV.U32 R127, RZ, RZ, R250 ;  /* 0x000000ffff7f7224 */ /* 0x000fe200078e00fa */
[----:B------:R1:W-:Y:S04]  /*17c10*/  STL [R1+0x34], R120 ;  /* 0x0000347801007387 */ /* 0x0003e80000100800 */
[----:B------:R3:W-:Y:S02]  /*17c20*/  LDGSTS.E [R124+0x1c00], desc[UR16][R126.64], P2 ;  /* 0x01c000007e7c7fae */ /* 0x0007e400091a1010 */
[----:B---3--:R-:W-:-:S02]  /*17c30*/  IMAD.MOV.U32 R126, RZ, RZ, R119 ;  /* 0x000000ffff7e7224 */ /* 0x008fc400078e0077 */
[----:B------:R-:W-:-:S05]  /*17c40*/  IMAD.MOV.U32 R127, RZ, RZ, R120 ;  /* 0x000000ffff7f7224 */ /* 0x000fca00078e0078 */
[----:B------:R3:W-:Y:S01]  /*17c50*/  LDGSTS.E [R124+0x2000], desc[UR16][R126.64], P2 ;  /* 0x020000007e7c7fae */ /* 0x0007e200091a1010 */
[----:B--2---:R-:W-:-:S04]  /*17c60*/  IADD3 R0, P4, PT, R0, UR10, RZ ;  /* 0x0000000a00007c10 */ /* 0x004fc8000ff9e0ff */
[----:B------:R-:W-:Y:S01]  /*17c70*/  IADD3.X R3, PT, PT, R3, UR14, RZ, P4, !PT ;  /* 0x0000000e03037c10 */ /* 0x000fe2000a7fe4ff */
[----:B------:R-:W-:Y:S01]  /*17c80*/  STL [R1+0x78], R0 ;  /* 0x0000780001007387 */ /* 0x000fe20000100800 */
[----:B---3--:R-:W-:-:S03]  /*17c90*/  IMAD.MOV.U32 R126, RZ, RZ, R0 ;  /* 0x000000ffff7e7224 */ /* 0x008fc600078e0000 */
[----:B------:R-:W2:Y:S01]  /*17ca0*/  LDL.LU R231, [R1+0x138] ;  /* 0x0001380001e77983 */ /* 0x000ea20000300800 */
[----:B------:R-:W-:-:S03]  /*17cb0*/  IMAD.MOV.U32 R127, RZ, RZ, R3 ;  /* 0x000000ffff7f7224 */ /* 0x000fc600078e0003 */
[----:B------:R3:W-:Y:S04]  /*17cc0*/  STL [R1+0x74], R3 ;  /* 0x0000740301007387 */ /* 0x0007e80000100800 */
[----:B------:R-:W4:Y:S04]  /*17cd0*/  LDL.LU R122, [R1+0x178] ;  /* 0x00017800017a7983 */ /* 0x000f280000300800 */
[----:B------:R-:W2:Y:S04]  /*17ce0*/  LDL.LU R238, [R1+0x134] ;  /* 0x0001340001ee7983 */ /* 0x000ea80000300800 */
[----:B------:R-:W2:Y:S04]  /*17cf0*/  LDL.LU R123, [R1+0x174] ;  /* 0x00017400017b7983 */ /* 0x000ea80000300800 */
[----:B-1----:R-:W2:Y:S04]  /*17d00*/  LDL.LU R120, [R1+0x1b4] ;  /* 0x0001b40001787983 */ /* 0x002ea80000300800 */
[----:B------:R-:W2:Y:S04]  /*17d10*/  LDL.LU R119, [R1+0x1b8] ;  /* 0x0001b80001777983 */ /* 0x000ea80000300800 */
[----:B---3--:R-:W3:Y:S04]  /*17d20*/  LDL.LU R3, [R1+0x1f4] ;  /* 0x0001f40001037983 */ /* 0x008ee80000300800 */
[----:B------:R-:W3:Y:S04]  /*17d30*/  LDL.LU R0, [R1+0x1f8] ;  /* 0x0001f80001007983 */ /* 0x000ee80000300800 */
[----:B------:R1:W-:Y:S04]  /*17d40*/  LDGSTS.E [R124+0x2400], desc[UR16][R126.64], P2 ;  /* 0x024000007e7c7fae */ /* 0x0003e800091a1010 */
[----:B------:R-:W3:Y:S04]  /*17d50*/  LDL.LU R126, [R1+0xb4] ;  /* 0x0000b400017e7983 */ /* 0x000ee80000300800 */
[----:B------:R-:W1:Y:S01]  /*17d60*/  LDL.LU R127, [R1+0xb8] ;  /* 0x0000b800017f7983 */ /* 0x000e620000300800 */
[----:B------:R-:W-:-:S04]  /*17d70*/  IADD3 R248, P4, PT, R248, UR10, RZ ;  /* 0x0000000af8f87c10 */ /* 0x000fc8000ff9e0ff */
[----:B------:R-:W-:Y:S02]  /*17d80*/  IADD3.X R249, PT, PT, R249, UR14, RZ, P4, !PT ;  /* 0x0000000ef9f97c10 */ /* 0x000fe4000a7fe4ff */
[----:B----4-:R-:W-:-:S04]  /*17d90*/  IADD3 R122, P4, PT, R122, UR10, RZ ;  /* 0x0000000a7a7a7c10 */ /* 0x010fc8000ff9e0ff */
[----:B--2---:R-:W-:Y:S02]  /*17da0*/  IADD3.X R123, PT, PT, R123, UR14, RZ, P4, !PT ;  /* 0x0000000e7b7b7c10 */ /* 0x004fe4000a7fe4ff */
[----:B-1----:R-:W-:-:S04]  /*17db0*/  IADD3 R127, P3, PT, R127, UR10, RZ ;  /* 0x0000000a7f7f7c10 */ /* 0x002fc8000ff7e0ff */
[----:B---3--:R-:W-:Y:S01]  /*17dc0*/  IADD3.X R126, PT, PT, R126, UR14, RZ, P3, !PT ;  /* 0x0000000e7e7e7c10 */ /* 0x008fe20009ffe4ff */
[----:B------:R1:W-:Y:S04]  /*17dd0*/  STL [R1+0xb8], R127 ;  /* 0x0000b87f01007387 */ /* 0x0003e80000100800 */
[----:B------:R2:W-:Y:S01]  /*17de0*/  STL [R1+0xb4], R126 ;  /* 0x0000b47e01007387 */ /* 0x0005e20000100800 */
[----:B-1----:R-:W-:-:S04]  /*17df0*/  LOP3.LUT R127, R127, R126, RZ, 0x3c, !PT ;  /* 0x0000007e7f7f7212 */ /* 0x002fc800078e3cff */
[----:B--2---:R-:W-:-:S04]  /*17e00*/  LOP3.LUT R126, R127, R126, RZ, 0x3c, !PT ;  /* 0x0000007e7f7e7212 */ /* 0x004fc800078e3cff */
[----:B------:R-:W-:Y:S02]  /*17e10*/  LOP3.LUT R127, R127, R126, RZ, 0x3c, !PT ;  /* 0x0000007e7f7f7212 */ /* 0x000fe400078e3cff */
[----:B------:R-:W-:-:S03]  /*17e20*/  IADD3 R231, P3, PT, R231, UR10, RZ ;  /* 0x0000000ae7e77c10 */ /* 0x000fc6000ff7e0ff */
[----:B------:R1:W-:Y:S01]  /*17e30*/  LDGSTS.E [R124+0x2800], desc[UR16][R126.64], P2 ;  /* 0x028000007e7c7fae */ /* 0x0003e200091a1010 */
[----:B------:R-:W-:Y:S02]  /*17e40*/  IADD3.X R238, PT, PT, R238, UR14, RZ, P3, !PT ;  /* 0x0000000eeeee7c10 */ /* 0x000fe40009ffe4ff */
[----:B------:R-:W-:Y:S01]  /*17e50*/  IADD3 R119, P3, PT, R119, UR10, RZ ;  /* 0x0000000a77777c10 */ /* 0x000fe2000ff7e0ff */
[----:B-1----:R-:W-:Y:S02]  /*17e60*/  IMAD.MOV.U32 R126, RZ, RZ, R248 ;  /* 0x000000ffff7e7224 */ /* 0x002fe400078e00f8 */
[----:B------:R-:W-:-:S05]  /*17e70*/  IMAD.MOV.U32 R127, RZ, RZ, R249 ;  /* 0x000000ffff7f7224 */ /* 0x000fca00078e00f9 */
[----:B------:R1:W-:Y:S01]  /*17e80*/  LDGSTS.E [R124+0x2c00], desc[UR16][R126.64], P2 ;  /* 0x02c000007e7c7fae */ /* 0x0003e200091a1010 */
[----:B------:R-:W-:-:S03]  /*17e90*/  IADD3 R0, P4, PT, R0, UR10, RZ ;  /* 0x0000000a00007c10 */ /* 0x000fc6000ff9e0ff */
[----:B------:R-:W-:Y:S01]  /*17ea0*/  STL [R1+0xf8], R248 ;  /* 0x0000f8f801007387 */ /* 0x000fe20000100800 */
[----:B------:R-:W-:Y:S01]  /*17eb0*/  IADD3.X R120, PT, PT, R120, UR14, RZ, P3, !PT ;  /* 0x0000000e78787c10 */ /* 0x000fe20009ffe4ff */
[----:B-1----:R-:W-:Y:S02]  /*17ec0*/  IMAD.MOV.U32 R126, RZ, RZ, R231 ;  /* 0x000000ffff7e7224 */ /* 0x002fe400078e00e7 */
[----:B------:R-:W-:Y:S01]  /*17ed0*/  IMAD.MOV.U32 R127, RZ, RZ, R238 ;  /* 0x000000ffff7f7224 */ /* 0x000fe200078e00ee */
[----:B------:R-:W-:Y:S04]  /*17ee0*/  STL [R1+0xf4], R249 ;  /* 0x0000f4f901007387 */ /* 0x000fe80000100800 */
[----:B------:R1:W-:Y:S01]  /*17ef0*/  LDGSTS.E [R124+0x3000], desc[UR16][R126.64], P2 ;  /* 0x030000007e7c7fae */ /* 0x0003e200091a1010 */
[----:B------:R-:W-:-:S03]  /*17f00*/  IADD3.X R3, PT, PT, R3, UR14, RZ, P4, !PT ;  /* 0x0000000e03037c10 */ /* 0x000fc6000a7fe4ff */
[----:B------:R-:W-:Y:S04]  /*17f10*/  STL [R1+0x138], R231 ;  /* 0x000138e701007387 */ /* 0x000fe80000100800 */
[----:B------:R-:W-:Y:S01]  /*17f20*/  STL [R1+0x134], R238 ;  /* 0x000134ee01007387 */ /* 0x000fe20000100800 */
[----:B-1----:R-:W-:Y:S02]  /*17f30*/  IMAD.MOV.U32 R126, RZ, RZ, R122 ;  /* 0x000000ffff7e7224 */ /* 0x002fe400078e007a */
[----:B------:R-:W-:Y:S01]  /*17f40*/  IMAD.MOV.U32 R127, RZ, RZ, R123 ;  /* 0x000000ffff7f7224 */ /* 0x000fe200078e007b */
[----:B------:R1:W-:Y:S04]  /*17f50*/  STL [R1+0x178], R122 ;  /* 0x0001787a01007387 */ /* 0x0003e80000100800 */
[----:B------:R-:W-:Y:S04]  /*17f60*/  STL [R1+0x174], R123 ;  /* 0x0001747b01007387 */ /* 0x000fe80000100800 */
[----:B------:R2:W-:Y:S04]  /*17f70*/  LDGSTS.E [R124+0x3400], desc[UR16][R126.64], P2 ;  /* 0x034000007e7c7fae */ /* 0x0005e800091a1010 */
[----:B------:R-:W-:Y:S04]  /*17f80*/  STL [R1+0x1b8], R119 ;  /* 0x0001b87701007387 */ /* 0x000fe80000100800 */
[----:B------:R3:W-:Y:S01]  /*17f90*/  STL [R1+0x1b4], R120 ;  /* 0x0001b47801007387 */ /* 0x0007e20000100800 */
[----:B--2---:R-:W-:-:S03]  /*17fa0*/  IMAD.MOV.U32 R126, RZ, RZ, R119 ;  /* 0x000000ffff7e7224 */ /* 0x004fc600078e0077 */
[----:B------:R2:W-:Y:S01]  /*17fb0*/  STL [R1+0x1f8], R0 ;  /* 0x0001f80001007387 */ /* 0x0005e20000100800 */
[----:B------:R-:W-:-:S03]  /*17fc0*/  IMAD.MOV.U32 R127, RZ, RZ, R120 ;  /* 0x000000ffff7f7224 */ /* 0x000fc600078e0078 */
[----:B------:R4:W-:Y:S04]  /*17fd0*/  STL [R1+0x1f4], R3 ;  /* 0x0001f40301007387 */ /* 0x0009e80000100800 */
[----:B-1----:R-:W4:Y:S04]  /*17fe0*/  LDL.LU R122, [R1] ;  /* 0x00000000017a7983 */ /* 0x002f280000300800 */
[----:B------:R1:W-:Y:S04]  /*17ff0*/  LDGSTS.E [R124+0x3800], desc[UR16][R126.64], P2 ;  /* 0x038000007e7c7fae */ /* 0x0003e800091a1010 */
[----:B---3--:R-:W3:Y:S04]  /*18000*/  LDL.LU R120, [R1+0x3c] ;  /* 0x00003c0001787983 */ /* 0x008ee80000300800 */
[----:B------:R-:W3:Y:S01]  /*18010*/  LDL.LU R119, [R1+0x40] ;  /* 0x0000400001777983 */ /* 0x000ee20000300800 */
[----:B-1----:R-:W-:Y:S01]  /*18020*/  IMAD.MOV.U32 R126, RZ, RZ, R0 ;  /* 0x000000ffff7e7224 */ /* 0x002fe200078e0000 */
[----:B--2---:R-:W-:Y:S01]  /*18030*/  LOP3.LUT R0, R121, 0x10, RZ, 0x3c, !PT ;  /* 0x0000001079007812 */ /* 0x004fe200078e3cff */
[----:B------:R-:W-:-:S02]  /*18040*/  IMAD.MOV.U32 R127, RZ, RZ, R3 ;  /* 0x000000ffff7f7224 */ /* 0x000fc400078e0003 */
[----:B----4-:R-:W2:Y:S04]  /*18050*/  LDL.LU R3, [R1+0x7c] ;  /* 0x00007c0001037983 */ /* 0x010ea80000300800 */
[----:B------:R1:W-:Y:S02]  /*18060*/  LDGSTS.E [R124+0x3c00], desc[UR16][R126.64], P2 ;  /* 0x03c000007e7c7fae */ /* 0x0003e400091a1010 */
[----:B-1----:R-:W-:Y:S02]  /*18070*/  VIADD R124, R0, UR5 ;  /* 0x00000005007c7c36 */ /* 0x002fe40008000000 */
[----:B------:R-:W4:Y:S01]  /*18080*/  LDL.LU R0, [R1+0x80] ;  /* 0x0000800001007983 */ /* 0x000f220000300800 */
[----:B------:R-:W-:Y:S02]  /*18090*/  IADD3 R140, P3, PT, R140, UR10, RZ ;  /* 0x0000000a8c8c7c10 */ /* 0x000fe4000ff7e0ff */
[----:B------:R-:W-:-:S02]  /*180a0*/  IADD3 R156, P4, PT, R156, UR10, RZ ;  /* 0x0000000a9c9c7c10 */ /* 0x000fc4000ff9e0ff */
[----:B------:R-:W-:Y:S01]  /*180b0*/  IADD3.X R139, PT, PT, R139, UR14, RZ, P3, !PT ;  /* 0x0000000e8b8b7c10 */ /* 0x000fe20009ffe4ff */
[----:B------:R-:W-:Y:S01]  /*180c0*/  IMAD.MOV.U32 R126, RZ, RZ, R140 ;  /* 0x000000ffff7e7224 */ /* 0x000fe200078e008c */
[----:B------:R-:W-:-:S03]  /*180d0*/  IADD3.X R155, PT, PT, R155, UR14, RZ, P4, !PT ;  /* 0x0000000e9b9b7c10 */ /* 0x000fc6000a7fe4ff */
[----:B------:R-:W-:Y:S01]  /*180e0*/  IMAD.MOV.U32 R127, RZ, RZ, R139 ;  /* 0x000000ffff7f7224 */ /* 0x000fe200078e008b */
[----:B------:R-:W-:-:S04]  /*180f0*/  IADD3 R172, P3, PT, R172, UR10, RZ ;  /* 0x0000000aacac7c10 */ /* 0x000fc8000ff7e0ff */
[----:B------:R1:W-:Y:S01]  /*18100*/  LDGSTS.E [R124+0x80], desc[UR16][R126.64], P2 ;  /* 0x000800007e7c7fae */ /* 0x0003e200091a1010 */
        /* <DEDUP_REMOVED lines=17> */
[----:B------:R-:W-:Y:S01]  /*18220*/  IADD3.X R235, PT, PT, R235, UR14, RZ, P3, !PT ;  /* 0x0000000eebeb7c10 */ /* 0x000fe20009ffe4ff */
[----:B-1----:R-:W-:Y:S02]  /*18230*/  IMAD.MOV.U32 R126, RZ, RZ, R204 ;  /* 0x000000ffff7e7224 */ /* 0x002fe400078e00cc */
[----:B------:R-:W-:-:S05]  /*18240*/  IMAD.MOV.U32 R127, RZ, RZ, R203 ;  /* 0x000000ffff7f7224 */ /* 0x000fca00078e00cb */
[----:B------:R1:W-:Y:S02]  /*18250*/  LDGSTS.E [R124+0x1080], desc[UR16][R126.64], P2 ;  /* 0x010800007e7c7fae */ /* 0x0003e400091a1010 */
[----:B-1----:R-:W-:Y:S02]  /*18260*/  IMAD.MOV.U32 R126, RZ, RZ, R220 ;  /* 0x000000ffff7e7224 */ /* 0x002fe400078e00dc */
[----:B------:R-:W-:-:S05]  /*18270*/  IMAD.MOV.U32 R127, RZ, RZ, R219 ;  /* 0x000000ffff7f7224 */ /* 0x000fca00078e00db */
[----:B------:R1:W-:Y:S02]  /*18280*/  LDGSTS.E [R124+0x1480], desc[UR16][R126.64], P2 ;  /* 0x014800007e7c7fae */ /* 0x0003e400091a1010 */
[----:B-1----:R-:W-:Y:S02]  /*18290*/  IMAD.MOV.U32 R126, RZ, RZ, R236 ;  /* 0x000000ffff7e7224 */ /* 0x002fe400078e00ec */
[----:B------:R-:W-:-:S05]  /*182a0*/  IMAD.MOV.U32 R127, RZ, RZ, R235 ;  /* 0x000000ffff7f7224 */ /* 0x000fca00078e00eb */
[----:B------:R1:W-:Y:S01]  /*182b0*/  LDGSTS.E [R124+0x1880], desc[UR16][R126.64], P2 ;  /* 0x018800007e7c7fae */ /* 0x0003e200091a1010 */
[----:B------:R-:W-:-:S04]  /*182c0*/  IADD3 R122, P4, PT, R122, UR10, RZ ;  /* 0x0000000a7a7a7c10 */ /* 0x000fc8000ff9e0ff */
[----:B------:R-:W-:Y:S01]  /*182d0*/  IADD3.X R252, PT, PT, R252, UR14, RZ, P4, !PT ;  /* 0x0000000efcfc7c10 */ /* 0x000fe2000a7fe4ff */
[----:B-1----:R-:W-:Y:S01]  /*182e0*/  IMAD.MOV.U32 R126, RZ, RZ, R122 ;  /* 0x000000ffff7e7224 */ /* 0x002fe200078e007a */
[----:B------:R1:W-:Y:S03]  /*182f0*/  STL [R1], R122 ;  /* 0x0000007a01007387 */ /* 0x0003e60000100800 */
[----:B------:R-:W-:Y:S01]  /*18300*/  IMAD.MOV.U32 R127, RZ, RZ, R252 ;  /* 0x000000ffff7f7224 */ /* 0x000fe200078e00fc */
[----:B------:R-:W2:Y:S01]  /*18310*/  LDL.LU R249, [R1+0xfc] ;  /* 0x0000fc0001f97983 */ /* 0x000ea20000300800 */
[----:B---3--:R-:W-:-:S03]  /*18320*/  IADD3 R119, P3, PT, R119, UR10, RZ ;  /* 0x0000000a77777c10 */ /* 0x008fc6000ff7e0ff */
[----:B------:R-:W3:Y:S01]  /*18330*/  LDL.LU R248, [R1+0x100] ;  /* 0x0001000001f87983 */ /* 0x000ee20000300800 */
[----:B------:R-:W-:-:S03]  /*18340*/  IADD3.X R120, PT, PT, R120, UR14, RZ, P3, !PT ;  /* 0x0000000e78787c10 */ /* 0x000fc60009ffe4ff */
[----:B------:R1:W-:Y:S04]  /*18350*/  LDGSTS.E [R124+0x1c80], desc[UR16][R126.64], P2 ;  /* 0x01c800007e7c7fae */ /* 0x0003e800091a1010 */
[----:B------:R-:W-:Y:S04]  /*18360*/  STL [R1+0x40], R119 ;  /* 0x0000407701007387 */ /* 0x000fe80000100800 */
[----:B------:R2:W-:Y:S01]  /*18370*/  STL [R1+0x3c], R120 ;  /* 0x00003c7801007387 */ /* 0x0005e20000100800 */
[----:B-1----:R-:W-:Y:S02]  /*18380*/  IMAD.MOV.U32 R126, RZ, RZ, R119 ;  /* 0x000000ffff7e7224 */ /* 0x002fe400078e0077 */
[----:B------:R-:W-:-:S05]  /*18390*/  IMAD.MOV.U32 R127, RZ, RZ, R120 ;  /* 0x000000ffff7f7224 */ /* 0x000fca00078e0078 */
[----:B------:R1:W-:Y:S01]  /*183a0*/  LDGSTS.E [R124+0x2080], desc[UR16][R126.64], P2 ;  /* 0x020800007e7c7fae */ /* 0x0003e200091a1010 */
[----:B----4-:R-:W-:-:S04]  /*183b0*/  IADD3 R0, P4, PT, R0, UR10, RZ ;  /* 0x0000000a00007c10 */ /* 0x010fc8000ff9e0ff */
[----:B--2---:R-:W-:Y:S01]  /*183c0*/  IADD3.X R3, PT, PT, R3, UR14, RZ, P4, !PT ;  /* 0x0000000e03037c10 */ /* 0x004fe2000a7fe4ff */
[----:B------:R-:W-:Y:S04]  /*183d0*/  STL [R1+0x80], R0 ;  /* 0x0000800001007387 */ /* 0x000fe80000100800 */
[----:B------:R-:W2:Y:S01]  /*183e0*/  LDL.LU R231, [R1+0x140] ;  /* 0x0001400001e77983 */ /* 0x000ea20000300800 */
[----:B-1----:R-:W-:-:S03]  /*183f0*/  IMAD.MOV.U32 R126, RZ, RZ, R0 ;  /* 0x000000ffff7e7224 */ /* 0x002fc600078e0000 */
[----:B------:R1:W-:Y:S01]  /*18400*/  STL [R1+0x7c], R3 ;  /* 0x00007c0301007387 */ /* 0x0003e20000100800 */
[----:B------:R-:W-:-:S03]  /*18410*/  IMAD.MOV.U32 R127, RZ, RZ, R3 ;  /* 0x000000ffff7f7224 */ /* 0x000fc600078e0003 */
[----:B------:R-:W4:Y:S04]  /*18420*/  LDL.LU R122, [R1+0x180] ;  /* 0x00018000017a7983 */ /* 0x000f280000300800 */
[----:B------:R-:W2:Y:S04]  /*18430*/  LDL.LU R238, [R1+0x13c] ;  /* 0x00013c0001ee7983 */ /* 0x000ea80000300800 */
[----:B------:R-:W2:Y:S04]  /*18440*/  LDL.LU R123, [R1+0x17c] ;  /* 0x00017c00017b7983 */ /* 0x000ea80000300800 */
[----:B------:R-:W2:Y:S04]  /*18450*/  LDL.LU R120, [R1+0x1bc] ;  /* 0x0001bc0001787983 */ /* 0x000ea80000300800 */
[----:B------:R-:W2:Y:S04]  /*18460*/  LDL.LU R119, [R1+0x1c0] ;  /* 0x0001c00001777983 */ /* 0x000ea80000300800 */
[----:B-1----:R-:W2:Y:S04]  /*18470*/  LDL.LU R3, [R1+0x1fc] ;  /* 0x0001fc0001037983 */ /* 0x002ea80000300800 */
[----:B------:R-:W2:Y:S04]  /*18480*/  LDL.LU R0, [R1+0x200] ;  /* 0x0002000001007983 */ /* 0x000ea80000300800 */
[----:B------:R1:W-:Y:S04]  /*18490*/  LDGSTS.E [R124+0x2480], desc[UR16][R126.64], P2 ;  /* 0x024800007e7c7fae */ /* 0x0003e800091a1010 */
[----:B------:R-:W2:Y:S04]  /*184a0*/  LDL.LU R126, [R1+0xbc] ;  /* 0x0000bc00017e7983 */ /* 0x000ea80000300800 */
[----:B------:R-:W1:Y:S01]  /*184b0*/  LDL.LU R127, [R1+0xc0] ;  /* 0x0000c000017f7983 */ /* 0x000e620000300800 */
[----:B---3--:R-:W-:-:S04]  /*184c0*/  IADD3 R248, P4, PT, R248, UR10, RZ ;  /* 0x0000000af8f87c10 */ /* 0x008fc8000ff9e0ff */
[----:B------:R-:W-:Y:S02]  /*184d0*/  IADD3.X R249, PT, PT, R249, UR14, RZ, P4, !PT ;  /* 0x0000000ef9f97c10 */ /* 0x000fe4000a7fe4ff */
[----:B----4-:R-:W-:-:S04]  /*184e0*/  IADD3 R122, P4, PT, R122, UR10, RZ ;  /* 0x0000000a7a7a7c10 */ /* 0x010fc8000ff9e0ff */
[----:B--2---:R-:W-:Y:S02]  /*184f0*/  IADD3.X R123, PT, PT, R123, UR14, RZ, P4, !PT ;  /* 0x0000000e7b7b7c10 */ /* 0x004fe4000a7fe4ff */
[----:B-1----:R-:W-:-:S04]  /*18500*/  IADD3 R127, P3, PT, R127, UR10, RZ ;  /* 0x0000000a7f7f7c10 */ /* 0x002fc8000ff7e0ff */
[----:B------:R-:W-:Y:S01]  /*18510*/  IADD3.X R126, PT, PT, R126, UR14, RZ, P3, !PT ;  /* 0x0000000e7e7e7c10 */ /* 0x000fe20009ffe4ff */
        /* <DEDUP_REMOVED lines=17> */
[----:B------:R-:W-:Y:S01]  /*18630*/  STL [R1+0xfc], R249 ;  /* 0x0000fcf901007387 */ /* 0x000fe20000100800 */
[----:B------:R-:W-:-:S03]  /*18640*/  IADD3.X R3, PT, PT, R3, UR14, RZ, P4, !PT ;  /* 0x0000000e03037c10 */ /* 0x000fc6000a7fe4ff */
[----:B------:R1:W-:Y:S04]  /*18650*/  LDGSTS.E [R124+0x3080], desc[UR16][R126.64], P2 ;  /* 0x030800007e7c7fae */ /* 0x0003e800091a1010 */
[----:B------:R-:W-:Y:S04]  /*18660*/  STL [R1+0x140], R231 ;  /* 0x000140e701007387 */ /* 0x000fe80000100800 */
[----:B------:R-:W-:Y:S01]  /*18670*/  STL [R1+0x13c], R238 ;  /* 0x00013cee01007387 */ /* 0x000fe20000100800 */
[----:B-1----:R-:W-:Y:S02]  /*18680*/  IMAD.MOV.U32 R126, RZ, RZ, R122 ;  /* 0x000000ffff7e7224 */ /* 0x002fe400078e007a */
[----:B------:R-:W-:Y:S01]  /*18690*/  IMAD.MOV.U32 R127, RZ, RZ, R123 ;  /* 0x000000ffff7f7224 */ /* 0x000fe200078e007b */
[----:B------:R-:W-:Y:S04]  /*186a0*/  STL [R1+0x180], R122 ;  /* 0x0001807a01007387 */ /* 0x000fe80000100800 */
[----:B------:R1:W-:Y:S04]  /*186b0*/  STL [R1+0x17c], R123 ;  /* 0x00017c7b01007387 */ /* 0x0003e80000100800 */
[----:B------:R-:W-:Y:S04]  /*186c0*/  STL [R1+0x1c0], R119 ;  /* 0x0001c07701007387 */ /* 0x000fe80000100800 */
[----:B------:R2:W-:Y:S04]  /*186d0*/  LDGSTS.E [R124+0x3480], desc[UR16][R126.64], P2 ;  /* 0x034800007e7c7fae */ /* 0x0005e800091a1010 */
[----:B------:R3:W-:Y:S04]  /*186e0*/  STL [R1+0x1bc], R120 ;  /* 0x0001bc7801007387 */ /* 0x0007e80000100800 */
[----:B------:R4:W-:Y:S01]  /*186f0*/  STL [R1+0x200], R0 ;  /* 0x0002000001007387 */ /* 0x0009e20000100800 */
[----:B--2---:R-:W-:-:S03]  /*18700*/  IMAD.MOV.U32 R126, RZ, RZ, R119 ;  /* 0x000000ffff7e7224 */ /* 0x004fc600078e0077 */
[----:B------:R2:W-:Y:S01]  /*18710*/  STL [R1+0x1fc], R3 ;  /* 0x0001fc0301007387 */ /* 0x0005e20000100800 */
[----:B------:R-:W-:-:S03]  /*18720*/  IMAD.MOV.U32 R127, RZ, RZ, R120 ;  /* 0x000000ffff7f7224 */ /* 0x000fc600078e0078 */
[----:B-1----:R-:W2:Y:S04]  /*18730*/  LDL.LU R123, [R1+0x4] ;  /* 0x00000400017b7983 */ /* 0x002ea80000300800 */
[----:B------:R-:W2:Y:S04]  /*18740*/  LDL.LU R122, [R1+0x8] ;  /* 0x00000800017a7983 */ /* 0x000ea80000300800 */
[----:B------:R1:W-:Y:S04]  /*18750*/  LDGSTS.E [R124+0x3880], desc[UR16][R126.64], P2 ;  /* 0x038800007e7c7fae */ /* 0x0003e800091a1010 */
[----:B---3--:R-:W3:Y:S04]  /*18760*/  LDL.LU R120, [R1+0x44] ;  /* 0x0000440001787983 */ /* 0x008ee80000300800 */
[----:B------:R-:W3:Y:S01]  /*18770*/  LDL.LU R119, [R1+0x48] ;  /* 0x0000480001777983 */ /* 0x000ee20000300800 */
[----:B-1----:R-:W-:Y:S01]  /*18780*/  IMAD.MOV.U32 R126, RZ, RZ, R0 ;  /* 0x000000ffff7e7224 */ /* 0x002fe200078e0000 */
[----:B----4-:R-:W-:Y:S01]  /*18790*/  LOP3.LUT R0, R121, 0x20, RZ, 0x3c, !PT ;  /* 0x0000002079007812 */ /* 0x010fe200078e3cff */
[----:B------:R-:W-:-:S02]  /*187a0*/  IMAD.MOV.U32 R127, RZ, RZ, R3 ;  /* 0x000000ffff7f7224 */ /* 0x000fc400078e0003 */
[----:B--2---:R-:W2:Y:S04]  /*187b0*/  LDL.LU R3, [R1+0x84] ;  /* 0x0000840001037983 */ /* 0x004ea80000300800 */
        /* <DEDUP_REMOVED lines=41> */
[----:B------:R1:W-:Y:S03]  /*18a50*/  STL [R1+0x8], R122 ;  /* 0x0000087a01007387 */ /* 0x0003e60000100800 */
[----:B------:R-:W-:Y:S01]  /*18a60*/  IMAD.MOV.U32 R127, RZ, RZ, R123 ;  /* 0x000000ffff7f7224 */ /* 0x000fe200078e007b */
[----:B---3--:R-:W-:Y:S01]  /*18a70*/  IADD3 R119, P3, PT, R119, UR10, RZ ;  /* 0x0000000a77777c10 */ /* 0x008fe2000ff7e0ff */
[----:B------:R3:W-:Y:S03]  /*18a80*/  STL [R1+0x4], R123 ;  /* 0x0000047b01007387 */ /* 0x0007e60000100800 */
[----:B------:R-:W-:Y:S01]  /*18a90*/  IADD3.X R120, PT, PT, R120, UR14, RZ, P3, !PT ;  /* 0x0000000e78787c10 */ /* 0x000fe20009ffe4ff */
[----:B------:R-:W3:Y:S04]  /*18aa0*/  LDL.LU R249, [R1+0x104] ;  /* 0x0001040001f97983 */ /* 0x000ee80000300800 */
[----:B------:R-:W3:Y:S04]  /*18ab0*/  LDL.LU R248, [R1+0x108] ;  /* 0x0001080001f87983 */ /* 0x000ee80000300800 */
[----:B------:R1:W-:Y:S04]  /*18ac0*/  LDGSTS.E [R124+0x1d00], desc[UR16][R126.64], P2 ;  /* 0x01d000007e7c7fae */ /* 0x0003e800091a1010 */
[----:B------:R-:W-:Y:S01]  /*18ad0*/  STL [R1+0x48], R119 ;  /* 0x0000487701007387 */ /* 0x000fe20000100800 */
[----:B----4-:R-:W-:Y:S01]  /*18ae0*/  IADD3 R0, P4, PT, R0, UR10, RZ ;  /* 0x0000000a00007c10 */ /* 0x010fe2000ff9e0ff */
[----:B-1----:R-:W-:-:S02]  /*18af0*/  IMAD.MOV.U32 R126, RZ, RZ, R119 ;  /* 0x000000ffff7e7224 */ /* 0x002fc400078e0077 */
[----:B------:R1:W-:Y:S01]  /*18b00*/  STL [R1+0x44], R120 ;  /* 0x0000447801007387 */ /* 0x0003e20000100800 */
[----:B------:R-:W-:Y:S01]  /*18b10*/  IMAD.MOV.U32 R127, RZ, RZ, R120 ;  /* 0x000000ffff7f7224 */ /* 0x000fe200078e0078 */
[----:B--2---:R-:W-:Y:S02]  /*18b20*/  IADD3.X R3, PT, PT, R3, UR14, RZ, P4, !PT ;  /* 0x0000000e03037c10 */ /* 0x004fe4000a7fe4ff */
[----:B------:R-:W-:Y:S04]  /*18b30*/  STL [R1+0x88], R0 ;  /* 0x0000880001007387 */ /* 0x000fe80000100800 */
[----:B------:R-:W2:Y:S04]  /*18b40*/  LDL.LU R231, [R1+0x148] ;  /* 0x0001480001e77983 */ /* 0x000ea80000300800 */
[----:B------:R4:W-:Y:S04]  /*18b50*/  STL [R1+0x84], R3 ;  /* 0x0000840301007387 */ /* 0x0009e80000100800 */
[----:B------:R-:W2:Y:S04]  /*18b60*/  LDL.LU R122, [R1+0x188] ;  /* 0x00018800017a7983 */ /* 0x000ea80000300800 */
[----:B------:R1:W-:Y:S04]  /*18b70*/  LDGSTS.E [R124+0x2100], desc[UR16][R126.64], P2 ;  /* 0x021000007e7c7fae */ /* 0x0003e800091a1010 */
[----:B------:R-:W2:Y:S04]  /*18b80*/  LDL.LU R238, [R1+0x144] ;  /* 0x0001440001ee7983 */ /* 0x000ea80000300800 */
[----:B---3--:R-:W3:Y:S01]  /*18b90*/  LDL.LU R123, [R1+0x184] ;  /* 0x00018400017b7983 */ /* 0x008ee20000300800 */
[----:B-1----:R-:W-:-:S03]  /*18ba0*/  IMAD.MOV.U32 R126, RZ, RZ, R0 ;  /* 0x000000ffff7e7224 */ /* 0x002fc600078e0000 */
[----:B------:R-:W3:Y:S01]  /*18bb0*/  LDL.LU R120, [R1+0x1c4] ;  /* 0x0001c40001787983 */ /* 0x000ee20000300800 */
[----:B------:R-:W-:-:S03]  /*18bc0*/  IMAD.MOV.U32 R127, RZ, RZ, R3 ;  /* 0x000000ffff7f7224 */ /* 0x000fc600078e0003 */
[----:B------:R-:W3:Y:S04]  /*18bd0*/  LDL.LU R119, [R1+0x1c8] ;  /* 0x0001c80001777983 */ /* 0x000ee80000300800 */
[----:B----4-:R-:W4:Y:S04]  /*18be0*/  LDL.LU R3, [R1+0x204] ;  /* 0x0002040001037983 */ /* 0x010f280000300800 */
[----:B------:R-:W4:Y:S04]  /*18bf0*/  LDL.LU R0, [R1+0x208] ;  /* 0x0002080001007983 */ /* 0x000f280000300800 */
[----:B------:R1:W-:Y:S04]  /*18c00*/  LDGSTS.E [R124+0x2500], desc[UR16][R126.64], P2 ;  /* 0x025000007e7c7fae */ /* 0x0003e800091a1010 */
[----:B------:R-:W4:Y:S04]  /*18c10*/  LDL.LU R126, [R1+0xc4] ;  /* 0x0000c400017e7983 */ /* 0x000f280000300800 */
[----:B------:R-:W1:Y:S01]  /*18c20*/  LDL.LU R127, [R1+0xc8] ;  /* 0x0000c800017f7983 */ /* 0x000e620000300800 */
[----:B------:R-:W-:-:S04]  /*18c30*/  IADD3 R248, P4, PT, R248, UR10, RZ ;  /* 0x0000000af8f87c10 */ /* 0x000fc8000ff9e0ff */
[----:B------:R-:W-:Y:S02]  /*18c40*/  IADD3.X R249, PT, PT, R249, UR14, RZ, P4, !PT ;  /* 0x0000000ef9f97c10 */ /* 0x000fe4000a7fe4ff */
[----:B--2---:R-:W-:-:S04]  /*18c50*/  IADD3 R122, P4, PT, R122, UR10, RZ ;  /* 0x0000000a7a7a7c10 */ /* 0x004fc8000ff9e0ff */
[----:B---3--:R-:W-:Y:S02]  /*18c60*/  IADD3.X R123, PT, PT, R123, UR14, RZ, P4, !PT ;  /* 0x0000000e7b7b7c10 */ /* 0x008fe4000a7fe4ff */
[----:B-1----:R-:W-:-:S04]  /*18c70*/  IADD3 R127, P3, PT, R127, UR10, RZ ;  /* 0x0000000a7f7f7c10 */ /* 0x002fc8000ff7e0ff */
[----:B----4-:R-:W-:Y:S01]  /*18c80*/  IADD3.X R126, PT, PT, R126, UR14, RZ, P3, !PT ;  /* 0x0000000e7e7e7c10 */ /* 0x010fe20009ffe4ff */
        /* <DEDUP_REMOVED lines=366> */
[----:B------:R-:W-:Y:S01]  /*1a370*/  STL [R1+0x120], R249 ;  /* 0x000120f901007387 */ /* 0x000fe20000100800 */
[----:B-1----:R-:W-:Y:S02]  /*1a380*/  IMAD.MOV.U32 R126, RZ, RZ, R249 ;  /* 0x000000ffff7e7224 */ /* 0x002fe400078e00f9 */
[----:B------:R-:W-:Y:S01]  /*1a390*/  IMAD.MOV.U32 R127, RZ, RZ, R231 ;  /* 0x000000ffff7f7224 */ /* 0x000fe200078e00e7 */
[----:B------:R1:W-:Y:S04]  /*1a3a0*/  STL [R1+0x11c], R231 ;  /* 0x00011ce701007387 */ /* 0x0003e80000100800 */
[----:B------:R2:W-:Y:S01]  /*1a3b0*/  LDGSTS.E [R124+0x2e80], desc[UR16][R126.64], P2 ;  /* 0x02e800007e7c7fae */ /* 0x0005e200091a1010 */
[----:B------:R-:W-:-:S02]  /*1a3c0*/  IADD3 R0, P4, PT, R0, UR10, RZ ;  /* 0x0000000a00007c10 */ /* 0x000fc4000ff9e0ff */
[----:B------:R-:W-:Y:S01]  /*1a3d0*/  IADD3.X R120, PT, PT, R120, UR14, RZ, P3, !PT ;  /* 0x0000000e78787c10 */ /* 0x000fe20009ffe4ff */
[----:B-1----:R-:W3:Y:S01]  /*1a3e0*/  LDL.LU R231, [R1+0x5a0] ;  /* 0x0005a00001e77983 */ /* 0x002ee20000300800 */
[----:B--2---:R-:W-:Y:S02]  /*1a3f0*/  IMAD.MOV.U32 R126, RZ, RZ, R238 ;  /* 0x000000ffff7e7224 */ /* 0x004fe400078e00ee */
        /* <DEDUP_REMOVED lines=8> */
[----:B------:R1:W-:Y:S04]  /*1a480*/  STL [R1+0x19c], R123 ;  /* 0x00019c7b01007387 */ /* 0x0003e80000100800 */
[----:B------:R-:W-:Y:S04]  /*1a490*/  STL [R1+0x1e0], R119 ;  /* 0x0001e07701007387 */ /* 0x000fe80000100800 */
[----:B------:R2:W-:Y:S04]  /*1a4a0*/  STL [R1+0x1dc], R120 ;  /* 0x0001dc7801007387 */ /* 0x0005e80000100800 */
[----:B------:R4:W-:Y:S04]  /*1a4b0*/  LDGSTS.E [R124+0x3680], desc[UR16][R126.64], P2 ;  /* 0x036800007e7c7fae */ /* 0x0009e800091a1010 */
[----:B------:R1:W-:Y:S04]  /*1a4c0*/  STL [R1+0x220], R0 ;  /* 0x0002200001007387 */ /* 0x0003e80000100800 */
[----:B------:R2:W-:Y:S01]  /*1a4d0*/  STL [R1+0x21c], R3 ;  /* 0x00021c0301007387 */ /* 0x0005e20000100800 */
[----:B----4-:R-:W-:-:S03]  /*1a4e0*/  IMAD.MOV.U32 R126, RZ, RZ, R119 ;  /* 0x000000ffff7e7224 */ /* 0x010fc600078e0077 */
[----:B-1----:R-:W4:Y:S01]  /*1a4f0*/  LDL.LU R123, [R1+0x24] ;  /* 0x00002400017b7983 */ /* 0x002f220000300800 */
[----:B------:R-:W-:-:S03]  /*1a500*/  IMAD.MOV.U32 R127, RZ, RZ, R120 ;  /* 0x000000ffff7f7224 */ /* 0x000fc600078e0078 */
[----:B------:R-:W3:Y:S04]  /*1a510*/  LDL.LU R122, [R1+0x28] ;  /* 0x00002800017a7983 */ /* 0x000ee80000300800 */
[----:B------:R1:W-:Y:S04]  /*1a520*/  LDGSTS.E [R124+0x3a80], desc[UR16][R126.64], P2 ;  /* 0x03a800007e7c7fae */ /* 0x0003e800091a1010 */
[----:B--2---:R-:W2:Y:S04]  /*1a530*/  LDL.LU R120, [R1+0x64] ;  /* 0x0000640001787983 */ /* 0x004ea80000300800 */
[----:B------:R-:W2:Y:S01]  /*1a540*/  LDL.LU R119, [R1+0x68] ;  /* 0x0000680001777983 */ /* 0x000ea20000300800 */
[----:B-1----:R-:W-:Y:S01]  /*1a550*/  IMAD.MOV.U32 R126, RZ, RZ, R0 ;  /* 0x000000ffff7e7224 */ /* 0x002fe200078e0000 */
[----:B------:R-:W-:Y:S01]  /*1a560*/  LOP3.LUT R0, R121, 0x60, RZ, 0x3c, !PT ;  /* 0x0000006079007812 */ /* 0x000fe200078e3cff */
[----:B------:R-:W-:-:S02]  /*1a570*/  IMAD.MOV.U32 R127, RZ, RZ, R3 ;  /* 0x000000ffff7f7224 */ /* 0x000fc400078e0003 */
[----:B------:R-:W2:Y:S04]  /*1a580*/  LDL.LU R3, [R1+0xa4] ;  /* 0x0000a40001037983 */ /* 0x000ea80000300800 */
[----:B------:R1:W-:Y:S02]  /*1a590*/  LDGSTS.E [R124+0x3e80], desc[UR16][R126.64], P2 ;  /* 0x03e800007e7c7fae */ /* 0x0003e400091a1010 */
[----:B-1----:R-:W-:Y:S02]  /*1a5a0*/  VIADD R124, R0, UR5 ;  /* 0x00000005007c7c36 */ /* 0x002fe40008000000 */
[----:B------:R-:W2:Y:S01]  /*1a5b0*/  LDL.LU R0, [R1+0xa8] ;  /* 0x0000a80001007983 */ /* 0x000ea20000300800 */
        /* <DEDUP_REMOVED lines=35> */
[----:B---3--:R-:W-:-:S04]  /*1a7f0*/  IADD3 R122, P4, PT, R122, UR10, RZ ;  /* 0x0000000a7a7a7c10 */ /* 0x008fc8000ff9e0ff */
[----:B----4-:R-:W-:Y:S01]  /*1a800*/  IADD3.X R123, PT, PT, R123, UR14, RZ, P4, !PT ;  /* 0x0000000e7b7b7c10 */ /* 0x010fe2000a7fe4ff */
[----:B-1----:R-:W-:Y:S01]  /*1a810*/  IMAD.MOV.U32 R126, RZ, RZ, R122 ;  /* 0x000000ffff7e7224 */ /* 0x002fe200078e007a */
[----:B------:R1:W-:Y:S03]  /*1a820*/  STL [R1+0x28], R122 ;  /* 0x0000287a01007387 */ /* 0x0003e60000100800 */
[----:B------:R-:W-:Y:S01]  /*1a830*/  IMAD.MOV.U32 R127, RZ, RZ, R123 ;  /* 0x000000ffff7f7224 */ /* 0x000fe200078e007b */
[----:B--2---:R-:W-:Y:S01]  /*1a840*/  IADD3 R119, P3, PT, R119, UR10, RZ ;  /* 0x0000000a77777c10 */ /* 0x004fe2000ff7e0ff */
[----:B------:R2:W-:Y:S03]  /*1a850*/  STL [R1+0x24], R123 ;  /* 0x0000247b01007387 */ /* 0x0005e60000100800 */
[----:B------:R-:W-:Y:S01]  /*1a860*/  IADD3.X R120, PT, PT, R120, UR14, RZ, P3, !PT ;  /* 0x0000000e78787c10 */ /* 0x000fe20009ffe4ff */
[----:B------:R-:W3:Y:S04]  /*1a870*/  LDL.LU R249, [R1+0x124] ;  /* 0x0001240001f97983 */ /* 0x000ee80000300800 */
[----:B------:R4:W-:Y:S04]  /*1a880*/  LDGSTS.E [R124+0x1f00], desc[UR16][R126.64], P2 ;  /* 0x01f000007e7c7fae */ /* 0x0009e800091a1010 */
[----:B------:R-:W3:Y:S04]  /*1a890*/  LDL.LU R248, [R1+0x128] ;  /* 0x0001280001f87983 */ /* 0x000ee80000300800 */
[----:B------:R-:W-:Y:S01]  /*1a8a0*/  STL [R1+0x68], R119 ;  /* 0x0000687701007387 */ /* 0x000fe20000100800 */
[----:B----4-:R-:W-:Y:S01]  /*1a8b0*/  IMAD.MOV.U32 R126, RZ, RZ, R119 ;  /* 0x000000ffff7e7224 */ /* 0x010fe200078e0077 */
[----:B------:R-:W-:Y:S01]  /*1a8c0*/  IADD3 R0, P4, PT, R0, UR10, RZ ;  /* 0x0000000a00007c10 */ /* 0x000fe2000ff9e0ff */
[----:B------:R-:W-:Y:S01]  /*1a8d0*/  IMAD.MOV.U32 R127, RZ, RZ, R120 ;  /* 0x000000ffff7f7224 */ /* 0x000fe200078e0078 */
[----:B------:R4:W-:Y:S02]  /*1a8e0*/  STL [R1+0x64], R120 ;  /* 0x0000647801007387 */ /* 0x0009e40000100800 */
[----:B------:R-:W-:-:S02]  /*1a8f0*/  IADD3.X R3, PT, PT, R3, UR14, RZ, P4, !PT ;  /* 0x0000000e03037c10 */ /* 0x000fc4000a7fe4ff */
[----:B------:R-:W-:Y:S04]  /*1a900*/  STL [R1+0xa8], R0 ;  /* 0x0000a80001007387 */ /* 0x000fe80000100800 */
[----:B------:R-:W3:Y:S04]  /*1a910*/  LDL.LU R238, [R1+0x168] ;  /* 0x0001680001ee7983 */ /* 0x000ee80000300800 */
[----:B------:R2:W-:Y:S04]  /*1a920*/  STL [R1+0xa4], R3 ;  /* 0x0000a40301007387 */ /* 0x0005e80000100800 */
[----:B------:R4:W-:Y:S04]  /*1a930*/  LDGSTS.E [R124+0x2300], desc[UR16][R126.64], P2 ;  /* 0x023000007e7c7fae */ /* 0x0009e800091a1010 */
[----:B-1----:R-:W3:Y:S04]  /*1a940*/  LDL.LU R122, [R1+0x1a8] ;  /* 0x0001a800017a7983 */ /* 0x002ee80000300800 */
[----:B--2---:R-:W2:Y:S01]  /*1a950*/  LDL.LU R123, [R1+0x1a4] ;  /* 0x0001a400017b7983 */ /* 0x004ea20000300800 */
[----:B----4-:R-:W-:-:S03]  /*1a960*/  IMAD.MOV.U32 R126, RZ, RZ, R0 ;  /* 0x000000ffff7e7224 */ /* 0x010fc600078e0000 */
[----:B------:R-:W4:Y:S01]  /*1a970*/  LDL.LU R120, [R1+0x1e4] ;  /* 0x0001e40001787983 */ /* 0x000f220000300800 */
[----:B------:R-:W-:-:S03]  /*1a980*/  IMAD.MOV.U32 R127, RZ, RZ, R3 ;  /* 0x000000ffff7f7224 */ /* 0x000fc600078e0003 */
[----:B------:R-:W2:Y:S04]  /*1a990*/  LDL.LU R119, [R1+0x1e8] ;  /* 0x0001e80001777983 */ /* 0x000ea80000300800 */
[----:B------:R-:W2:Y:S04]  /*1a9a0*/  LDL.LU R3, [R1+0x224] ;  /* 0x0002240001037983 */ /* 0x000ea80000300800 */
[----:B------:R-:W2:Y:S04]  /*1a9b0*/  LDL.LU R0, [R1+0x228] ;  /* 0x0002280001007983 */ /* 0x000ea80000300800 */
[----:B------:R1:W-:Y:S04]  /*1a9c0*/  LDGSTS.E [R124+0x2700], desc[UR16][R126.64], P2 ;  /* 0x027000007e7c7fae */ /* 0x0003e800091a1010 */
[----:B------:R-:W2:Y:S04]  /*1a9d0*/  LDL.LU R126, [R1+0xe4] ;  /* 0x0000e400017e7983 */ /* 0x000ea80000300800 */
[----:B------:R-:W1:Y:S01]  /*1a9e0*/  LDL.LU R127, [R1+0xe8] ;  /* 0x0000e800017f7983 */ /* 0x000e620000300800 */
[----:B---3--:R-:W-:-:S04]  /*1a9f0*/  IADD3 R248, P4, PT, R248, UR10, RZ ;  /* 0x0000000af8f87c10 */ /* 0x008fc8000ff9e0ff */
[----:B------:R-:W-:Y:S02]  /*1aa00*/  IADD3.X R249, PT, PT, R249, UR14, RZ, P4, !PT ;  /* 0x0000000ef9f97c10 */ /* 0x000fe4000a7fe4ff */
[----:B-1----:R-:W-:-:S04]  /*1aa10*/  IADD3 R127, P3, PT, R127, UR10, RZ ;  /* 0x0000000a7f7f7c10 */ /* 0x002fc8000ff7e0ff */
[----:B--2---:R-:W-:Y:S01]  /*1aa20*/  IADD3.X R126, PT, PT, R126, UR14, RZ, P3, !PT ;  /* 0x0000000e7e7e7c10 */ /* 0x004fe20009ffe4ff */
[----:B------:R1:W-:Y:S04]  /*1aa30*/  STL [R1+0xe8], R127 ;  /* 0x0000e87f01007387 */ /* 0x0003e80000100800 */
[----:B------:R2:W-:Y:S01]  /*1aa40*/  STL [R1+0xe4], R126 ;  /* 0x0000e47e01007387 */ /* 0x0005e20000100800 */
[----:B-1----:R-:W-:-:S04]  /*1aa50*/  LOP3.LUT R127, R127, R126, RZ, 0x3c, !PT ;  /* 0x0000007e7f7f7212 */ /* 0x002fc800078e3cff */
[----:B--2---:R-:W-:-:S04]  /*1aa60*/  LOP3.LUT R126, R127, R126, RZ, 0x3c, !PT ;  /* 0x0000007e7f7e7212 */ /* 0x004fc800078e3cff */
[----:B------:R-:W-:Y:S01]  /*1aa70*/  LOP3.LUT R127, R127, R126, RZ, 0x3c, !PT ;  /* 0x0000007e7f7f7212 */ /* 0x000fe200078e3cff */
[----:B------:R-:W-:Y:S04]  /*1aa80*/  STL [R1+0x128], R248 ;  /* 0x000128f801007387 */ /* 0x000fe80000100800 */
[----:B------:R1:W-:Y:S04]  /*1aa90*/  LDGSTS.E [R124+0x2b00], desc[UR16][R126.64], P2 ;  /* 0x02b000007e7c7fae */ /* 0x0003e800091a1010 */
[----:B------:R2:W-:Y:S01]  /*1aaa0*/  STL [R1+0x124], R249 ;  /* 0x000124f901007387 */ /* 0x0005e20000100800 */
[----:B-1----:R-:W-:-:S02]  /*1aab0*/  IMAD.MOV.U32 R126, RZ, RZ, R248 ;  /* 0x000000ffff7e7224 */ /* 0x002fc400078e00f8 */
[----:B------:R-:W-:Y:S02]  /*1aac0*/  IMAD.MOV.U32 R127, RZ, RZ, R249 ;  /* 0x000000ffff7f7224 */ /* 0x000fe400078e00f9 */
[----:B--2---:R-:W2:Y:S04]  /*1aad0*/  LDL.LU R249, [R1+0x59c] ;  /* 0x00059c0001f97983 */ /* 0x004ea80000300800 */
[----:B------:R-:W3:Y:S04]  /*1aae0*/  LDL.LU R248, [R1+0x598] ;  /* 0x0005980001f87983 */ /* 0x000ee80000300800 */
[----:B------:R1:W-:Y:S04]  /*1aaf0*/  LDGSTS.E [R124+0x2f00], desc[UR16][R126.64], P2 ;  /* 0x02f000007e7c7fae */ /* 0x0003e800091a1010 */
[----:B------:R-:W2:Y:S01]  /*1ab00*/  LDL.LU R127, [R1+0x164] ;  /* 0x00016400017f7983 */ /* 0x000ea20000300800 */
[----:B------:R-:W-:-:S02]  /*1ab10*/  IADD3 R238, P3, PT, R238, UR10, RZ ;  /* 0x0000000aeeee7c10 */ /* 0x000fc4000ff7e0ff */
[----:B------:R-:W-:-:S03]  /*1ab20*/  IADD3 R122, P4, PT, R122, UR10, RZ ;  /* 0x0000000a7a7a7c10 */ /* 0x000fc6000ff9e0ff */
[----:B-1----:R-:W-:Y:S01]  /*1ab30*/  IMAD.MOV.U32 R126, RZ, RZ, R238 ;  /* 0x000000ffff7e7224 */ /* 0x002fe200078e00ee */
[----:B------:R-:W-:Y:S01]  /*1ab40*/  IADD3.X R123, PT, PT, R123, UR14, RZ, P4, !PT ;  /* 0x0000000e7b7b7c10 */ /* 0x000fe2000a7fe4ff */
[----:B------:R-:W-:Y:S01]  /*1ab50*/  STL [R1+0x168], R238 ;  /* 0x000168ee01007387 */ /* 0x000fe20000100800 */
[----:B------:R-:W-:-:S04]  /*1ab60*/  IADD3 R0, P4, PT, R0, UR10, RZ ;  /* 0x0000000a00007c10 */ /* 0x000fc8000ff9e0ff */
[----:B------:R-:W-:Y:S02]  /*1ab70*/  IADD3.X R3, PT, PT, R3, UR14, RZ, P4, !PT ;  /* 0x0000000e03037c10 */ /* 0x000fe4000a7fe4ff */
[----:B------:R-:W-:Y:S02]  /*1ab80*/  IADD3 R168, P4, PT, R168, UR10, RZ ;  /* 0x0000000aa8a87c10 */ /* 0x000fe4000ff9e0ff */
[----:B--2---:R-:W-:Y:S02]  /*1ab90*/  IADD3.X R127, PT, PT, R127, UR14, RZ, P3, !PT ;  /* 0x0000000e7f7f7c10 */ /* 0x004fe40009ffe4ff */
[----:B------:R-:W-:-:S03]  /*1aba0*/  IADD3 R119, P3, PT, R119, UR10, RZ ;  /* 0x0000000a77777c10 */ /* 0x000fc6000ff7e0ff */
[----:B------:R1:W-:Y:S01]  /*1abb0*/  STL [R1+0x164], R127 ;  /* 0x0001647f01007387 */ /* 0x0003e20000100800 */
[----:B----4-:R-:W-:-:S03]  /*1abc0*/  IADD3.X R120, PT, PT, R120, UR14, RZ, P3, !PT ;  /* 0x0000000e78787c10 */ /* 0x010fc60009ffe4ff */
[----:B------:R2:W-:Y:S04]  /*1abd0*/  LDGSTS.E [R124+0x3300], desc[UR16][R126.64], P2 ;  /* 0x033000007e7c7fae */ /* 0x0005e800091a1010 */
[----:B------:R-:W-:Y:S04]  /*1abe0*/  STL [R1+0x1a8], R122 ;  /* 0x0001a87a01007387 */ /* 0x000fe80000100800 */
[----:B------:R-:W-:Y:S01]  /*1abf0*/  STL [R1+0x1a4], R123 ;  /* 0x0001a47b01007387 */ /* 0x000fe20000100800 */
[----:B--2---:R-:W-:Y:S02]  /*1ac00*/  IMAD.MOV.U32 R126, RZ, RZ, R122 ;  /* 0x000000ffff7e7224 */ /* 0x004fe400078e007a */
[----:B-1----:R-:W-:Y:S01]  /*1ac10*/  IMAD.MOV.U32 R127, RZ, RZ, R123 ;  /* 0x000000ffff7f7224 */ /* 0x002fe200078e007b */
[----:B------:R-:W-:Y:S04]  /*1ac20*/  STL [R1+0x1e8], R119 ;  /* 0x0001e87701007387 */ /* 0x000fe80000100800 */
[----:B------:R1:W-:Y:S04]  /*1ac30*/  STL [R1+0x1e4], R120 ;  /* 0x0001e47801007387 */ /* 0x0003e80000100800 */
[----:B------:R2:W-:Y:S04]  /*1ac40*/  LDGSTS.E [R124+0x3700], desc[UR16][R126.64], P2 ;  /* 0x037000007e7c7fae */ /* 0x0005e800091a1010 */
[----:B------:R4:W-:Y:S04]  /*1ac50*/  STL [R1+0x228], R0 ;  /* 0x0002280001007387 */ /* 0x0009e80000100800 */
[----:B------:R3:W-:Y:S01]  /*1ac60*/  STL [R1+0x224], R3 ;  /* 0x0002240301007387 */ /* 0x0007e20000100800 */
[----:B--2---:R-:W-:-:S02]  /*1ac70*/  IMAD.MOV.U32 R127, RZ, RZ, R120 ;  /* 0x000000ffff7f7224 */ /* 0x004fc400078e0078 */
[----:B------:R-:W-:Y:S01]  /*1ac80*/  IMAD.MOV.U32 R126, RZ, RZ, R119 ;  /* 0x000000ffff7e7224 */ /* 0x000fe200078e0077 */
[----:B-1----:R-:W2:Y:S04]  /*1ac90*/  LDL.LU R120, [R1+0x2c] ;  /* 0x00002c0001787983 */ /* 0x002ea80000300800 */
[----:B------:R-:W2:Y:S01]  /*1aca0*/  LDL.LU R119, [R1+0x30] ;  /* 0x0000300001777983 */ /* 0x000ea20000300800 */
[----:B------:R-:W-:-:S03]  /*1acb0*/  IADD3 R152, P3, PT, R152, UR10, RZ ;  /* 0x0000000a98987c10 */ /* 0x000fc6000ff7e0ff */
[----:B------:R1:W-:Y:S01]  /*1acc0*/  LDGSTS.E [R124+0x3b00], desc[UR16][R126.64], P2 ;  /* 0x03b000007e7c7fae */ /* 0x0003e200091a1010 */
[----:B------:R-:W-:Y:S02]  /*1acd0*/  IADD3.X R151, PT, PT, R151, UR14, RZ, P3, !PT ;  /* 0x0000000e97977c10 */ /* 0x000fe40009ffe4ff */
[----:B------:R-:W-:Y:S01]  /*1ace0*/  IADD3.X R167, PT, PT, R167, UR14, RZ, P4, !PT ;  /* 0x0000000ea7a77c10 */ /* 0x000fe2000a7fe4ff */
[----:B------:R-:W2:Y:S01]  /*1acf0*/  LDL.LU R123, [R1+0x70] ;  /* 0x00007000017b7983 */ /* 0x000ea20000300800 */
[----:B-1----:R-:W-:Y:S01]  /*1ad00*/  IMAD.MOV.U32 R126, RZ, RZ, R0 ;  /* 0x000000ffff7e7224 */ /* 0x002fe200078e0000 */
[----:B----4-:R-:W-:Y:S01]  /*1ad10*/  LOP3.LUT R0, R121, 0x70, RZ, 0x3c, !PT ;  /* 0x0000007079007812 */ /* 0x010fe200078e3cff */
[----:B------:R-:W-:Y:S01]  /*1ad20*/  IMAD.MOV.U32 R127, RZ, RZ, R3 ;  /* 0x000000ffff7f7224 */ /* 0x000fe200078e0003 */
[----:B------:R-:W-:Y:S01]  /*1ad30*/  IADD3 R184, P3, PT, R184, UR10, RZ ;  /* 0x0000000ab8b87c10 */ /* 0x000fe2000ff7e0ff */
[----:B------:R-:W4:Y:S04]  /*1ad40*/  LDL.LU R122, [R1+0xac] ;  /* 0x0000ac00017a7983 */ /* 0x000f280000300800 */
[----:B------:R1:W-:Y:S01]  /*1ad50*/  LDGSTS.E [R124+0x3f00], desc[UR16][R126.64], P2 ;  /* 0x03f000007e7c7fae */ /* 0x0003e200091a1010 */
[----:B------:R-:W-:-:S02]  /*1ad60*/  IADD3.X R183, PT, PT, R183, UR14, RZ, P3, !PT ;  /* 0x0000000eb7b77c10 */ /* 0x000fc40009ffe4ff */
[----:B------:R-:W-:Y:S01]  /*1ad70*/  IADD3 R200, P4, PT, R200, UR10, RZ ;  /* 0x0000000ac8c87c10 */ /* 0x000fe2000ff9e0ff */
[----:B---3--:R-:W3:Y:S01]  /*1ad80*/  LDL.LU R3, [R1+0xb0] ;  /* 0x0000b00001037983 */ /* 0x008ee20000300800 */
[----:B-1----:R-:W-:Y:S02]  /*1ad90*/  VIADD R124, R0, UR5 ;  /* 0x00000005007c7c36 */ /* 0x002fe40008000000 */
[----:B------:R-:W-:Y:S02]  /*1ada0*/  IMAD.MOV.U32 R126, RZ, RZ, R152 ;  /* 0x000000ffff7e7224 */ /* 0x000fe400078e0098 */
[----:B------:R-:W-:Y:S01]  /*1adb0*/  IMAD.MOV.U32 R127, RZ, RZ, R151 ;  /* 0x000000ffff7f7224 */ /* 0x000fe200078e0097 */
[----:B------:R-:W-:Y:S01]  /*1adc0*/  IADD3.X R199, PT, PT, R199, UR14, RZ, P4, !PT ;  /* 0x0000000ec7c77c10 */ /* 0x000fe2000a7fe4ff */
[----:B------:R-:W4:Y:S04]  /*1add0*/  LDL.LU R0, [R1+0xf0] ;  /* 0x0000f00001007983 */ /* 0x000f280000300800 */
[----:B------:R1:W-:Y:S01]  /*1ade0*/  LDGSTS.E [R124+0x380], desc[UR16][R126.64], P2 ;  /* 0x003800007e7c7fae */ /* 0x0003e200091a1010 */
[----:B------:R-:W-:-:S02]  /*1adf0*/  IADD3 R216, P3, PT, R216, UR10, RZ ;  /* 0x0000000ad8d87c10 */ /* 0x000fc4000ff7e0ff */
[----:B------:R-:W-:Y:S01]  /*1ae00*/  IADD3 R232, P4, PT, R232, UR10, RZ ;  /* 0x0000000ae8e87c10 */ /* 0x000fe2000ff9e0ff */
[----:B------:R-:W4:Y:S01]  /*1ae10*/  LDL.LU R238, [R1+0x130] ;  /* 0x0001300001ee7983 */ /* 0x000f220000300800 */
[----:B-1----:R-:W-:Y:S02]  /*1ae20*/  IMAD.MOV.U32 R126, RZ, RZ, R168 ;  /* 0x000000ffff7e7224 */ /* 0x002fe400078e00a8 */
[----:B------:R-:W-:-:S05]  /*1ae30*/  IMAD.MOV.U32 R127, RZ, RZ, R167 ;  /* 0x000000ffff7f7224 */ /* 0x000fca00078e00a7 */
[----:B------:R1:W-:Y:S01]  /*1ae40*/  LDGSTS.E [R124+0x780], desc[UR16][R126.64], P2 ;  /* 0x007800007e7c7fae */ /* 0x0003e200091a1010 */
        /* <DEDUP_REMOVED lines=19> */
[----:B--2---:R-:W-:-:S04]  /*1af80*/  IADD3 R119, P4, PT, R119, UR10, RZ ;  /* 0x0000000a77777c10 */ /* 0x004fc8000ff9e0ff */
[----:B------:R-:W-:Y:S01]  /*1af90*/  IADD3.X R120, PT, PT, R120, UR14, RZ, P4, !PT ;  /* 0x0000000e78787c10 */ /* 0x000fe2000a7fe4ff */
[----:B-1----:R-:W-:Y:S01]  /*1afa0*/  IMAD.MOV.U32 R126, RZ, RZ, R119 ;  /* 0x000000ffff7e7224 */ /* 0x002fe200078e0077 */
[----:B------:R-:W-:Y:S03]  /*1afb0*/  STL [R1+0x30], R119 ;  /* 0x0000307701007387 */ /* 0x000fe60000100800 */
[----:B------:R-:W-:Y:S01]  /*1afc0*/  IMAD.MOV.U32 R127, RZ, RZ, R120 ;  /* 0x000000ffff7f7224 */ /* 0x000fe200078e0078 */
[----:B------:R1:W-:Y:S04]  /*1afd0*/  STL [R1+0x2c], R120 ;  /* 0x00002c7801007387 */ /* 0x0003e80000100800 */
[----:B------:R2:W-:Y:S04]  /*1afe0*/  LDGSTS.E [R124+0x1f80], desc[UR16][R126.64], P2 ;  /* 0x01f800007e7c7fae */ /* 0x0005e800091a1010 */
[----:B-1----:R-:W5:Y:S04]  /*1aff0*/  LDL.LU R120, [R1+0x594] ;  /* 0x0005940001787983 */ /* 0x002f680000300800 */
[----:B------:R-:W4:Y:S04]  /*1b000*/  LDL.LU R119, [R1+0x12c] ;  /* 0x00012c0001777983 */ /* 0x000f280000300800 */
[----:B------:R-:W4:Y:S01]  /*1b010*/  LDL.LU R127, [R1+0x6c] ;  /* 0x00006c00017f7983 */ /* 0x000f220000300800 */
[----:B------:R-:W-:-:S02]  /*1b020*/  IADD3 R123, P3, PT, R123, UR10, RZ ;  /* 0x0000000a7b7b7c10 */ /* 0x000fc4000ff7e0ff */
[----:B---3--:R-:W-:-:S03]  /*1b030*/  IADD3 R3, P4, PT, R3, UR10, RZ ;  /* 0x0000000a03037c10 */ /* 0x008fc6000ff9e0ff */
[----:B--2---:R-:W-:Y:S01]  /*1b040*/  IMAD.MOV.U32 R126, RZ, RZ, R123 ;  /* 0x000000ffff7e7224 */ /* 0x004fe200078e007b */
[----:B----4-:R-:W-:Y:S01]  /*1b050*/  IADD3.X R122, PT, PT, R122, UR14, RZ, P4, !PT ;  /* 0x0000000e7a7a7c10 */ /* 0x010fe2000a7fe4ff */
[----:B------:R1:W-:Y:S01]  /*1b060*/  STL [R1+0x70], R123 ;  /* 0x0000707b01007387 */ /* 0x0003e20000100800 */
[----:B------:R-:W-:-:S05]  /*1b070*/  IADD3.X R127, PT, PT, R127, UR14, RZ, P3, !PT ;  /* 0x0000000e7f7f7c10 */ /* 0x000fca0009ffe4ff */
[----:B------:R2:W-:Y:S04]  /*1b080*/  STL [R1+0x6c], R127 ;  /* 0x00006c7f01007387 */ /* 0x0005e80000100800 */
[----:B------:R3:W-:Y:S04]  /*1b090*/  LDGSTS.E [R124+0x2380], desc[UR16][R126.64], P2 ;  /* 0x023800007e7c7fae */ /* 0x0007e800091a1010 */
[----:B------:R-:W-:Y:S04]  /*1b0a0*/  STL [R1+0xb0], R3 ;  /* 0x0000b00301007387 */ /* 0x000fe80000100800 */
[----:B-1----:R-:W4:Y:S01]  /*1b0b0*/  LDL.LU R123, [R1+0x1b0] ;  /* 0x0001b000017b7983 */ /* 0x002f220000300800 */
[----:B---3--:R-:W-:-:S02]  /*1b0c0*/  IMAD.MOV.U32 R126, RZ, RZ, R3 ;  /* 0x000000ffff7e7224 */ /* 0x008fc400078e0003 */
[----:B--2---:R-:W-:Y:S01]  /*1b0d0*/  IMAD.MOV.U32 R127, RZ, RZ, R122 ;  /* 0x000000ffff7f7224 */ /* 0x004fe200078e007a */
[----:B------:R1:W-:Y:S04]  /*1b0e0*/  STL [R1+0xac], R122 ;  /* 0x0000ac7a01007387 */ /* 0x0003e80000100800 */
[----:B------:R2:W-:Y:S04]  /*1b0f0*/  LDGSTS.E [R124+0x2780], desc[UR16][R126.64], P2 ;  /* 0x027800007e7c7fae */ /* 0x0005e800091a1010 */
[----:B-1----:R-:W3:Y:S04]  /*1b100*/  LDL.LU R122, [R1+0x1ac] ;  /* 0x0001ac00017a7983 */ /* 0x002ee80000300800 */
[----:B------:R-:W3:Y:S04]  /*1b110*/  LDL.LU R3, [R1+0x230] ;  /* 0x0002300001037983 */ /* 0x000ee80000300800 */
[----:B------:R-:W3:Y:S01]  /*1b120*/  LDL.LU R127, [R1+0xec] ;  /* 0x0000ec00017f7983 */ /* 0x000ee20000300800 */
[----:B------:R-:W-:-:S02]  /*1b130*/  IADD3 R0, P3, PT, R0, UR10, RZ ;  /* 0x0000000a00007c10 */ /* 0x000fc4000ff7e0ff */
[----:B------:R-:W-:-:S03]  /*1b140*/  IADD3 R238, P4, PT, R238, UR10, RZ ;  /* 0x0000000aeeee7c10 */ /* 0x000fc6000ff9e0ff */
[----:B--2---:R-:W-:Y:S01]  /*1b150*/  IMAD.MOV.U32 R126, RZ, RZ, R0 ;  /* 0x000000ffff7e7224 */ /* 0x004fe200078e0000 */
[----:B------:R-:W-:Y:S01]  /*1b160*/  IADD3.X R119, PT, PT, R119, UR14, RZ, P4, !PT ;  /* 0x0000000e77777c10 */ /* 0x000fe2000a7fe4ff */
[----:B------:R1:W-:Y:S01]  /*1b170*/  STL [R1+0xf0], R0 ;  /* 0x0000f00001007387 */ /* 0x0003e20000100800 */
[----:B---3--:R-:W-:-:S05]  /*1b180*/  IADD3.X R127, PT, PT, R127, UR14, RZ, P3, !PT ;  /* 0x0000000e7f7f7c10 */ /* 0x008fca0009ffe4ff */
        /* <DEDUP_REMOVED lines=8> */
[----:B-1----:R-:W5:Y:S04]  /*1b210*/  LDL.LU R119, [R1+0x590] ;  /* 0x0005900001777983 */ /* 0x002f680000300800 */
[----:B------:R-:W3:Y:S04]  /*1b220*/  LDL R238, [R1+0x234] ;  /* 0x0002340001ee7983 */ /* 0x000ee80000100800 */
[----:B------:R-:W2:Y:S04]  /*1b230*/  LDL.LU R126, [R1+0x16c] ;  /* 0x00016c00017e7983 */ /* 0x000ea80000300800 */
[----:B------:R-:W2:Y:S01]  /*1b240*/  LDL.LU R127, [R1+0x170] ;  /* 0x00017000017f7983 */ /* 0x000ea20000300800 */
[----:B----4-:R-:W-:-:S04]  /*1b250*/  IADD3 R123, P4, PT, R123, UR10, RZ ;  /* 0x0000000a7b7b7c10 */ /* 0x010fc8000ff9e0ff */
[----:B------:R-:W-:Y:S02]  /*1b260*/  IADD3.X R122, PT, PT, R122, UR14, RZ, P4, !PT ;  /* 0x0000000e7a7a7c10 */ /* 0x000fe4000a7fe4ff */
[----:B--2---:R-:W-:-:S04]  /*1b270*/  IADD3 R127, P3, PT, R127, UR10, RZ ;  /* 0x0000000a7f7f7c10 */ /* 0x004fc8000ff7e0ff */
[----:B------:R-:W-:Y:S01]  /*1b280*/  IADD3.X R126, PT, PT, R126, UR14, RZ, P3, !PT ;  /* 0x0000000e7e7e7c10 */ /* 0x000fe20009ffe4ff */
        /* <DEDUP_REMOVED lines=10> */
[----:B--2---:R-:W5:Y:S04]  /*1b330*/  LDL.LU R122, [R1+0x58c] ;  /* 0x00058c00017a7983 */ /* 0x004f680000300800 */
[----:B------:R-:W3:Y:S04]  /*1b340*/  LDL.LU R123, [R1+0x588] ;  /* 0x00058800017b7983 */ /* 0x000ee80000300800 */
[----:B------:R1:W-:Y:S04]  /*1b350*/  LDGSTS.E [R124+0x3780], desc[UR16][R126.64], P2 ;  /* 0x037800007e7c7fae */ /* 0x0003e800091a1010 */
[----:B------:R-:W2:Y:S04]  /*1b360*/  LDL.LU R126, [R1+0x1ec] ;  /* 0x0001ec00017e7983 */ /* 0x000ea80000300800 */
[----:B------:R-:W1:Y:S01]  /*1b370*/  LDL.LU R127, [R1+0x1f0] ;  /* 0x0001f000017f7983 */ /* 0x000e620000300800 */
[----:B------:R-:W-:-:S04]  /*1b380*/  IADD3 R3, P4, PT, R3, UR10, RZ ;  /* 0x0000000a03037c10 */ /* 0x000fc8000ff9e0ff */
        /* <DEDUP_REMOVED lines=11> */
[----:B-1----:R-:W-:-:S03]  /*1b440*/  IMAD.MOV.U32 R127, RZ, RZ, R0 ;  /* 0x000000ffff7f7224 */ /* 0x002fc600078e0000 */
[----:B--2---:R-:W5:Y:S01]  /*1b450*/  LDL.LU R0, [R1+0x584] ;  /* 0x0005840001007983 */ /* 0x004f620000300800 */
[----:B------:R-:W-:Y:S02]  /*1b460*/  IMAD.MOV.U32 R126, RZ, RZ, R3 ;  /* 0x000000ffff7e7224 */ /* 0x000fe400078e0003 */
[----:B------:R-:W1:Y:S03]  /*1b470*/  S2R R3, SR_TID.X ;  /* 0x0000000000037919 */ /* 0x000e660000002100 */
[----:B------:R2:W-:Y:S01]  /*1b480*/  LDGSTS.E [R124+0x3f80], desc[UR16][R126.64], P2 ;  /* 0x03f800007e7c7fae */ /* 0x0005e200091a1010 */
[C---:B---3--:R-:W-:Y:S01]  /*1b490*/  ISETP.NE.U32.AND P2, PT, R123.reuse, R238, PT ;  /* 0x000000ee7b00720c */ /* 0x048fe20003f45070 */
[----:B------:R-:W-:Y:S02]  /*1b4a0*/  USEL UR5, URZ, 0x1, !UP1 ;  /* 0x00000001ff057887 */ /* 0x000fe4000c800000 */
[----:B------:R-:W0:Y:S01]  /*1b4b0*/  LDGDEPBAR ;  /* 0x00000000000079af */ /* 0x000e220000000000 */
[----:B------:R-:W-:Y:S01]  /*1b4c0*/  UMOV UR11, UR8 ;  /* 0x00000008000b7c82 */ /* 0x000fe20008000000 */
[----:B------:R-:W-:Y:S01]  /*1b4d0*/  ULOP3.LUT UR5, UR15, UR5, URZ, 0x3c, !UPT ;  /* 0x000000050f057292 */ /* 0x000fe2000f8e3cff */
[----:B------:R-:W-:-:S02]  /*1b4e0*/  VIADD R123, R123, 0x1 ;  /* 0x000000017b7b7836 */ /* 0x000fc40000000000 */
[----:B--2---:R-:W-:Y:S01]  /*1b4f0*/  IMAD.U32 R124, RZ, RZ, UR15 ;  /* 0x0000000fff7c7e24 */ /* 0x004fe2000f8e00ff */
[----:B-1----:R-:W-:-:S04]  /*1b500*/  SHF.R.U32.HI R3, RZ, 0x6, R3 ;  /* 0x00000006ff037819 */ /* 0x002fc80000011603 */
[----:B------:R-:W-:Y:S01]  /*1b510*/  SGXT.U32 R3, R3, 0x1 ;  /* 0x000000010303781a */ /* 0x000fe20000000000 */
[----:B------:R-:W-:Y:S06]  /*1b520*/  @P2 BRA `(.L_x_10) ;  /* 0xffffff8800342947 */ /* 0x000fec000383ffff */
.L_x_7:
[----:B------:R-:W-:Y:S05]  /*1b530*/  @!P1 BRA `(.L_x_11) ;  /* 0x0000000000109947 */ /* 0x000fea0003800000 */
[----:B------:R-:W-:-:S06]  /*1b540*/  USHF.L.U32 UR15, UR15, 0x1f, URZ ;  /* 0x0000001f0f0f7899 */ /* 0x000fcc00080006ff */
[----:B------:R-:W-:-:S04]  /*1b550*/  IMAD.U32 R2, RZ, RZ, UR15 ;  /* 0x0000000fff027e24 */ /* 0x000fc8000f8e00ff */
[----:B------:R-:W2:Y:S02]  /*1b560*/  SYNCS.PHASECHK.TRANS64.TRYWAIT P1, [UR8], R2 ;  /* 0x00000002ff0075a7 */ /* 0x000ea40008021108 */
[----:B--2---:R-:W-:Y:S05]  /*1b570*/  @!P1 BRA `(.L_x_12) ;  /* 0x0000002000e89947 */ /* 0x004fea0003800000 */
.L_x_11:
[----:B------:R-:W2:Y:S01]  /*1b580*/  LDL.LU R4, [R1+0x488] ;  /* 0x0004880001047983 */ /* 0x000ea20000300800 */
[----:B------:R-:W-:-:S04]  /*1b590*/  DEPBAR.LE SB0, 0x0 ;  /* 0x000080000000791a */ /* 0x000fc80000000000 */
[----:B-1----:R-:W1:Y:S01]  /*1b5a0*/  S2R R70, SR_TID.X ;  /* 0x0000000000467919 */ /* 0x002e620000002100 */
[----:B------:R-:W3:Y:S01]  /*1b5b0*/  LDCU.128 UR8, c[0x0][0x390] ;  /* 0x00007200ff0877ac */ /* 0x000ee20008000c00 */
[----:B------:R-:W-:Y:S06]  /*1b5c0*/  BAR.SYNC.DEFER_BLOCKING 0x0 ;  /* 0x0000000000007b1d */ /* 0x000fec0000010000 */
[----:B------:R-:W4:Y:S01]  /*1b5d0*/  LDCU UR5, c[0x0][0x3b8] ;  /* 0x00007700ff0577ac */ /* 0x000f220008000800 */
[----:B------:R-:W1:Y:S02]  /*1b5e0*/  @!P0 SYNCS.CCTL.IV [UR6+0x30000] ;  /* 0x03000000ff0089b1 */ /* 0x000e640008000006 */
[----:B-1----:R-:W-:Y:S01]  /*1b5f0*/  BAR.SYNC.DEFER_BLOCKING 0x0 ;  /* 0x0000000000007b1d */ /* 0x002fe20000010000 */
[C---:B------:R-:W-:Y:S01]  /*1b600*/  IMAD.SHL.U32 R68, R70.reuse, 0x80, RZ ;  /* 0x0000008046447824 */ /* 0x040fe200078e00ff */
[C---:B------:R-:W-:Y:S01]  /*1b610*/  LOP3.LUT R71, R70.reuse, 0x60, RZ, 0xc0, !PT ;  /* 0x0000006046477812 */ /* 0x040fe200078ec0ff */
[C---:B------:R-:W-:Y:S01]  /*1b620*/  IMAD.SHL.U32 R2, R70.reuse, 0x10, RZ ;  /* 0x0000001046027824 */ /* 0x040fe200078e00ff */
[----:B------:R-:W-:-:S02]  /*1b630*/  LOP3.LUT R70, R70, 0x7f, RZ, 0xc0, !PT ;  /* 0x0000007f46467812 */ /* 0x000fc400078ec0ff */
[----:B------:R-:W-:Y:S02]  /*1b640*/  LOP3.LUT R69, R68, 0x800, RZ, 0xc0, !PT ;  /* 0x0000080044457812 */ /* 0x000fe400078ec0ff */
[----:B------:R-:W3:Y:S01]  /*1b650*/  LDL.LU R68, [R1+0x478] ;  /* 0x0004780001447983 */ /* 0x000ee20000300800 */
[----:B------:R-:W-:-:S04]  /*1b660*/  LOP3.LUT R2, R2, 0xf0, RZ, 0xc0, !PT ;  /* 0x000000f002027812 */ /* 0x000fc800078ec0ff */
[----:B------:R-:W-:-:S05]  /*1b670*/  IADD3 R2, PT, PT, R2, UR6, R69 ;  /* 0x0000000602027c10 */ /* 0x000fca000fffe045 */
[----:B------:R-:W-:Y:S01]  /*1b680*/  IMAD R69, R71, 0x8, R2 ;  /* 0x0000000847457824 */ /* 0x000fe200078e0202 */
[----:B------:R-:W-:Y:S01]  /*1b690*/  LEA R2, R70, UR6, 0x4 ;  /* 0x0000000646027c11 */ /* 0x000fe2000f8e20ff */
[----:B------:R-:W1:Y:S01]  /*1b6a0*/  @!P0 SYNCS.CCTL.IV [UR6+0x30008] ;  /* 0x03000800ff0089b1 */ /* 0x000e620008000006 */
[----:B--2---:R-:W-:-:S13]  /*1b6b0*/  R2UR UR4, R4 ;  /* 0x00000000040472ca */ /* 0x004fda00000e0000 */
[----:B------:R-:W-:Y:S01]  /*1b6c0*/  LDTM.16dp32bit_t0_t15.x64 R4, tmem[UR4] ;  /* 0x00000004000479ee */ /* 0x000fe20008b00000 */
[----:B------:R-:W2:Y:S01]  /*1b6d0*/  LDTM.16dp32bit_t16_t31.x64 R4, tmem[UR4+0x40] ;  /* 0x00004004000479ee */ /* 0x000ea20008b20000 */
[----:B------:R-:W-:Y:S01]  /*1b6e0*/  NOP ;  /* 0x0000000000007918 */ /* 0x000fe20000000000 */
[----:B------:R-:W3:Y:S01]  /*1b6f0*/  LDCU UR4, c[0x0][0x3b4] ;  /* 0x00007680ff0477ac */ /* 0x000ee20008000800 */
[----:B--2---:R-:W-:Y:S02]  /*1b700*/  IMAD.MOV.U32 R72, RZ, RZ, R4 ;  /* 0x000000ffff487224 */ /* 0x004fe400078e0004 */
[----:B------:R-:W-:Y:S02]  /*1b710*/  IMAD.MOV.U32 R4, RZ, RZ, R5 ;  /* 0x000000ffff047224 */ /* 0x000fe400078e0005 */
[----:B------:R-:W-:Y:S02]  /*1b720*/  IMAD.MOV.U32 R73, RZ, RZ, R6 ;  /* 0x000000ffff497224 */ /* 0x000fe400078e0006 */
[----:B------:R-:W-:-:S02]  /*1b730*/  IMAD.MOV.U32 R5, RZ, RZ, R7 ;  /* 0x000000ffff057224 */ /* 0x000fc400078e0007 */
[----:B------:R-:W-:Y:S02]  /*1b740*/  IMAD.MOV.U32 R74, RZ, RZ, R8 ;  /* 0x000000ffff4a7224 */ /* 0x000fe400078e0008 */
[----:B------:R-:W-:Y:S02]  /*1b750*/  IMAD.MOV.U32 R75, RZ, RZ, R10 ;  /* 0x000000ffff4b7224 */ /* 0x000fe400078e000a */
[----:B------:R-:W-:Y:S02]  /*1b760*/  IMAD.MOV.U32 R6, RZ, RZ, R9 ;  /* 0x000000ffff067224 */ /* 0x000fe400078e0009 */
[----:B------:R-:W-:Y:S01]  /*1b770*/  IMAD.MOV.U32 R7, RZ, RZ, R11 ;  /* 0x000000ffff077224 */ /* 0x000fe200078e000b */
[----:B-1----:R1:W-:Y:S04]  /*1b780*/  STS.128 [R69], R72 ;  /* 0x0000004845007388 */ /* 0x0023e80000000c00 */
[----:B------:R-:W-:Y:S01]  /*1b790*/  STS.128 [R69+0x400], R4 ;  /* 0x0004000445007388 */ /* 0x000fe20000000c00 */
[----:B------:R-:W-:Y:S01]  /*1b7a0*/  BAR.SYNC.DEFER_BLOCKING 0x0 ;  /* 0x0000000000007b1d */ /* 0x000fe20000010000 */
[----:B------:R-:W-:-:S02]  /*1b7b0*/  IMAD.MOV.U32 R8, RZ, RZ, R12 ;  /* 0x000000ffff087224 */ /* 0x000fc400078e000c */
[----:B------:R-:W-:Y:S02]  /*1b7c0*/  IMAD.MOV.U32 R12, RZ, RZ, R13 ;  /* 0x000000ffff0c7224 */ /* 0x000fe400078e000d */
[----:B------:R-:W-:Y:S01]  /*1b7d0*/  IMAD.MOV.U32 R9, RZ, RZ, R14 ;  /* 0x000000ffff097224 */ /* 0x000fe200078e000e */
[----:B------:R-:W2:Y:S04]  /*1b7e0*/  LDS.128 R84, [R2] ;  /* 0x0000000002547984 */ /* 0x000ea80000000c00 */
[----:B------:R-:W-:Y:S01]  /*1b7f0*/  LDS.128 R4, [R2+0x800] ;  /* 0x0008000002047984 */ /* 0x000fe20000000c00 */
[----:B------:R-:W-:Y:S02]  /*1b800*/  IMAD.MOV.U32 R13, RZ, RZ, R15 ;  /* 0x000000ffff0d7224 */ /* 0x000fe400078e000f */
[----:B------:R-:W-:-:S02]  /*1b810*/  IMAD.MOV.U32 R10, RZ, RZ, R16 ;  /* 0x000000ffff0a7224 */ /* 0x000fc400078e0010 */
[----:B------:R-:W-:Y:S01]  /*1b820*/  IMAD.MOV.U32 R11, RZ, RZ, R18 ;  /* 0x000000ffff0b7224 */ /* 0x000fe200078e0012 */
[----:B------:R-:W-:Y:S01]  /*1b830*/  BAR.SYNC.DEFER_BLOCKING 0x0 ;  /* 0x0000000000007b1d */ /* 0x000fe20000010000 */
[----:B------:R-:W-:Y:S02]  /*1b840*/  IMAD.MOV.U32 R14, RZ, RZ, R17 ;  /* 0x000000ffff0e7224 */ /* 0x000fe400078e0011 */
[----:B------:R-:W-:-:S03]  /*1b850*/  IMAD.MOV.U32 R15, RZ, RZ, R19 ;  /* 0x000000ffff0f7224 */ /* 0x000fc600078e0013 */
[----:B------:R-:W-:Y:S04]  /*1b860*/  STS.128 [R69], R8 ;  /* 0x0000000845007388 */ /* 0x000fe80000000c00 */
[----:B------:R-:W-:Y:S01]  /*1b870*/  STS.128 [R69+0x400], R12 ;  /* 0x0004000c45007388 */ /* 0x000fe20000000c00 */
[----:B------:R-:W-:Y:S01]  /*1b880*/  BAR.SYNC.DEFER_BLOCKING 0x0 ;  /* 0x0000000000007b1d */ /* 0x000fe20000010000 */
[----:B------:R-:W-:Y:S02]  /*1b890*/  IMAD.MOV.U32 R16, RZ, RZ, R20 ;  /* 0x000000ffff107224 */ /* 0x000fe400078e0014 */
[----:B------:R-:W-:Y:S02]  /*1b8a0*/  IMAD.MOV.U32 R20, RZ, RZ, R21 ;  /* 0x000000ffff147224 */ /* 0x000fe400078e0015 */
[----:B------:R-:W-:Y:S01]  /*1b8b0*/  IMAD.MOV.U32 R17, RZ, RZ, R22 ;  /* 0x000000ffff117224 */ /* 0x000fe200078e0016 */
[----:B------:R-:W2:Y:S04]  /*1b8c0*/  LDS.128 R80, [R2] ;  /* 0x0000000002507984 */ /* 0x000ea80000000c00 */
[----:B------:R-:W-:Y:S01]  /*1b8d0*/  LDS.128 R8, [R2+0x800] ;  /* 0x0008000002087984 */ /* 0x000fe20000000c00 */
[----:B------:R-:W-:-:S02]  /*1b8e0*/  IMAD.MOV.U32 R21, RZ, RZ, R23 ;  /* 0x000000ffff157224 */ /* 0x000fc400078e0017 */
[----:B------:R-:W-:Y:S02]  /*1b8f0*/  IMAD.MOV.U32 R18, RZ, RZ, R24 ;  /* 0x000000ffff127224 */ /* 0x000fe400078e0018 */
[----:B------:R-:W-:Y:S01]  /*1b900*/  IMAD.MOV.U32 R19, RZ, RZ, R26 ;  /* 0x000000ffff137224 */ /* 0x000fe200078e001a */
[----:B------:R-:W-:Y:S01]  /*1b910*/  BAR.SYNC.DEFER_BLOCKING 0x0 ;  /* 0x0000000000007b1d */ /* 0x000fe20000010000 */
[----:B------:R-:W-:Y:S02]  /*1b920*/  IMAD.MOV.U32 R22, RZ, RZ, R25 ;  /* 0x000000ffff167224 */ /* 0x000fe400078e0019 */
[----:B------:R-:W-:-:S03]  /*1b930*/  IMAD.MOV.U32 R23, RZ, RZ, R27 ;  /* 0x000000ffff177224 */ /* 0x000fc600078e001b */
[----:B------:R-:W-:Y:S04]  /*1b940*/  STS.128 [R69], R16 ;  /* 0x0000001045007388 */ /* 0x000fe80000000c00 */
[----:B------:R2:W-:Y:S01]  /*1b950*/  STS.128 [R69+0x400], R20 ;  /* 0x0004001445007388 */ /* 0x0005e20000000c00 */
[----:B------:R-:W-:Y:S01]  /*1b960*/  BAR.SYNC.DEFER_BLOCKING 0x0 ;  /* 0x0000000000007b1d */ /* 0x000fe20000010000 */
[----:B-1----:R-:W-:Y:S02]  /*1b970*/  IMAD.MOV.U32 R72, RZ, RZ, R28 ;  /* 0x000000ffff487224 */ /* 0x002fe400078e001c */
[----:B------:R-:W-:-:S03]  /*1b980*/  IMAD.MOV.U32 R73, RZ, RZ, R30 ;  /* 0x000000ffff497224 */ /* 0x000fc600078e001e */
[----:B------:R-:W1:Y:S04]  /*1b990*/  LDS.128 R76, [R2] ;  /* 0x00000000024c7984 */ /* 0x000e680000000c00 */
[----:B------:R-:W-:Y:S01]  /*1b9a0*/  LDS.128 R12, [R2+0x800] ;  /* 0x00080000020c7984 */ /* 0x000fe20000000c00 */
[----:B------:R-:W-:Y:S02]  /*1b9b0*/  IMAD.MOV.U32 R74, RZ, RZ, R32 ;  /* 0x000000ffff4a7224 */ /* 0x000fe400078e0020 */
[----:B------:R-:W-:Y:S01]  /*1b9c0*/  IMAD.MOV.U32 R75, RZ, RZ, R34 ;  /* 0x000000ffff4b7224 */ /* 0x000fe200078e0022 */
[----:B------:R-:W-:Y:S01]  /*1b9d0*/  BAR.SYNC.DEFER_BLOCKING 0x0 ;  /* 0x0000000000007b1d */ /* 0x000fe20000010000 */
[----:B------:R-:W-:Y:S02]  /*1b9e0*/  IMAD.MOV.U32 R88, RZ, RZ, R29 ;  /* 0x000000ffff587224 */ /* 0x000fe400078e001d */
[----:B------:R-:W-:-:S02]  /*1b9f0*/  IMAD.MOV.U32 R89, RZ, RZ, R31 ;  /* 0x000000ffff597224 */ /* 0x000fc400078e001f */
[----:B------:R-:W-:Y:S02]  /*1ba00*/  IMAD.MOV.U32 R90, RZ, RZ, R33 ;  /* 0x000000ffff5a7224 */ /* 0x000fe400078e0021 */
[----:B------:R-:W-:Y:S01]  /*1ba10*/  IMAD.MOV.U32 R91, RZ, RZ, R35 ;  /* 0x000000ffff5b7224 */ /* 0x000fe200078e0023 */
[----:B------:R-:W-:Y:S04]  /*1ba20*/  STS.128 [R69], R72 ;  /* 0x0000004845007388 */ /* 0x000fe80000000c00 */
[----:B------:R1:W-:Y:S01]  /*1ba30*/  STS.128 [R69+0x400], R88 ;  /* 0x0004005845007388 */ /* 0x0003e20000000c00 */
[----:B------:R-:W-:Y:S01]  /*1ba40*/  BAR.SYNC.DEFER_BLOCKING 0x0 ;  /* 0x0000000000007b1d */ /* 0x000fe20000010000 */
[----:B--2---:R-:W-:Y:S02]  /*1ba50*/  IMAD.MOV.U32 R20, RZ, RZ, R36 ;  /* 0x000000ffff147224 */ /* 0x004fe400078e0024 */
[----:B------:R-:W-:-:S03]  /*1ba60*/  IMAD.MOV.U32 R21, RZ, RZ, R38 ;  /* 0x000000ffff157224 */ /* 0x000fc600078e0026 */
[----:B------:R-:W2:Y:S04]  /*1ba70*/  LDS.128 R72, [R2] ;  /* 0x0000000002487984 */ /* 0x000ea80000000c00 */
        /* <DEDUP_REMOVED lines=11> */
[----:B------:R-:W-:Y:S02]  /*1bb30*/  IMAD.MOV.U32 R36, RZ, RZ, R44 ;  /* 0x000000ffff247224 */ /* 0x000fe400078e002c */
[----:B------:R-:W-:-:S03]  /*1bb40*/  IMAD.MOV.U32 R37, RZ, RZ, R46 ;  /* 0x000000ffff257224 */ /* 0x000fc600078e002e */
[----:B------:R-:W4:Y:S04]  /*1bb50*/  LDS.128 R40, [R2] ;  /* 0x0000000002287984 */ /* 0x000f280000000c00 */
[----:B------:R-:W-:Y:S01]  /*1bb60*/  LDS.128 R20, [R2+0x800] ;  /* 0x0008000002147984 */ /* 0x000fe20000000c00 */
[----:B------:R-:W-:Y:S02]  /*1bb70*/  IMAD.MOV.U32 R38, RZ, RZ, R48 ;  /* 0x000000ffff267224 */ /* 0x000fe400078e0030 */
[----:B------:R-:W-:Y:S01]  /*1bb80*/  IMAD.MOV.U32 R39, RZ, RZ, R50 ;  /* 0x000000ffff277224 */ /* 0x000fe200078e0032 */
[----:B------:R-:W-:Y:S01]  /*1bb90*/  BAR.SYNC.DEFER_BLOCKING 0x0 ;  /* 0x0000000000007b1d */ /* 0x000fe20000010000 */
[----:B-1----:R-:W-:Y:S02]  /*1bba0*/  IMAD.MOV.U32 R88, RZ, RZ, R45 ;  /* 0x000000ffff587224 */ /* 0x002fe400078e002d */
[----:B------:R-:W-:-:S02]  /*1bbb0*/  IMAD.MOV.U32 R89, RZ, RZ, R47 ;  /* 0x000000ffff597224 */ /* 0x000fc400078e002f */
[----:B------:R-:W-:Y:S02]  /*1bbc0*/  IMAD.MOV.U32 R90, RZ, RZ, R49 ;  /* 0x000000ffff5a7224 */ /* 0x000fe400078e0031 */
[----:B------:R-:W-:Y:S02]  /*1bbd0*/  IMAD.MOV.U32 R91, RZ, RZ, R51 ;  /* 0x000000ffff5b7224 */ /* 0x000fe400078e0033 */
[C---:B---3--:R-:W-:Y:S01]  /*1bbe0*/  IMAD R24, R68.reuse, UR4, RZ ;  /* 0x0000000444187c24 */ /* 0x048fe2000f8e02ff */
[----:B------:R-:W-:Y:S04]  /*1bbf0*/  STS.128 [R69], R36 ;  /* 0x0000002445007388 */ /* 0x000fe80000000c00 */
[----:B------:R-:W-:Y:S01]  /*1bc00*/  STS.128 [R69+0x400], R88 ;  /* 0x0004005845007388 */ /* 0x000fe20000000c00 */
[----:B------:R-:W-:Y:S01]  /*1bc10*/  BAR.SYNC.DEFER_BLOCKING 0x0 ;  /* 0x0000000000007b1d */ /* 0x000fe20000010000 */
[----:B------:R-:W-:-:S02]  /*1bc20*/  ISETP.GE.AND P0, PT, R68, UR10, PT ;  /* 0x0000000a44007c0c */ /* 0x000fc4000bf06270 */
[----:B------:R-:W-:-:S04]  /*1bc30*/  LEA R68, P1, R24, UR8, 0x2 ;  /* 0x0000000818447c11 */ /* 0x000fc8000f8210ff */
[----:B------:R-:W-:Y:S01]  /*1bc40*/  LEA.HI.X.SX32 R44, R24, UR9, 0x2, P1 ;  /* 0x00000009182c7c11 */ /* 0x000fe200088f16ff */
[----:B------:R-:W1:Y:S04]  /*1bc50*/  LDS.128 R36, [R2] ;  /* 0x0000000002247984 */ /* 0x000e680000000c00 */
[----:B------:R-:W-:Y:S01]  /*1bc60*/  LDS.128 R24, [R2+0x800] ;  /* 0x0008000002187984 */ /* 0x000fe20000000c00 */
[----:B--2---:R-:W-:Y:S02]  /*1bc70*/  IMAD.MOV.U32 R32, RZ, RZ, R52 ;  /* 0x000000ffff207224 */ /* 0x004fe400078e0034 */
[----:B------:R-:W-:Y:S02]  /*1bc80*/  IMAD.MOV.U32 R33, RZ, RZ, R54 ;  /* 0x000000ffff217224 */ /* 0x000fe400078e0036 */
[----:B------:R-:W-:-:S02]  /*1bc90*/  IMAD.MOV.U32 R34, RZ, RZ, R56 ;  /* 0x000000ffff227224 */ /* 0x000fc400078e0038 */
[----:B------:R-:W-:Y:S01]  /*1bca0*/  IMAD.MOV.U32 R35, RZ, RZ, R58 ;  /* 0x000000ffff237224 */ /* 0x000fe200078e003a */
[----:B------:R-:W-:Y:S01]  /*1bcb0*/  BAR.SYNC.DEFER_BLOCKING 0x0 ;  /* 0x0000000000007b1d */ /* 0x000fe20000010000 */
[----:B------:R-:W-:Y:S02]  /*1bcc0*/  IMAD.MOV.U32 R48, RZ, RZ, R53 ;  /* 0x000000ffff307224 */ /* 0x000fe400078e0035 */
[----:B------:R-:W-:Y:S02]  /*1bcd0*/  IMAD.MOV.U32 R49, RZ, RZ, R55 ;  /* 0x000000ffff317224 */ /* 0x000fe400078e0037 */
[----:B------:R-:W-:Y:S02]  /*1bce0*/  IMAD.MOV.U32 R50, RZ, RZ, R57 ;  /* 0x000000ffff327224 */ /* 0x000fe400078e0039 */
[----:B------:R-:W-:Y:S01]  /*1bcf0*/  IMAD.MOV.U32 R51, RZ, RZ, R59 ;  /* 0x000000ffff337224 */ /* 0x000fe200078e003b */
[----:B-----5:R-:W-:Y:S01]  /*1bd00*/  LOP3.LUT R29, R0, R3, RZ, 0xfc, !PT ;  /* 0x00000003001d7212 */ /* 0x020fe200078efcff */
[----:B------:R-:W-:Y:S04]  /*1bd10*/  STS.128 [R69], R32 ;  /* 0x0000002045007388 */ /* 0x000fe80000000c00 */
[----:B------:R2:W-:Y:S01]  /*1bd20*/  STS.128 [R69+0x400], R48 ;  /* 0x0004003045007388 */ /* 0x0005e20000000c00 */
[----:B------:R-:W-:Y:S01]  /*1bd30*/  BAR.SYNC.DEFER_BLOCKING 0x0 ;  /* 0x0000000000007b1d */ /* 0x000fe20000010000 */
[C---:B------:R-:W-:Y:S01]  /*1bd40*/  ISETP.LT.AND P2, PT, R29.reuse, UR11, !P0 ;  /* 0x0000000b1d007c0c */ /* 0x040fe2000c741270 */
[----:B----4-:R-:W-:-:S05]  /*1bd50*/  IMAD R29, R29, UR5, RZ ;  /* 0x000000051d1d7c24 */ /* 0x010fca000f8e02ff */
[----:B------:R-:W-:-:S04]  /*1bd60*/  LEA R46, P1, R29, R68, 0x2 ;  /* 0x000000441d2e7211 */ /* 0x000fc800078210ff */
[----:B------:R-:W-:Y:S01]  /*1bd70*/  LEA.HI.X.SX32 R47, R29, R44, 0x2, P1 ;  /* 0x0000002c1d2f7211 */ /* 0x000fe200008f16ff */
[----:B------:R-:W3:Y:S04]  /*1bd80*/  LDS.128 R32, [R2] ;  /* 0x0000000002207984 */ /* 0x000ee80000000c00 */
[----:B------:R-:W-:Y:S01]  /*1bd90*/  LDS.128 R28, [R2+0x800] ;  /* 0x00080000021c7984 */ /* 0x000fe20000000c00 */
[----:B------:R-:W-:Y:S02]  /*1bda0*/  IMAD.MOV.U32 R56, RZ, RZ, R60 ;  /* 0x000000ffff387224 */ /* 0x000fe400078e003c */
[----:B------:R-:W-:Y:S02]  /*1bdb0*/  IMAD.MOV.U32 R60, RZ, RZ, R61 ;  /* 0x000000ffff3c7224 */ /* 0x000fe400078e003d */
[----:B------:R-:W-:-:S02]  /*1bdc0*/  IMAD.MOV.U32 R57, RZ, RZ, R62 ;  /* 0x000000ffff397224 */ /* 0x000fc400078e003e */
[----:B------:R-:W-:Y:S02]  /*1bdd0*/  IMAD.MOV.U32 R61, RZ, RZ, R63 ;  /* 0x000000ffff3d7224 */ /* 0x000fe400078e003f */
[----:B------:R-:W-:Y:S02]  /*1bde0*/  IMAD.MOV.U32 R58, RZ, RZ, R64 ;  /* 0x000000ffff3a7224 */ /* 0x000fe400078e0040 */
[----:B------:R-:W-:Y:S01]  /*1bdf0*/  IMAD.MOV.U32 R59, RZ, RZ, R66 ;  /* 0x000000ffff3b7224 */ /* 0x000fe200078e0042 */
[----:B------:R-:W-:Y:S01]  /*1be00*/  BAR.SYNC.DEFER_BLOCKING 0x0 ;  /* 0x0000000000007b1d */ /* 0x000fe20000010000 */
[----:B------:R-:W-:Y:S02]  /*1be10*/  IMAD.MOV.U32 R62, RZ, RZ, R65 ;  /* 0x000000ffff3e7224 */ /* 0x000fe400078e0041 */
[----:B------:R-:W-:Y:S01]  /*1be20*/  IMAD.MOV.U32 R63, RZ, RZ, R67 ;  /* 0x000000ffff3f7224 */ /* 0x000fe200078e0043 */
[C-C-:B------:R-:W-:Y:S02]  /*1be30*/  LOP3.LUT R45, R0.reuse, 0x2, R3.reuse, 0xfe, !PT ;  /* 0x00000002002d7812 */ /* 0x140fe400078efe03 */
[----:B------:R-:W-:Y:S04]  /*1be40*/  STS.128 [R69], R56 ;  /* 0x0000003845007388 */ /* 0x000fe80000000c00 */
[----:B------:R-:W-:Y:S01]  /*1be50*/  STS.128 [R69+0x400], R60 ;  /* 0x0004003c45007388 */ /* 0x000fe20000000c00 */
[----:B------:R-:W-:Y:S01]  /*1be60*/  BAR.SYNC.DEFER_BLOCKING 0x0 ;  /* 0x0000000000007b1d */ /* 0x000fe20000010000 */
[----:B--2---:R-:W-:-:S02]  /*1be70*/  LOP3.LUT R51, R0, 0x4, R3, 0xfe, !PT ;  /* 0x0000000400337812 */ /* 0x004fc400078efe03 */
[C---:B------:R-:W-:Y:S01]  /*1be80*/  ISETP.LT.AND P1, PT, R45.reuse, UR11, !P0 ;  /* 0x0000000b2d007c0c */ /* 0x040fe2000c721270 */
[----:B------:R-:W-:Y:S01]  /*1be90*/  IMAD R45, R45, UR5, RZ ;  /* 0x000000052d2d7c24 */ /* 0x000fe2000f8e02ff */
[C---:B------:R-:W-:Y:S01]  /*1bea0*/  ISETP.LT.AND P4, PT, R51.reuse, UR11, !P0 ;  /* 0x0000000b33007c0c */ /* 0x040fe2000c781270 */
[----:B------:R-:W-:Y:S01]  /*1beb0*/  IMAD R51, R51, UR5, RZ ;  /* 0x0000000533337c24 */ /* 0x000fe2000f8e02ff */
[C-C-:B------:R-:W-:Y:S02]  /*1bec0*/  LOP3.LUT R53, R0.reuse, 0x6, R3.reuse, 0xfe, !PT ;  /* 0x0000000600357812 */ /* 0x140fe400078efe03 */
[----:B------:R-:W-:Y:S02]  /*1bed0*/  LOP3.LUT R52, R0, 0x8, R3, 0xfe, !PT ;  /* 0x0000000800347812 */ /* 0x000fe400078efe03 */
[C---:B------:R-:W-:Y:S01]  /*1bee0*/  ISETP.LT.AND P3, PT, R53.reuse, UR11, !P0 ;  /* 0x0000000b35007c0c */ /* 0x040fe2000c761270 */
[----:B------:R-:W-:Y:S01]  /*1bef0*/  IMAD R53, R53, UR5, RZ ;  /* 0x0000000535357c24 */ /* 0x000fe2000f8e02ff */
[-C--:B------:R-:W-:Y:S01]  /*1bf00*/  LEA R50, P5, R51, R68.reuse, 0x2 ;  /* 0x0000004433327211 */ /* 0x080fe200078a10ff */
[----:B------:R2:W-:Y:S01]  /*1bf10*/  @P2 STG.E desc[UR16][R46.64], R84 ;  /* 0x000000542e002986 */ /* 0x0005e2000c101910 */
[----:B------:R-:W-:-:S04]  /*1bf20*/  LEA R48, P2, R45, R68, 0x2 ;  /* 0x000000442d307211 */ /* 0x000fc800078410ff */
[-C--:B------:R-:W-:Y:S01]  /*1bf30*/  LEA.HI.X.SX32 R49, R45, R44.reuse, 0x2, P2 ;  /* 0x0000002c2d317211 */ /* 0x080fe200010f16ff */
[C---:B------:R-:W-:Y:S01]  /*1bf40*/  IMAD R45, R52.reuse, UR5, RZ ;  /* 0x00000005342d7c24 */ /* 0x040fe2000f8e02ff */
[----:B------:R-:W-:Y:S02]  /*1bf50*/  ISETP.LT.AND P2, PT, R52, UR11, !P0 ;  /* 0x0000000b34007c0c */ /* 0x000fe4000c741270 */
[----:B------:R-:W-:Y:S01]  /*1bf60*/  LEA.HI.X.SX32 R51, R51, R44, 0x2, P5 ;  /* 0x0000002c33337211 */ /* 0x000fe200028f16ff */
[----:B------:R4:W-:Y:S01]  /*1bf70*/  @P1 STG.E desc[UR16][R48.64], R85 ;  /* 0x0000005530001986 */ /* 0x0009e2000c101910 */
[-C--:B------:R-:W-:Y:S02]  /*1bf80*/  LEA R52, P1, R45, R68.reuse, 0x2 ;  /* 0x000000442d347211 */ /* 0x080fe400078210ff */
[----:B--2---:R-:W-:Y:S02]  /*1bf90*/  LEA R46, P5, R53, R68, 0x2 ;  /* 0x00000044352e7211 */ /* 0x004fe400078a10ff */
[----:B------:R-:W-:-:S02]  /*1bfa0*/  LOP3.LUT R54, R0, 0xa, R3, 0xfe, !PT ;  /* 0x0000000a00367812 */ /* 0x000fc400078efe03 */
[-C--:B------:R-:W-:Y:S02]  /*1bfb0*/  LEA.HI.X.SX32 R47, R53, R44.reuse, 0x2, P5 ;  /* 0x0000002c352f7211 */ /* 0x080fe400028f16ff */
[----:B------:R-:W-:Y:S01]  /*1bfc0*/  LEA.HI.X.SX32 R53, R45, R44, 0x2, P1 ;  /* 0x0000002c2d357211 */ /* 0x000fe200008f16ff */
[----:B------:R-:W-:Y:S01]  /*1bfd0*/  IMAD R45, R54, UR5, RZ ;  /* 0x00000005362d7c24 */ /* 0x000fe2000f8e02ff */
[--C-:B------:R-:W-:Y:S01]  /*1bfe0*/  LOP3.LUT R55, R0, 0xc, R3.reuse, 0xfe, !PT ;  /* 0x0000000c00377812 */ /* 0x100fe200078efe03 */
[----:B------:R2:W-:Y:S01]  /*1bff0*/  @P4 STG.E desc[UR16][R50.64], R86 ;  /* 0x0000005632004986 */ /* 0x0005e2000c101910 */
[----:B------:R-:W-:Y:S02]  /*1c000*/  ISETP.LT.AND P1, PT, R54, UR11, !P0 ;  /* 0x0000000b36007c0c */ /* 0x000fe4000c721270 */
[----:B----4-:R-:W-:Y:S01]  /*1c010*/  LOP3.LUT R49, R0, 0xe, R3, 0xfe, !PT ;  /* 0x0000000e00317812 */ /* 0x010fe200078efe03 */
[----:B------:R4:W-:Y:S01]  /*1c020*/  @P3 STG.E desc[UR16][R46.64], R87 ;  /* 0x000000572e003986 */ /* 0x0009e2000c101910 */
[C---:B------:R-:W-:Y:S01]  /*1c030*/  ISETP.LT.AND P4, PT, R55.reuse, UR11, !P0 ;  /* 0x0000000b37007c0c */ /* 0x040fe2000c781270 */
[----:B------:R-:W-:-:S02]  /*1c040*/  IMAD R55, R55, UR5, RZ ;  /* 0x0000000537377c24 */ /* 0x000fc4000f8e02ff */
[----:B------:R1:W-:Y:S01]  /*1c050*/  @P2 STG.E desc[UR16][R52.64], R80 ;  /* 0x0000005034002986 */ /* 0x0003e2000c101910 */
[-C--:B------:R-:W-:Y:S02]  /*1c060*/  LEA R48, P2, R45, R68.reuse, 0x2 ;  /* 0x000000442d307211 */ /* 0x080fe400078410ff */
[----:B--2---:R-:W-:Y:S01]  /*1c070*/  LOP3.LUT R50, R0, 0x10, R3, 0xfe, !PT ;  /* 0x0000001000327812 */ /* 0x004fe200078efe03 */
[C---:B------:R-:W-:Y:S01]  /*1c080*/  IMAD R51, R49.reuse, UR5, RZ ;  /* 0x0000000531337c24 */ /* 0x040fe2000f8e02ff */
[----:B------:R-:W-:Y:S02]  /*1c090*/  ISETP.LT.AND P3, PT, R49, UR11, !P0 ;  /* 0x0000000b31007c0c */ /* 0x000fe4000c761270 */
[----:B----4-:R-:W-:Y:S02]  /*1c0a0*/  LEA R46, P5, R55, R68, 0x2 ;  /* 0x00000044372e7211 */ /* 0x010fe400078a10ff */
[----:B------:R-:W-:Y:S01]  /*1c0b0*/  LEA.HI.X.SX32 R49, R45, R44, 0x2, P2 ;  /* 0x0000002c2d317211 */ /* 0x000fe200010f16ff */
[C---:B------:R-:W-:Y:S01]  /*1c0c0*/  IMAD R45, R50.reuse, UR5, RZ ;  /* 0x00000005322d7c24 */ /* 0x040fe2000f8e02ff */
[----:B------:R-:W-:-:S02]  /*1c0d0*/  ISETP.LT.AND P2, PT, R50, UR11, !P0 ;  /* 0x0000000b32007c0c */ /* 0x000fc4000c741270 */
[----:B------:R-:W-:Y:S01]  /*1c0e0*/  LEA.HI.X.SX32 R47, R55, R44, 0x2, P5 ;  /* 0x0000002c372f7211 */ /* 0x000fe200028f16ff */
[----:B------:R2:W-:Y:S01]  /*1c0f0*/  @P1 STG.E desc[UR16][R48.64], R81 ;  /* 0x0000005130001986 */ /* 0x0005e2000c101910 */
[-C--:B------:R-:W-:Y:S02]  /*1c100*/  LEA R50, P5, R51, R68.reuse, 0x2 ;  /* 0x0000004433327211 */ /* 0x080fe400078a10ff */
[----:B-1----:R-:W-:Y:S02]  /*1c110*/  LEA R52, P1, R45, R68, 0x2 ;  /* 0x000000442d347211 */ /* 0x002fe400078210ff */
[C-C-:B------:R-:W-:Y:S02]  /*1c120*/  LOP3.LUT R55, R0.reuse, 0x12, R3.reuse, 0xfe, !PT ;  /* 0x0000001200377812 */ /* 0x140fe400078efe03 */
[-C--:B------:R-:W-:Y:S02]  /*1c130*/  LEA.HI.X.SX32 R51, R51, R44.reuse, 0x2, P5 ;  /* 0x0000002c33337211 */ /* 0x080fe400028f16ff */
[----:B------:R-:W-:Y:S01]  /*1c140*/  LEA.HI.X.SX32 R53, R45, R44, 0x2, P1 ;  /* 0x0000002c2d357211 */ /* 0x000fe200008f16ff */
[C---:B------:R-:W-:Y:S01]  /*1c150*/  IMAD R45, R55.reuse, UR5, RZ ;  /* 0x00000005372d7c24 */ /* 0x040fe2000f8e02ff */
[----:B------:R-:W-:Y:S01]  /*1c160*/  LOP3.LUT R54, R0, 0x14, R3, 0xfe, !PT ;  /* 0x0000001400367812 */ /* 0x000fe200078efe03 */
[----:B------:R1:W-:Y:S01]  /*1c170*/  @P4 STG.E desc[UR16][R46.64], R82 ;  /* 0x000000522e004986 */ /* 0x0003e2000c101910 */
[----:B------:R-:W-:-:S02]  /*1c180*/  ISETP.LT.AND P1, PT, R55, UR11, !P0 ;  /* 0x0000000b37007c0c */ /* 0x000fc4000c721270 */
[C---:B------:R-:W-:Y:S01]  /*1c190*/  ISETP.LT.AND P4, PT, R54.reuse, UR11, !P0 ;  /* 0x0000000b36007c0c */ /* 0x040fe2000c781270 */
[----:B------:R4:W-:Y:S01]  /*1c1a0*/  @P3 STG.E desc[UR16][R50.64], R83 ;  /* 0x0000005332003986 */ /* 0x0009e2000c101910 */
[----:B--2---:R-:W-:Y:S01]  /*1c1b0*/  IMAD R49, R54, UR5, RZ ;  /* 0x0000000536317c24 */ /* 0x004fe2000f8e02ff */
[C-C-:B------:R-:W-:Y:S02]  /*1c1c0*/  LOP3.LUT R54, R0.reuse, 0x18, R3.reuse, 0xfe, !PT ;  /* 0x0000001800367812 */ /* 0x140fe400078efe03 */
[----:B------:R2:W-:Y:S01]  /*1c1d0*/  @P2 STG.E desc[UR16][R52.64], R76 ;  /* 0x0000004c34002986 */ /* 0x0005e2000c101910 */
[----:B------:R-:W-:Y:S02]  /*1c1e0*/  LOP3.LUT R48, R0, 0x16, R3, 0xfe, !PT ;  /* 0x0000001600307812 */ /* 0x000fe400078efe03 */
[----:B-1----:R-:W-:-:S04]  /*1c1f0*/  LEA R46, P2, R45, R68, 0x2 ;  /* 0x000000442d2e7211 */ /* 0x002fc800078410ff */
[----:B------:R-:W-:Y:S01]  /*1c200*/  LEA.HI.X.SX32 R47, R45, R44, 0x2, P2 ;  /* 0x0000002c2d2f7211 */ /* 0x000fe200010f16ff */
[----:B------:R-:W-:Y:S01]  /*1c210*/  IMAD R45, R54, UR5, RZ ;  /* 0x00000005362d7c24 */ /* 0x000fe2000f8e02ff */
[C---:B------:R-:W-:Y:S01]  /*1c220*/  ISETP.LT.AND P3, PT, R48.reuse, UR11, !P0 ;  /* 0x0000000b30007c0c */ /* 0x040fe2000c761270 */
[----:B----4-:R-:W-:Y:S01]  /*1c230*/  IMAD R51, R48, UR5, RZ ;  /* 0x0000000530337c24 */ /* 0x010fe2000f8e02ff */
[-C--:B------:R-:W-:Y:S01]  /*1c240*/  LEA R48, P5, R49, R68.reuse, 0x2 ;  /* 0x0000004431307211 */ /* 0x080fe200078a10ff */
[----:B------:R1:W-:Y:S01]  /*1c250*/  @P1 STG.E desc[UR16][R46.64], R77 ;  /* 0x0000004d2e001986 */ /* 0x0003e2000c101910 */
[----:B------:R-:W-:Y:S02]  /*1c260*/  ISETP.LT.AND P2, PT, R54, UR11, !P0 ;  /* 0x0000000b36007c0c */ /* 0x000fe4000c741270 */
[----:B--2---:R-:W-:Y:S02]  /*1c270*/  LEA R52, P1, R45, R68, 0x2 ;  /* 0x000000442d347211 */ /* 0x004fe400078210ff */
[----:B------:R-:W-:-:S02]  /*1c280*/  LOP3.LUT R54, R0, 0x1a, R3, 0xfe, !PT ;  /* 0x0000001a00367812 */ /* 0x000fc400078efe03 */
[----:B------:R-:W-:Y:S02]  /*1c290*/  LEA.HI.X.SX32 R49, R49, R44, 0x2, P5 ;  /* 0x0000002c31317211 */ /* 0x000fe400028f16ff */
[----:B------:R-:W-:Y:S02]  /*1c2a0*/  LEA R50, P5, R51, R68, 0x2 ;  /* 0x0000004433327211 */ /* 0x000fe400078a10ff */
[-C--:B------:R-:W-:Y:S01]  /*1c2b0*/  LEA.HI.X.SX32 R53, R45, R44.reuse, 0x2, P1 ;  /* 0x0000002c2d357211 */ /* 0x080fe200008f16ff */
[C---:B------:R-:W-:Y:S01]  /*1c2c0*/  IMAD R45, R54.reuse, UR5, RZ ;  /* 0x00000005362d7c24 */ /* 0x040fe2000f8e02ff */
[----:B------:R-:W-:Y:S02]  /*1c2d0*/  ISETP.LT.AND P1, PT, R54, UR11, !P0 ;  /* 0x0000000b36007c0c */ /* 0x000fe4000c721270 */
[----:B------:R-:W-:Y:S01]  /*1c2e0*/  LEA.HI.X.SX32 R51, R51, R44, 0x2, P5 ;  /* 0x0000002c33337211 */ /* 0x000fe200028f16ff */
[----:B------:R2:W-:Y:S01]  /*1c2f0*/  @P4 STG.E desc[UR16][R48.64], R78 ;  /* 0x0000004e30004986 */ /* 0x0005e2000c101910 */
[----:B-1----:R-:W-:-:S02]  /*1c300*/  LOP3.LUT R47, R0, 0x1e, R3, 0xfe, !PT ;  /* 0x0000001e002f7812 */ /* 0x002fc400078efe03 */
[C-C-:B------:R-:W-:Y:S02]  /*1c310*/  LOP3.LUT R55, R0.reuse, 0x1c, R3.reuse, 0xfe, !PT ;  /* 0x0000001c00377812 */ /* 0x140fe400078efe03 */
[----:B------:R-:W-:Y:S01]  /*1c320*/  LEA R46, P5, R45, R68, 0x2 ;  /* 0x000000442d2e7211 */ /* 0x000fe200078a10ff */
[----:B------:R1:W-:Y:S01]  /*1c330*/  @P3 STG.E desc[UR16][R50.64], R79 ;  /* 0x0000004f32003986 */ /* 0x0003e2000c101910 */
[----:B------:R-:W-:Y:S02]  /*1c340*/  ISETP.LT.AND P3, PT, R47, UR11, !P0 ;  /* 0x0000000b2f007c0c */ /* 0x000fe4000c761270 */
[----:B--2---:R-:W-:Y:S01]  /*1c350*/  LOP3.LUT R49, R0, 0x20, R3, 0xfe, !PT ;  /* 0x0000002000317812 */ /* 0x004fe200078efe03 */
[----:B------:R2:W-:Y:S01]  /*1c360*/  @P2 STG.E desc[UR16][R52.64], R72 ;  /* 0x0000004834002986 */ /* 0x0005e2000c101910 */
[C---:B------:R-:W-:Y:S01]  /*1c370*/  ISETP.LT.AND P2, PT, R55.reuse, UR11, !P0 ;  /* 0x0000000b37007c0c */ /* 0x040fe2000c741270 */
[----:B------:R-:W-:Y:S02]  /*1c380*/  IMAD R55, R55, UR5, RZ ;  /* 0x0000000537377c24 */ /* 0x000fe4000f8e02ff */
[----:B-1----:R-:W-:Y:S01]  /*1c390*/  IMAD R51, R47, UR5, RZ ;  /* 0x000000052f337c24 */ /* 0x002fe2000f8e02ff */
[----:B------:R-:W-:Y:S01]  /*1c3a0*/  LEA.HI.X.SX32 R47, R45, R44, 0x2, P5 ;  /* 0x0000002c2d2f7211 */ /* 0x000fe200028f16ff */
[----:B------:R-:W-:Y:S01]  /*1c3b0*/  IMAD R45, R49, UR5, RZ ;  /* 0x00000005312d7c24 */ /* 0x000fe2000f8e02ff */
[----:B------:R-:W-:-:S02]  /*1c3c0*/  LEA R48, P4, R55, R68, 0x2 ;  /* 0x0000004437307211 */ /* 0x000fc400078810ff */
[----:B------:R-:W-:Y:S01]  /*1c3d0*/  LOP3.LUT R54, R0, 0x22, R3, 0xfe, !PT ;  /* 0x0000002200367812 */ /* 0x000fe200078efe03 */
[----:B------:R1:W-:Y:S01]  /*1c3e0*/  @P1 STG.E desc[UR16][R46.64], R73 ;  /* 0x000000492e001986 */ /* 0x0003e2000c101910 */
[----:B--2---:R-:W-:Y:S02]  /*1c3f0*/  LEA R52, P1, R45, R68, 0x2 ;  /* 0x000000442d347211 */ /* 0x004fe400078210ff */
[----:B------:R-:W-:Y:S02]  /*1c400*/  ISETP.LT.AND P5, PT, R49, UR11, !P0 ;  /* 0x0000000b31007c0c */ /* 0x000fe4000c7a1270 */
[-C--:B------:R-:W-:Y:S02]  /*1c410*/  LEA.HI.X.SX32 R49, R55, R44.reuse, 0x2, P4 ;  /* 0x0000002c37317211 */ /* 0x080fe400020f16ff */
[----:B------:R-:W-:Y:S01]  /*1c420*/  LEA.HI.X.SX32 R53, R45, R44, 0x2, P1 ;  /* 0x0000002c2d357211 */ /* 0x000fe200008f16ff */
[C---:B------:R-:W-:Y:S01]  /*1c430*/  IMAD R45, R54.reuse, UR5, RZ ;  /* 0x00000005362d7c24 */ /* 0x040fe2000f8e02ff */
[----:B------:R-:W-:-:S02]  /*1c440*/  ISETP.LT.AND P4, PT, R54, UR11, !P0 ;  /* 0x0000000b36007c0c */ /* 0x000fc4000c781270 */
[C-C-:B------:R-:W-:Y:S01]  /*1c450*/  LOP3.LUT R57, R0.reuse, 0x24, R3.reuse, 0xfe, !PT ;  /* 0x0000002400397812 */ /* 0x140fe200078efe03 */
[----:B------:R2:W-:Y:S01]  /*1c460*/  @P2 STG.E desc[UR16][R48.64], R74 ;  /* 0x0000004a30002986 */ /* 0x0005e2000c101910 */
[-C--:B------:R-:W-:Y:S02]  /*1c470*/  LEA R50, P6, R51, R68.reuse, 0x2 ;  /* 0x0000004433327211 */ /* 0x080fe400078c10ff */
[C-C-:B------:R-:W-:Y:S02]  /*1c480*/  LOP3.LUT R56, R0.reuse, 0x26, R3.reuse, 0xfe, !PT ;  /* 0x0000002600387812 */ /* 0x140fe400078efe03 */
[----:B-1----:R-:W-:Y:S02]  /*1c490*/  LEA R46, P2, R45, R68, 0x2 ;  /* 0x000000442d2e7211 */ /* 0x002fe400078410ff */
[-C--:B------:R-:W-:Y:S02]  /*1c4a0*/  LEA.HI.X.SX32 R51, R51, R44.reuse, 0x2, P6 ;  /* 0x0000002c33337211 */ /* 0x080fe400030f16ff */
[--C-:B------:R-:W-:Y:S01]  /*1c4b0*/  LOP3.LUT R55, R0, 0x28, R3.reuse, 0xfe, !PT ;  /* 0x0000002800377812 */ /* 0x100fe200078efe03 */
[----:B--2---:R-:W-:Y:S01]  /*1c4c0*/  IMAD R49, R57, UR5, RZ ;  /* 0x0000000539317c24 */ /* 0x004fe2000f8e02ff */
[----:B------:R-:W-:Y:S01]  /*1c4d0*/  LEA.HI.X.SX32 R47, R45, R44, 0x2, P2 ;  /* 0x0000002c2d2f7211 */ /* 0x000fe200010f16ff */
[----:B------:R-:W-:Y:S01]  /*1c4e0*/  IMAD R45, R56, UR5, RZ ;  /* 0x00000005382d7c24 */ /* 0x000fe2000f8e02ff */
[----:B------:R-:W-:-:S02]  /*1c4f0*/  LOP3.LUT R54, R0, 0x2a, R3, 0xfe, !PT ;  /* 0x0000002a00367812 */ /* 0x000fc400078efe03 */
[----:B------:R-:W-:Y:S01]  /*1c500*/  ISETP.LT.AND P1, PT, R57, UR11, !P0 ;  /* 0x0000000b39007c0c */ /* 0x000fe2000c721270 */
[----:B------:R1:W-:Y:S01]  /*1c510*/  @P3 STG.E desc[UR16][R50.64], R75 ;  /* 0x0000004b32003986 */ /* 0x0003e2000c101910 */
[----:B------:R-:W-:Y:S02]  /*1c520*/  LEA R48, P6, R49, R68, 0x2 ;  /* 0x0000004431307211 */ /* 0x000fe400078c10ff */
[----:B------:R-:W-:Y:S01]  /*1c530*/  ISETP.LT.AND P3, PT, R56, UR11, !P0 ;  /* 0x0000000b38007c0c */ /* 0x000fe2000c761270 */
[----:B------:R2:W-:Y:S01]  /*1c540*/  @P5 STG.E desc[UR16][R52.64], R40 ;  /* 0x0000002834005986 */ /* 0x0005e2000c101910 */
[----:B------:R-:W-:Y:S02]  /*1c550*/  ISETP.LT.AND P2, PT, R55, UR11, !P0 ;  /* 0x0000000b37007c0c */ /* 0x000fe4000c741270 */
[----:B------:R-:W-:Y:S01]  /*1c560*/  LEA.HI.X.SX32 R49, R49, R44, 0x2, P6 ;  /* 0x0000002c31317211 */ /* 0x000fe200030f16ff */
[----:B------:R4:W-:Y:S01]  /*1c570*/  @P4 STG.E desc[UR16][R46.64], R41 ;  /* 0x000000292e004986 */ /* 0x0009e2000c101910 */
[----:B------:R-:W-:-:S02]  /*1c580*/  ISETP.LT.AND P6, PT, R54, UR11, !P0 ;  /* 0x0000000b36007c0c */ /* 0x000fc4000c7c1270 */
[----:B-1----:R-:W-:Y:S01]  /*1c590*/  LEA R50, P4, R45, R68, 0x2 ;  /* 0x000000442d327211 */ /* 0x002fe200078810ff */
[----:B--2---:R-:W-:Y:S02]  /*1c5a0*/  IMAD R53, R55, UR5, RZ ;  /* 0x0000000537357c24 */ /* 0x004fe4000f8e02ff */
[----:B------:R-:W-:Y:S01]  /*1c5b0*/  IMAD R55, R54, UR5, RZ ;  /* 0x0000000536377c24 */ /* 0x000fe2000f8e02ff */
[----:B------:R-:W-:Y:S02]  /*1c5c0*/  LEA.HI.X.SX32 R51, R45, R44, 0x2, P4 ;  /* 0x0000002c2d337211 */ /* 0x000fe400020f16ff */
[-C--:B------:R-:W-:Y:S02]  /*1c5d0*/  LEA R52, P5, R53, R68.reuse, 0x2 ;  /* 0x0000004435347211 */ /* 0x080fe400078a10ff */
[----:B------:R-:W-:Y:S02]  /*1c5e0*/  LEA R54, P4, R55, R68, 0x2 ;  /* 0x0000004437367211 */ /* 0x000fe400078810ff */
[----:B----4-:R-:W-:Y:S01]  /*1c5f0*/  LOP3.LUT R41, R0, 0x2c, R3, 0xfe, !PT ;  /* 0x0000002c00297812 */ /* 0x010fe200078efe03 */
[----:B------:R-:W-:Y:S01]  /*1c600*/  @P1 STG.E desc[UR16][R48.64], R42 ;  /* 0x0000002a30001986 */ /* 0x000fe2000c101910 */
[----:B------:R-:W-:-:S02]  /*1c610*/  LEA.HI.X.SX32 R53, R53, R44, 0x2, P5 ;  /* 0x0000002c35357211 */ /* 0x000fc400028f16ff */
[----:B------:R-:W-:Y:S02]  /*1c620*/  LEA.HI.X.SX32 R55, R55, R44, 0x2, P4 ;  /* 0x0000002c37377211 */ /* 0x000fe400020f16ff */
[C-C-:B------:R-:W-:Y:S02]  /*1c630*/  LOP3.LUT R40, R0.reuse, 0x2e, R3.reuse, 0xfe, !PT ;  /* 0x0000002e00287812 */ /* 0x140fe400078efe03 */
[C---:B------:R-:W-:Y:S01]  /*1c640*/  ISETP.LT.AND P1, PT, R41.reuse, UR11, !P0 ;  /* 0x0000000b29007c0c */ /* 0x040fe2000c721270 */
[----:B------:R-:W-:Y:S01]  /*1c650*/  IMAD R41, R41, UR5, RZ ;  /* 0x0000000529297c24 */ /* 0x000fe2000f8e02ff */
[----:B------:R-:W-:Y:S01]  /*1c660*/  LOP3.LUT R45, R0, 0x30, R3, 0xfe, !PT ;  /* 0x00000030002d7812 */ /* 0x000fe200078efe03 */
[----:B------:R1:W-:Y:S01]  /*1c670*/  @P3 STG.E desc[UR16][R50.64], R43 ;  /* 0x0000002b32003986 */ /* 0x0003e2000c101910 */
[----:B------:R-:W-:-:S03]  /*1c680*/  ISETP.LT.AND P3, PT, R40, UR11, !P0 ;  /* 0x0000000b28007c0c */ /* 0x000fc6000c761270 */
[----:B------:R2:W-:Y:S01]  /*1c690*/  @P2 STG.E desc[UR16][R52.64], R36 ;  /* 0x0000002434002986 */ /* 0x0005e2000c101910 */
[C---:B------:R-:W-:Y:S01]  /*1c6a0*/  ISETP.LT.AND P2, PT, R45.reuse, UR11, !P0 ;  /* 0x0000000b2d007c0c */ /* 0x040fe2000c741270 */
[----:B------:R-:W-:Y:S02]  /*1c6b0*/  IMAD R45, R45, UR5, RZ ;  /* 0x000000052d2d7c24 */ /* 0x000fe4000f8e02ff */
[----:B------:R4:W-:Y:S01]  /*1c6c0*/  @P6 STG.E desc[UR16][R54.64], R37 ;  /* 0x0000002536006986 */ /* 0x0009e2000c101910 */
[----:B-1----:R-:W-:-:S03]  /*1c6d0*/  IMAD R43, R40, UR5, RZ ;  /* 0x00000005282b7c24 */ /* 0x002fc6000f8e02ff */
[----:B------:R-:W1:Y:S01]  /*1c6e0*/  LDS.128 R48, [R2] ;  /* 0x0000000002307984 */ /* 0x000e620000000c00 */
[-C--:B------:R-:W-:Y:S02]  /*1c6f0*/  LEA R40, P6, R41, R68.reuse, 0x2 ;  /* 0x0000004429287211 */ /* 0x080fe400078c10ff */
[----:B--2---:R-:W-:Y:S02]  /*1c700*/  LEA R36, P5, R43, R68, 0x2 ;  /* 0x000000442b247211 */ /* 0x004fe400078a10ff */
[----:B------:R-:W-:Y:S02]  /*1c710*/  LEA.HI.X.SX32 R41, R41, R44, 0x2, P6 ;  /* 0x0000002c29297211 */ /* 0x000fe400030f16ff */
[----:B------:R-:W-:Y:S02]  /*1c720*/  LEA R42, P6, R45, R68, 0x2 ;  /* 0x000000442d2a7211 */ /* 0x000fe400078c10ff */
[----:B------:R-:W-:Y:S02]  /*1c730*/  LOP3.LUT R47, R0, 0x32, R3, 0xfe, !PT ;  /* 0x00000032002f7812 */ /* 0x000fe400078efe03 */
[----:B----4-:R-:W-:-:S02]  /*1c740*/  LEA.HI.X.SX32 R37, R43, R44, 0x2, P5 ;  /* 0x0000002c2b257211 */ /* 0x010fc400028f16ff */
[----:B------:R-:W-:Y:S02]  /*1c750*/  LEA.HI.X.SX32 R43, R45, R44, 0x2, P6 ;  /* 0x0000002c2d2b7211 */ /* 0x000fe400030f16ff */
[C---:B------:R-:W-:Y:S01]  /*1c760*/  ISETP.LT.AND P4, PT, R47.reuse, UR11, !P0 ;  /* 0x0000000b2f007c0c */ /* 0x040fe2000c781270 */
[----:B------:R-:W-:Y:S01]  /*1c770*/  IMAD R47, R47, UR5, RZ ;  /* 0x000000052f2f7c24 */ /* 0x000fe2000f8e02ff */
[----:B------:R-:W-:Y:S01]  /*1c780*/  LOP3.LUT R45, R0, 0x34, R3, 0xfe, !PT ;  /* 0x00000034002d7812 */ /* 0x000fe200078efe03 */
[----:B------:R2:W-:Y:S04]  /*1c790*/  @P1 STG.E desc[UR16][R40.64], R38 ;  /* 0x0000002628001986 */ /* 0x0005e8000c101910 */
[----:B------:R4:W-:Y:S01]  /*1c7a0*/  @P3 STG.E desc[UR16][R36.64], R39 ;  /* 0x0000002724003986 */ /* 0x0009e2000c101910 */
[----:B------:R-:W-:-:S03]  /*1c7b0*/  LEA R46, P5, R47, R68, 0x2 ;  /* 0x000000442f2e7211 */ /* 0x000fc600078a10ff */
[----:B---3--:R3:W-:Y:S01]  /*1c7c0*/  @P2 STG.E desc[UR16][R42.64], R32 ;  /* 0x000000202a002986 */ /* 0x0087e2000c101910 */
[C---:B------:R-:W-:Y:S01]  /*1c7d0*/  ISETP.LT.AND P2, PT, R45.reuse, UR11, !P0 ;  /* 0x0000000b2d007c0c */ /* 0x040fe2000c741270 */
[----:B------:R-:W-:Y:S01]  /*1c7e0*/  IMAD R45, R45, UR5, RZ ;  /* 0x000000052d2d7c24 */ /* 0x000fe2000f8e02ff */
[C-C-:B------:R-:W-:Y:S02]  /*1c7f0*/  LOP3.LUT R53, R0.reuse, 0x36, R3.reuse, 0xfe, !PT ;  /* 0x0000003600357812 */ /* 0x140fe400078efe03 */
[----:B------:R-:W-:Y:S02]  /*1c800*/  LEA.HI.X.SX32 R47, R47, R44, 0x2, P5 ;  /* 0x0000002c2f2f7211 */ /* 0x000fe400028f16ff */
[C-C-:B------:R-:W-:Y:S02]  /*1c810*/  LOP3.LUT R52, R0.reuse, 0x38, R3.reuse, 0xfe, !PT ;  /* 0x0000003800347812 */ /* 0x140fe400078efe03 */
[----:B--2---:R-:W-:Y:S02]  /*1c820*/  LOP3.LUT R38, R0, 0x3a, R3, 0xfe, !PT ;  /* 0x0000003a00267812 */ /* 0x004fe400078efe03 */
[----:B----4-:R-:W-:Y:S01]  /*1c830*/  LEA R36, P1, R45, R68, 0x2 ;  /* 0x000000442d247211 */ /* 0x010fe200078210ff */
[C---:B------:R-:W-:Y:S01]  /*1c840*/  IMAD R41, R53.reuse, UR5, RZ ;  /* 0x0000000535297c24 */ /* 0x040fe2000f8e02ff */
[----:B------:R2:W-:Y:S01]  /*1c850*/  @P4 STG.E desc[UR16][R46.64], R33 ;  /* 0x000000212e004986 */ /* 0x0005e2000c101910 */
[----:B------:R-:W-:Y:S01]  /*1c860*/  ISETP.LT.AND P3, PT, R53, UR11, !P0 ;  /* 0x0000000b35007c0c */ /* 0x000fe2000c761270 */
[----:B------:R-:W-:Y:S01]  /*1c870*/  IMAD R39, R52, UR5, RZ ;  /* 0x0000000534277c24 */ /* 0x000fe2000f8e02ff */
[----:B------:R-:W-:Y:S01]  /*1c880*/  LEA.HI.X.SX32 R37, R45, R44, 0x2, P1 ;  /* 0x0000002c2d257211 */ /* 0x000fe200008f16ff */
[----:B---3--:R-:W-:Y:S01]  /*1c890*/  IMAD R43, R38, UR5, RZ ;  /* 0x00000005262b7c24 */ /* 0x008fe2000f8e02ff */
[----:B------:R-:W-:-:S02]  /*1c8a0*/  ISETP.LT.AND P4, PT, R52, UR11, !P0 ;  /* 0x0000000b34007c0c */ /* 0x000fc4000c781270 */
[----:B------:R-:W-:Y:S01]  /*1c8b0*/  ISETP.LT.AND P1, PT, R38, UR11, !P0 ;  /* 0x0000000b26007c0c */ /* 0x000fe2000c721270 */
[----:B------:R3:W-:Y:S01]  /*1c8c0*/  @P2 STG.E desc[UR16][R36.64], R34 ;  /* 0x0000002224002986 */ /* 0x0007e2000c101910 */
[-C--:B------:R-:W-:Y:S02]  /*1c8d0*/  LEA R32, P5, R41, R68.reuse, 0x2 ;  /* 0x0000004429207211 */ /* 0x080fe400078a10ff */
[-C--:B------:R-:W-:Y:S02]  /*1c8e0*/  LEA R38, P6, R39, R68.reuse, 0x2 ;  /* 0x0000004427267211 */ /* 0x080fe400078c10ff */
[----:B------:R-:W-:Y:S02]  /*1c8f0*/  LEA R40, P2, R43, R68, 0x2 ;  /* 0x000000442b287211 */ /* 0x000fe400078410ff */
[----:B------:R-:W-:Y:S02]  /*1c900*/  LOP3.LUT R45, R0, 0x3c, R3, 0xfe, !PT ;  /* 0x0000003c002d7812 */ /* 0x000fe400078efe03 */
[----:B--2---:R-:W-:-:S02]  /*1c910*/  LEA.HI.X.SX32 R33, R41, R44, 0x2, P5 ;  /* 0x0000002c29217211 */ /* 0x004fc400028f16ff */
[-C--:B------:R-:W-:Y:S02]  /*1c920*/  LEA.HI.X.SX32 R39, R39, R44.reuse, 0x2, P6 ;  /* 0x0000002c27277211 */ /* 0x080fe400030f16ff */
[----:B------:R-:W-:Y:S01]  /*1c930*/  LEA.HI.X.SX32 R41, R43, R44, 0x2, P2 ;  /* 0x0000002c2b297211 */ /* 0x000fe200010f16ff */
[C---:B------:R-:W-:Y:S01]  /*1c940*/  IMAD R43, R45.reuse, UR5, RZ ;  /* 0x000000052d2b7c24 */ /* 0x040fe2000f8e02ff */
[----:B------:R-:W-:Y:S01]  /*1c950*/  ISETP.LT.AND P2, PT, R45, UR11, !P0 ;  /* 0x0000000b2d007c0c */ /* 0x000fe2000c741270 */
[----:B------:R2:W-:Y:S01]  /*1c960*/  @P3 STG.E desc[UR16][R32.64], R35 ;  /* 0x0000002320003986 */ /* 0x0005e2000c101910 */
[C-C-:B------:R-:W-:Y:S02]  /*1c970*/  LOP3.LUT R42, R0.reuse, 0x3e, R3.reuse, 0xfe, !PT ;  /* 0x0000003e002a7812 */ /* 0x140fe400078efe03 */
[--C-:B---3--:R-:W-:Y:S01]  /*1c980*/  LOP3.LUT R34, R0, 0x40, R3.reuse, 0xfe, !PT ;  /* 0x0000004000227812 */ /* 0x108fe200078efe03 */
[----:B-1----:R1:W-:Y:S04]  /*1c990*/  @P4 STG.E desc[UR16][R38.64], R48 ;  /* 0x0000003026004986 */ /* 0x0023e8000c101910 */
[----:B------:R3:W-:Y:S01]  /*1c9a0*/  @P1 STG.E desc[UR16][R40.64], R49 ;  /* 0x0000003128001986 */ /* 0x0007e2000c101910 */
[----:B------:R-:W-:Y:S01]  /*1c9b0*/  IMAD R37, R42, UR5, RZ ;  /* 0x000000052a257c24 */ /* 0x000fe2000f8e02ff */
[----:B--2---:R-:W-:-:S02]  /*1c9c0*/  LOP3.LUT R35, R0, 0x42, R3, 0xfe, !PT ;  /* 0x0000004200237812 */ /* 0x004fc400078efe03 */
[C---:B------:R-:W-:Y:S02]  /*1c9d0*/  LEA R32, P1, R43.reuse, R68, 0x2 ;  /* 0x000000442b207211 */ /* 0x040fe400078210ff */
[----:B------:R-:W-:Y:S01]  /*1c9e0*/  ISETP.LT.AND P3, PT, R42, UR11, !P0 ;  /* 0x0000000b2a007c0c */ /* 0x000fe2000c761270 */
[C---:B-1----:R-:W-:Y:S01]  /*1c9f0*/  IMAD R39, R34.reuse, UR5, RZ ;  /* 0x0000000522277c24 */ /* 0x042fe2000f8e02ff */
[----:B------:R-:W-:Y:S02]  /*1ca00*/  LEA.HI.X.SX32 R33, R43, R44, 0x2, P1 ;  /* 0x0000002c2b217211 */ /* 0x000fe400008f16ff */
[----:B------:R-:W-:Y:S01]  /*1ca10*/  ISETP.LT.AND P4, PT, R34, UR11, !P0 ;  /* 0x0000000b22007c0c */ /* 0x000fe2000c781270 */
[C---:B---3--:R-:W-:Y:S01]  /*1ca20*/  IMAD R41, R35.reuse, UR5, RZ ;  /* 0x0000000523297c24 */ /* 0x048fe2000f8e02ff */
[----:B------:R-:W-:Y:S01]  /*1ca30*/  ISETP.LT.AND P1, PT, R35, UR11, !P0 ;  /* 0x0000000b23007c0c */ /* 0x000fe2000c721270 */
[----:B------:R1:W-:Y:S01]  /*1ca40*/  @P2 STG.E desc[UR16][R32.64], R50 ;  /* 0x0000003220002986 */ /* 0x0003e2000c101910 */
[----:B------:R-:W-:-:S02]  /*1ca50*/  LEA R34, P5, R37, R68, 0x2 ;  /* 0x0000004425227211 */ /* 0x000fc400078a10ff */
[-C--:B------:R-:W-:Y:S02]  /*1ca60*/  LEA R36, P6, R39, R68.reuse, 0x2 ;  /* 0x0000004427247211 */ /* 0x080fe400078c10ff */
[----:B------:R-:W-:Y:S02]  /*1ca70*/  LEA R38, P2, R41, R68, 0x2 ;  /* 0x0000004429267211 */ /* 0x000fe400078410ff */
[--C-:B------:R-:W-:Y:S02]  /*1ca80*/  LOP3.LUT R40, R0, 0x44, R3.reuse, 0xfe, !PT ;  /* 0x0000004400287812 */ /* 0x100fe400078efe03 */
[-C--:B------:R-:W-:Y:S02]  /*1ca90*/  LEA.HI.X.SX32 R35, R37, R44.reuse, 0x2, P5 ;  /* 0x0000002c25237211 */ /* 0x080fe400028f16ff */
[-C--:B------:R-:W-:Y:S02]  /*1caa0*/  LEA.HI.X.SX32 R37, R39, R44.reuse, 0x2, P6 ;  /* 0x0000002c27257211 */ /* 0x080fe400030f16ff */
[----:B------:R-:W-:Y:S01]  /*1cab0*/  LEA.HI.X.SX32 R39, R41, R44, 0x2, P2 ;  /* 0x0000002c29277211 */ /* 0x000fe200010f16ff */
[C---:B------:R-:W-:Y:S01]  /*1cac0*/  IMAD R41, R40.reuse, UR5, RZ ;  /* 0x0000000528297c24 */ /* 0x040fe2000f8e02ff */
[----:B------:R-:W-:Y:S01]  /*1cad0*/  ISETP.LT.AND P2, PT, R40, UR11, !P0 ;  /* 0x0000000b28007c0c */ /* 0x000fe2000c741270 */
[----:B------:R2:W-:Y:S01]  /*1cae0*/  @P3 STG.E desc[UR16][R34.64], R51 ;  /* 0x0000003322003986 */ /* 0x0005e2000c101910 */
[----:B------:R-:W-:-:S02]  /*1caf0*/  LOP3.LUT R43, R0, 0x46, R3, 0xfe, !PT ;  /* 0x00000046002b7812 */ /* 0x000fc400078efe03 */
[----:B-1----:R-:W-:Y:S01]  /*1cb00*/  LOP3.LUT R33, R0, 0x48, R3, 0xfe, !PT ;  /* 0x0000004800217812 */ /* 0x002fe200078efe03 */
[----:B------:R1:W-:Y:S01]  /*1cb10*/  @P4 STG.E desc[UR16][R36.64], R4 ;  /* 0x0000000424004986 */ /* 0x0003e2000c101910 */
[----:B------:R-:W-:-:S03]  /*1cb20*/  ISETP.LT.AND P3, PT, R43, UR11, !P0 ;  /* 0x0000000b2b007c0c */ /* 0x000fc6000c761270 */
[----:B------:R3:W-:Y:S01]  /*1cb30*/  @P1 STG.E desc[UR16][R38.64], R5 ;  /* 0x0000000526001986 */ /* 0x0007e2000c101910 */
[----:B------:R-:W-:Y:S02]  /*1cb40*/  LEA R32, P1, R41, R68, 0x2 ;  /* 0x0000004429207211 */ /* 0x000fe400078210ff */
[----:B--2---:R-:W-:Y:S01]  /*1cb50*/  LOP3.LUT R35, R0, 0x4a, R3, 0xfe, !PT ;  /* 0x0000004a00237812 */ /* 0x004fe200078efe03 */
[----:B------:R-:W-:Y:S01]  /*1cb60*/  IMAD R43, R43, UR5, RZ ;  /* 0x000000052b2b7c24 */ /* 0x000fe2000f8e02ff */
[C---:B------:R-:W-:Y:S01]  /*1cb70*/  ISETP.LT.AND P4, PT, R33.reuse, UR11, !P0 ;  /* 0x0000000b21007c0c */ /* 0x040fe2000c781270 */
[----:B-1----:R-:W-:Y:S01]  /*1cb80*/  IMAD R37, R33, UR5, RZ ;  /* 0x0000000521257c24 */ /* 0x002fe2000f8e02ff */
[----:B------:R-:W-:Y:S02]  /*1cb90*/  LEA.HI.X.SX32 R33, R41, R44, 0x2, P1 ;  /* 0x0000002c29217211 */ /* 0x000fe400008f16ff */
[C---:B------:R-:W-:Y:S01]  /*1cba0*/  ISETP.LT.AND P1, PT, R35.reuse, UR11, !P0 ;  /* 0x0000000b23007c0c */ /* 0x040fe2000c721270 */
[----:B---3--:R-:W-:Y:S01]  /*1cbb0*/  IMAD R39, R35, UR5, RZ ;  /* 0x0000000523277c24 */ /* 0x008fe2000f8e02ff */
[-C--:B------:R-:W-:Y:S01]  /*1cbc0*/  LEA R34, P5, R43, R68.reuse, 0x2 ;  /* 0x000000442b227211 */ /* 0x080fe200078a10ff */
[----:B------:R1:W-:Y:S01]  /*1cbd0*/  @P2 STG.E desc[UR16][R32.64], R6 ;  /* 0x0000000620002986 */ /* 0x0003e2000c101910 */
[----:B------:R-:W-:-:S02]  /*1cbe0*/  LEA R4, P6, R37, R68, 0x2 ;  /* 0x0000004425047211 */ /* 0x000fc400078c10ff */
        /* <DEDUP_REMOVED lines=9> */
[C-C-:B------:R-:W-:Y:S01]  /*1cc80*/  LOP3.LUT R40, R0.reuse, 0x4e, R3.reuse, 0xfe, !PT ;  /* 0x0000004e00287812 */ /* 0x140fe200078efe03 */
[----:B------:R3:W-:Y:S01]  /*1cc90*/  @P4 STG.E desc[UR16][R4.64], R8 ;  /* 0x0000000804004986 */ /* 0x0007e2000c101910 */
[----:B-1----:R-:W-:-:S03]  /*1cca0*/  LOP3.LUT R32, R0, 0x52, R3, 0xfe, !PT ;  /* 0x0000005200207812 */ /* 0x002fc600078efe03 */
[----:B------:R1:W-:Y:S01]  /*1ccb0*/  @P1 STG.E desc[UR16][R36.64], R9 ;  /* 0x0000000924001986 */ /* 0x0003e2000c101910 */
[----:B------:R-:W-:Y:S01]  /*1ccc0*/  LEA R6, P1, R39, R68, 0x2 ;  /* 0x0000004427067211 */ /* 0x000fe200078210ff */
[----:B--2---:R-:W-:-:S03]  /*1ccd0*/  IMAD R35, R38, UR5, RZ ;  /* 0x0000000526237c24 */ /* 0x004fc6000f8e02ff */
[----:B------:R-:W-:Y:S01]  /*1cce0*/  LEA.HI.X.SX32 R7, R39, R44, 0x2, P1 ;  /* 0x0000002c27077211 */ /* 0x000fe200008f16ff */
[C---:B------:R-:W-:Y:S01]  /*1ccf0*/  IMAD R33, R40.reuse, UR5, RZ ;  /* 0x0000000528217c24 */ /* 0x040fe2000f8e02ff */
[----:B------:R-:W-:Y:S02]  /*1cd00*/  ISETP.LT.AND P3, PT, R40, UR11, !P0 ;  /* 0x0000000b28007c0c */ /* 0x000fe4000c761270 */
[----:B------:R-:W-:Y:S02]  /*1cd10*/  ISETP.LT.AND P4, PT, R38, UR11, !P0 ;  /* 0x0000000b26007c0c */ /* 0x000fe4000c781270 */
[-C--:B---3--:R-:W-:Y:S01]  /*1cd20*/  LEA R8, P6, R35, R68.reuse, 0x2 ;  /* 0x0000004423087211 */ /* 0x088fe200078c10ff */
[C---:B-1----:R-:W-:Y:S01]  /*1cd30*/  IMAD R37, R32.reuse, UR5, RZ ;  /* 0x0000000520257c24 */ /* 0x042fe2000f8e02ff */
[----:B------:R-:W-:Y:S01]  /*1cd40*/  ISETP.LT.AND P1, PT, R32, UR11, !P0 ;  /* 0x0000000b20007c0c */ /* 0x000fe2000c721270 */
[----:B------:R1:W-:Y:S01]  /*1cd50*/  @P2 STG.E desc[UR16][R6.64], R10 ;  /* 0x0000000a06002986 */ /* 0x0003e2000c101910 */
[----:B------:R-:W-:-:S02]  /*1cd60*/  LEA R4, P5, R33, R68, 0x2 ;  /* 0x0000004421047211 */ /* 0x000fc400078a10ff */
[----:B------:R-:W-:Y:S02]  /*1cd70*/  LEA R32, P2, R37, R68, 0x2 ;  /* 0x0000004425207211 */ /* 0x000fe400078410ff */
[-C--:B------:R-:W-:Y:S02]  /*1cd80*/  LEA.HI.X.SX32 R9, R35, R44.reuse, 0x2, P6 ;  /* 0x0000002c23097211 */ /* 0x080fe400030f16ff */
[C-C-:B------:R-:W-:Y:S02]  /*1cd90*/  LOP3.LUT R35, R0.reuse, 0x54, R3.reuse, 0xfe, !PT ;  /* 0x0000005400237812 */ /* 0x140fe400078efe03 */
[-C--:B------:R-:W-:Y:S02]  /*1cda0*/  LEA.HI.X.SX32 R5, R33, R44.reuse, 0x2, P5 ;  /* 0x0000002c21057211 */ /* 0x080fe400028f16ff */
[----:B------:R-:W-:Y:S02]  /*1cdb0*/  LEA.HI.X.SX32 R33, R37, R44, 0x2, P2 ;  /* 0x0000002c25217211 */ /* 0x000fe400010f16ff */
[C---:B------:R-:W-:Y:S01]  /*1cdc0*/  ISETP.LT.AND P2, PT, R35.reuse, UR11, !P0 ;  /* 0x0000000b23007c0c */ /* 0x040fe2000c741270 */
[----:B------:R-:W-:Y:S01]  /*1cdd0*/  IMAD R35, R35, UR5, RZ ;  /* 0x0000000523237c24 */ /* 0x000fe2000f8e02ff */
[----:B------:R2:W-:Y:S01]  /*1cde0*/  @P3 STG.E desc[UR16][R4.64], R11 ;  /* 0x0000000b04003986 */ /* 0x0005e2000c101910 */
[----:B------:R-:W-:-:S03]  /*1cdf0*/  LOP3.LUT R34, R0, 0x56, R3, 0xfe, !PT ;  /* 0x0000005600227812 */ /* 0x000fc600078efe03 */
[----:B------:R3:W-:Y:S01]  /*1ce00*/  @P4 STG.E desc[UR16][R8.64], R12 ;  /* 0x0000000c08004986 */ /* 0x0007e2000c101910 */
[----:B-1----:R-:W-:-:S03]  /*1ce10*/  LOP3.LUT R6, R0, 0x58, R3, 0xfe, !PT ;  /* 0x0000005800067812 */ /* 0x002fc600078efe03 */
[----:B------:R1:W-:Y:S01]  /*1ce20*/  @P1 STG.E desc[UR16][R32.64], R13 ;  /* 0x0000000d20001986 */ /* 0x0003e2000c101910 */
[C---:B--2---:R-:W-:Y:S02]  /*1ce30*/  LEA R4, P1, R35.reuse, R68, 0x2 ;  /* 0x0000004423047211 */ /* 0x044fe400078210ff */
[----:B------:R-:W-:Y:S01]  /*1ce40*/  LOP3.LUT R11, R0, 0x5a, R3, 0xfe, !PT ;  /* 0x0000005a000b7812 */ /* 0x000fe200078efe03 */
[----:B------:R-:W-:Y:S01]  /*1ce50*/  IMAD R7, R34, UR5, RZ ;  /* 0x0000000522077c24 */ /* 0x000fe2000f8e02ff */
[----:B------:R-:W-:Y:S01]  /*1ce60*/  LEA.HI.X.SX32 R5, R35, R44, 0x2, P1 ;  /* 0x0000002c23057211 */ /* 0x000fe200008f16ff */
[----:B---3--:R-:W-:Y:S01]  /*1ce70*/  IMAD R9, R6, UR5, RZ ;  /* 0x0000000506097c24 */ /* 0x008fe2000f8e02ff */
[----:B------:R-:W-:Y:S02]  /*1ce80*/  ISETP.LT.AND P3, PT, R34, UR11, !P0 ;  /* 0x0000000b22007c0c */ /* 0x000fe4000c761270 */
[C---:B------:R-:W-:Y:S01]  /*1ce90*/  ISETP.LT.AND P1, PT, R11.reuse, UR11, !P0 ;  /* 0x0000000b0b007c0c */ /* 0x040fe2000c721270 */
[----:B------:R-:W-:Y:S01]  /*1cea0*/  IMAD R11, R11, UR5, RZ ;  /* 0x000000050b0b7c24 */ /* 0x000fe2000f8e02ff */
[----:B------:R-:W-:Y:S01]  /*1ceb0*/  ISETP.LT.AND P4, PT, R6, UR11, !P0 ;  /* 0x0000000b06007c0c */ /* 0x000fe2000c781270 */
[----:B------:R2:W-:Y:S01]  /*1cec0*/  @P2 STG.E desc[UR16][R4.64], R14 ;  /* 0x0000000e04002986 */ /* 0x0005e2000c101910 */
[----:B------:R-:W-:-:S02]  /*1ced0*/  LEA R6, P5, R7, R68, 0x2 ;  /* 0x0000004407067211 */ /* 0x000fc400078a10ff */
[-C--:B------:R-:W-:Y:S02]  /*1cee0*/  LEA R8, P6, R9, R68.reuse, 0x2 ;  /* 0x0000004409087211 */ /* 0x080fe400078c10ff */
[----:B------:R-:W-:Y:S02]  /*1cef0*/  LEA R10, P2, R11, R68, 0x2 ;  /* 0x000000440b0a7211 */ /* 0x000fe400078410ff */
[-C--:B------:R-:W-:Y:S02]  /*1cf00*/  LEA.HI.X.SX32 R7, R7, R44.reuse, 0x2, P5 ;  /* 0x0000002c07077211 */ /* 0x080fe400028f16ff */
[C-C-:B-1----:R-:W-:Y:S02]  /*1cf10*/  LOP3.LUT R13, R0.reuse, 0x5c, R3.reuse, 0xfe, !PT ;  /* 0x0000005c000d7812 */ /* 0x142fe400078efe03 */
[-C--:B------:R-:W-:Y:S02]  /*1cf20*/  LEA.HI.X.SX32 R9, R9, R44.reuse, 0x2, P6 ;  /* 0x0000002c09097211 */ /* 0x080fe400030f16ff */
[----:B------:R-:W-:Y:S01]  /*1cf30*/  LEA.HI.X.SX32 R11, R11, R44, 0x2, P2 ;  /* 0x0000002c0b0b7211 */ /* 0x000fe200010f16ff */
[----:B------:R1:W-:Y:S01]  /*1cf40*/  @P3 STG.E desc[UR16][R6.64], R15 ;  /* 0x0000000f06003986 */ /* 0x0003e2000c101910 */
[----:B------:R-:W-:-:S02]  /*1cf50*/  LOP3.LUT R33, R0, 0x5e, R3, 0xfe, !PT ;  /* 0x0000005e00217812 */ /* 0x000fc400078efe03 */
[C---:B------:R-:W-:Y:S01]  /*1cf60*/  ISETP.LT.AND P2, PT, R13.reuse, UR11, !P0 ;  /* 0x0000000b0d007c0c */ /* 0x040fe2000c741270 */
[----:B------:R-:W-:Y:S01]  /*1cf70*/  IMAD R13, R13, UR5, RZ ;  /* 0x000000050d0d7c24 */ /* 0x000fe2000f8e02ff */
[----:B------:R3:W-:Y:S01]  /*1cf80*/  @P4 STG.E desc[UR16][R8.64], R16 ;  /* 0x0000001008004986 */ /* 0x0007e2000c101910 */
[----:B--2---:R-:W-:-:S03]  /*1cf90*/  LOP3.LUT R5, R0, 0x60, R3, 0xfe, !PT ;  /* 0x0000006000057812 */ /* 0x004fc600078efe03 */
[----:B------:R2:W-:Y:S01]  /*1cfa0*/  @P1 STG.E desc[UR16][R10.64], R17 ;  /* 0x000000110a001986 */ /* 0x0005e2000c101910 */
[C---:B------:R-:W-:Y:S01]  /*1cfb0*/  ISETP.LT.AND P1, PT, R33.reuse, UR11, !P0 ;  /* 0x0000000b21007c0c */ /* 0x040fe2000c721270 */
[----:B------:R-:W-:Y:S01]  /*1cfc0*/  IMAD R33, R33, UR5, RZ ;  /* 0x0000000521217c24 */ /* 0x000fe2000f8e02ff */
[C-C-:B-1----:R-:W-:Y:S02]  /*1cfd0*/  LOP3.LUT R7, R0.reuse, 0x62, R3.reuse, 0xfe, !PT ;  /* 0x0000006200077812 */ /* 0x142fe400078efe03 */
[-C--:B------:R-:W-:Y:S02]  /*1cfe0*/  LEA R4, P5, R13, R68.reuse, 0x2 ;  /* 0x000000440d047211 */ /* 0x080fe400078a10ff */
[C---:B------:R-:W-:Y:S01]  /*1cff0*/  ISETP.LT.AND P3, PT, R5.reuse, UR11, !P0 ;  /* 0x0000000b05007c0c */ /* 0x040fe2000c761270 */
[----:B---3--:R-:W-:Y:S01]  /*1d000*/  IMAD R9, R5, UR5, RZ ;  /* 0x0000000505097c24 */ /* 0x008fe2000f8e02ff */
[----:B------:R-:W-:Y:S02]  /*1d010*/  LEA R6, P4, R33, R68, 0x2 ;  /* 0x0000004421067211 */ /* 0x000fe400078810ff */
[----:B------:R-:W-:Y:S01]  /*1d020*/  LEA.HI.X.SX32 R5, R13, R44, 0x2, P5 ;  /* 0x0000002c0d057211 */ /* 0x000fe200028f16ff */
[----:B--2---:R-:W-:Y:S01]  /*1d030*/  IMAD R11, R7, UR5, RZ ;  /* 0x00000005070b7c24 */ /* 0x004fe2000f8e02ff */
[----:B------:R-:W-:-:S02]  /*1d040*/  LOP3.LUT R13, R0, 0x64, R3, 0xfe, !PT ;  /* 0x00000064000d7812 */ /* 0x000fc400078efe03 */
[----:B------:R-:W-:Y:S01]  /*1d050*/  ISETP.LT.AND P5, PT, R7, UR11, !P0 ;  /* 0x0000000b07007c0c */ /* 0x000fe2000c7a1270 */
[----:B------:R1:W-:Y:S01]  /*1d060*/  @P2 STG.E desc[UR16][R4.64], R18 ;  /* 0x0000001204002986 */ /* 0x0003e2000c101910 */
[----:B------:R-:W-:Y:S02]  /*1d070*/  LEA.HI.X.SX32 R7, R33, R44, 0x2, P4 ;  /* 0x0000002c21077211 */ /* 0x000fe400020f16ff */
[C---:B------:R-:W-:Y:S01]  /*1d080*/  ISETP.LT.AND P4, PT, R13.reuse, UR11, !P0 ;  /* 0x0000000b0d007c0c */ /* 0x040fe2000c781270 */
[----:B------:R-:W-:Y:S01]  /*1d090*/  IMAD R13, R13, UR5, RZ ;  /* 0x000000050d0d7c24 */ /* 0x000fe2000f8e02ff */
[-C--:B------:R-:W-:Y:S02]  /*1d0a0*/  LEA R8, P6, R9, R68.reuse, 0x2 ;  /* 0x0000004409087211 */ /* 0x080fe400078c10ff */
[----:B------:R-:W-:Y:S02]  /*1d0b0*/  LEA R10, P2, R11, R68, 0x2 ;  /* 0x000000440b0a7211 */ /* 0x000fe400078410ff */
[----:B------:R-:W-:Y:S01]  /*1d0c0*/  LOP3.LUT R16, R0, 0x66, R3, 0xfe, !PT ;  /* 0x0000006600107812 */ /* 0x000fe200078efe03 */
[----:B------:R2:W-:Y:S01]  /*1d0d0*/  @P1 STG.E desc[UR16][R6.64], R19 ;  /* 0x0000001306001986 */ /* 0x0005e2000c101910 */
[----:B------:R-:W-:-:S02]  /*1d0e0*/  LEA.HI.X.SX32 R9, R9, R44, 0x2, P6 ;  /* 0x0000002c09097211 */ /* 0x000fc400030f16ff */
[----:B------:R-:W-:Y:S02]  /*1d0f0*/  LEA.HI.X.SX32 R11, R11, R44, 0x2, P2 ;  /* 0x0000002c0b0b7211 */ /* 0x000fe400010f16ff */
[C-C-:B------:R-:W-:Y:S02]  /*1d100*/  LOP3.LUT R15, R0.reuse, 0x68, R3.reuse, 0xfe, !PT ;  /* 0x00000068000f7812 */ /* 0x140fe400078efe03 */
[C---:B-1----:R-:W-:Y:S01]  /*1d110*/  LEA R4, P2, R13.reuse, R68, 0x2 ;  /* 0x000000440d047211 */ /* 0x042fe200078410ff */
[----:B------:R1:W-:Y:S01]  /*1d120*/  @P3 STG.E desc[UR16][R8.64], R20 ;  /* 0x0000001408003986 */ /* 0x0003e2000c101910 */
[--C-:B------:R-:W-:Y:S01]  /*1d130*/  LOP3.LUT R14, R0, 0x6a, R3.reuse, 0xfe, !PT ;  /* 0x0000006a000e7812 */ /* 0x100fe200078efe03 */
[----:B--2---:R-:W-:Y:S01]  /*1d140*/  IMAD R7, R16, UR5, RZ ;  /* 0x0000000510077c24 */ /* 0x004fe2000f8e02ff */
[----:B------:R-:W-:Y:S02]  /*1d150*/  LEA.HI.X.SX32 R5, R13, R44, 0x2, P2 ;  /* 0x0000002c0d057211 */ /* 0x000fe400010f16ff */
[----:B------:R-:W-:-:S02]  /*1d160*/  LOP3.LUT R12, R0, 0x6c, R3, 0xfe, !PT ;  /* 0x0000006c000c7812 */ /* 0x000fc400078efe03 */
[----:B------:R-:W-:Y:S02]  /*1d170*/  ISETP.LT.AND P1, PT, R16, UR11, !P0 ;  /* 0x0000000b10007c0c */ /* 0x000fe4000c721270 */
[-C--:B------:R-:W-:Y:S01]  /*1d180*/  LEA R6, P6, R7, R68.reuse, 0x2 ;  /* 0x0000004407067211 */ /* 0x080fe200078c10ff */
[C---:B-1----:R-:W-:Y:S01]  /*1d190*/  IMAD R9, R15.reuse, UR5, RZ ;  /* 0x000000050f097c24 */ /* 0x042fe2000f8e02ff */
[----:B------:R1:W-:Y:S01]  /*1d1a0*/  @P5 STG.E desc[UR16][R10.64], R21 ;  /* 0x000000150a005986 */ /* 0x0003e2000c101910 */
[----:B------:R-:W-:Y:S01]  /*1d1b0*/  ISETP.LT.AND P3, PT, R15, UR11, !P0 ;  /* 0x0000000b0f007c0c */ /* 0x000fe2000c761270 */
[----:B------:R-:W-:Y:S01]  /*1d1c0*/  IMAD R13, R12, UR5, RZ ;  /* 0x000000050c0d7c24 */ /* 0x000fe2000f8e02ff */
[----:B------:R-:W-:Y:S01]  /*1d1d0*/  ISETP.LT.AND P2, PT, R14, UR11, !P0 ;  /* 0x0000000b0e007c0c */ /* 0x000fe2000c741270 */
[----:B------:R2:W-:Y:S01]  /*1d1e0*/  @P4 STG.E desc[UR16][R4.64], R22 ;  /* 0x0000001604004986 */ /* 0x0005e2000c101910 */
[----:B------:R-:W-:Y:S02]  /*1d1f0*/  LEA R8, P4, R9, R68, 0x2 ;  /* 0x0000004409087211 */ /* 0x000fe400078810ff */
[----:B------:R-:W-:-:S02]  /*1d200*/  LEA.HI.X.SX32 R7, R7, R44, 0x2, P6 ;  /* 0x0000002c07077211 */ /* 0x000fc400030f16ff */
[----:B------:R-:W-:Y:S01]  /*1d210*/  ISETP.LT.AND P6, PT, R12, UR11, !P0 ;  /* 0x0000000b0c007c0c */ /* 0x000fe2000c7c1270 */
[----:B-1----:R-:W-:Y:S01]  /*1d220*/  IMAD R11, R14, UR5, RZ ;  /* 0x000000050e0b7c24 */ /* 0x002fe2000f8e02ff */
[----:B------:R-:W-:Y:S02]  /*1d230*/  LEA.HI.X.SX32 R9, R9, R44, 0x2, P4 ;  /* 0x0000002c09097211 */ /* 0x000fe400020f16ff */
[-C--:B------:R-:W-:Y:S02]  /*1d240*/  LEA R12, P4, R13, R68.reuse, 0x2 ;  /* 0x000000440d0c7211 */ /* 0x080fe400078810ff */
[C---:B------:R-:W-:Y:S02]  /*1d250*/  LEA R10, P5, R11.reuse, R68, 0x2 ;  /* 0x000000440b0a7211 */ /* 0x040fe400078a10ff */
[----:B--2---:R-:W-:Y:S01]  /*1d260*/  LOP3.LUT R5, R0, 0x6e, R3, 0xfe, !PT ;  /* 0x0000006e00057812 */ /* 0x004fe200078efe03 */
[----:B------:R1:W-:Y:S01]  /*1d270*/  @P1 STG.E desc[UR16][R6.64], R23 ;  /* 0x0000001706001986 */ /* 0x0003e2000c101910 */
[----:B------:R-:W-:-:S02]  /*1d280*/  LEA.HI.X.SX32 R11, R11, R44, 0x2, P5 ;  /* 0x0000002c0b0b7211 */ /* 0x000fc400028f16ff */
[C-C-:B------:R-:W-:Y:S01]  /*1d290*/  LOP3.LUT R15, R0.reuse, 0x70, R3.reuse, 0xfe, !PT ;  /* 0x00000070000f7812 */ /* 0x140fe200078efe03 */
[----:B------:R-:W2:Y:S01]  /*1d2a0*/  LDS.128 R20, [R2+0x800] ;  /* 0x0008000002147984 */ /* 0x000ea20000000c00 */
[----:B------:R-:W-:Y:S02]  /*1d2b0*/  LEA.HI.X.SX32 R13, R13, R44, 0x2, P4 ;  /* 0x0000002c0d0d7211 */ /* 0x000fe400020f16ff */
[----:B------:R-:W-:Y:S01]  /*1d2c0*/  LOP3.LUT R4, R0, 0x72, R3, 0xfe, !PT ;  /* 0x0000007200047812 */ /* 0x000fe200078efe03 */
[----:B------:R3:W-:Y:S01]  /*1d2d0*/  @P3 STG.E desc[UR16][R8.64], R24 ;  /* 0x0000001808003986 */ /* 0x0007e2000c101910 */
[C---:B------:R-:W-:Y:S01]  /*1d2e0*/  ISETP.LT.AND P4, PT, R5.reuse, UR11, !P0 ;  /* 0x0000000b05007c0c */ /* 0x040fe2000c781270 */
[----:B------:R-:W-:Y:S01]  /*1d2f0*/  IMAD R5, R5, UR5, RZ ;  /* 0x0000000505057c24 */ /* 0x000fe2000f8e02ff */
[C---:B------:R-:W-:Y:S01]  /*1d300*/  ISETP.LT.AND P5, PT, R15.reuse, UR11, !P0 ;  /* 0x0000000b0f007c0c */ /* 0x040fe2000c7a1270 */
[----:B------:R-:W-:Y:S01]  /*1d310*/  @P2 STG.E desc[UR16][R10.64], R25 ;  /* 0x000000190a002986 */ /* 0x000fe2000c101910 */
[----:B-1----:R-:W-:-:S03]  /*1d320*/  IMAD R7, R15, UR5, RZ ;  /* 0x000000050f077c24 */ /* 0x002fc6000f8e02ff */
[----:B------:R1:W-:Y:S01]  /*1d330*/  @P6 STG.E desc[UR16][R12.64], R26 ;  /* 0x0000001a0c006986 */ /* 0x0003e2000c101910 */
[C---:B------:R-:W-:Y:S01]  /*1d340*/  ISETP.LT.AND P6, PT, R4.reuse, UR11, !P0 ;  /* 0x0000000b04007c0c */ /* 0x040fe2000c7c1270 */
[----:B---3--:R-:W-:Y:S01]  /*1d350*/  IMAD R9, R4, UR5, RZ ;  /* 0x0000000504097c24 */ /* 0x008fe2000f8e02ff */
[-C--:B------:R-:W-:Y:S02]  /*1d360*/  LEA R4, P1, R5, R68.reuse, 0x2 ;  /* 0x0000004405047211 */ /* 0x080fe400078210ff */
[-C--:B------:R-:W-:Y:S02]  /*1d370*/  LEA R6, P2, R7, R68.reuse, 0x2 ;  /* 0x0000004407067211 */ /* 0x080fe400078410ff */
[C-C-:B------:R-:W-:Y:S02]  /*1d380*/  LOP3.LUT R17, R0.reuse, 0x74, R3.reuse, 0xfe, !PT ;  /* 0x0000007400117812 */ /* 0x140fe400078efe03 */
[----:B------:R-:W-:Y:S02]  /*1d390*/  LOP3.LUT R16, R0, 0x76, R3, 0xfe, !PT ;  /* 0x0000007600107812 */ /* 0x000fe400078efe03 */
[----:B------:R-:W-:-:S02]  /*1d3a0*/  LEA R8, P3, R9, R68, 0x2 ;  /* 0x0000004409087211 */ /* 0x000fc400078610ff */
[-C--:B------:R-:W-:Y:S02]  /*1d3b0*/  LEA.HI.X.SX32 R5, R5, R44.reuse, 0x2, P1 ;  /* 0x0000002c05057211 */ /* 0x080fe400008f16ff */
[C-C-:B------:R-:W-:Y:S02]  /*1d3c0*/  LOP3.LUT R14, R0.reuse, 0x78, R3.reuse, 0xfe, !PT ;  /* 0x00000078000e7812 */ /* 0x140fe400078efe03 */
[C-C-:B------:R-:W-:Y:S02]  /*1d3d0*/  LOP3.LUT R15, R0.reuse, 0x7a, R3.reuse, 0xfe, !PT ;  /* 0x0000007a000f7812 */ /* 0x140fe400078efe03 */
[--C-:B-1----:R-:W-:Y:S02]  /*1d3e0*/  LOP3.LUT R12, R0, 0x7c, R3.reuse, 0xfe, !PT ;  /* 0x0000007c000c7812 */ /* 0x102fe400078efe03 */
[-C--:B------:R-:W-:Y:S01]  /*1d3f0*/  LEA.HI.X.SX32 R7, R7, R44.reuse, 0x2, P2 ;  /* 0x0000002c07077211 */ /* 0x080fe200010f16ff */
[----:B------:R-:W-:Y:S01]  /*1d400*/  IMAD R11, R16, UR5, RZ ;  /* 0x00000005100b7c24 */ /* 0x000fe2000f8e02ff */
[----:B------:R-:W-:Y:S01]  /*1d410*/  LOP3.LUT R0, R0, 0x7e, R3, 0xfe, !PT ;  /* 0x0000007e00007812 */ /* 0x000fe200078efe03 */
[----:B------:R-:W-:Y:S01]  /*1d420*/  IMAD R3, R17, UR5, RZ ;  /* 0x0000000511037c24 */ /* 0x000fe2000f8e02ff */
[----:B------:R-:W-:Y:S01]  /*1d430*/  LEA.HI.X.SX32 R9, R9, R44, 0x2, P3 ;  /* 0x0000002c09097211 */ /* 0x000fe200018f16ff */
[----:B------:R1:W-:Y:S01]  /*1d440*/  @P4 STG.E desc[UR16][R4.64], R27 ;  /* 0x0000001b04004986 */ /* 0x0003e2000c101910 */
[----:B------:R-:W-:Y:S01]  /*1d450*/  ISETP.LT.AND P2, PT, R15, UR11, !P0 ;  /* 0x0000000b0f007c0c */ /* 0x000fe2000c741270 */
[----:B------:R-:W-:-:S02]  /*1d460*/  IMAD R13, R14, UR5, RZ ;  /* 0x000000050e0d7c24 */ /* 0x000fc4000f8e02ff */
[----:B------:R3:W-:Y:S01]  /*1d470*/  @P5 STG.E desc[UR16][R6.64], R28 ;  /* 0x0000001c06005986 */ /* 0x0007e2000c101910 */
[----:B------:R-:W-:-:S03]  /*1d480*/  IMAD R15, R15, UR5, RZ ;  /* 0x000000050f0f7c24 */ /* 0x000fc6000f8e02ff */
[----:B------:R4:W-:Y:S01]  /*1d490*/  @P6 STG.E desc[UR16][R8.64], R29 ;  /* 0x0000001d08006986 */ /* 0x0009e2000c101910 */
[-C--:B------:R-:W-:Y:S02]  /*1d4a0*/  LEA R2, P6, R3, R68.reuse, 0x2 ;  /* 0x0000004403027211 */ /* 0x080fe400078c10ff */
[----:B-1----:R-:W-:Y:S02]  /*1d4b0*/  LEA R4, P1, R11, R68, 0x2 ;  /* 0x000000440b047211 */ /* 0x002fe400078210ff */
[----:B------:R-:W-:Y:S01]  /*1d4c0*/  ISETP.LT.AND P5, PT, R17, UR11, !P0 ;  /* 0x0000000b11007c0c */ /* 0x000fe2000c7a1270 */
[----:B------:R-:W-:Y:S01]  /*1d4d0*/  IMAD R17, R12, UR5, RZ ;  /* 0x000000050c117c24 */ /* 0x000fe2000f8e02ff */
[-C--:B------:R-:W-:Y:S02]  /*1d4e0*/  LEA.HI.X.SX32 R3, R3, R44.reuse, 0x2, P6 ;  /* 0x0000002c03037211 */ /* 0x080fe400030f16ff */
[----:B------:R-:W-:Y:S02]  /*1d4f0*/  LEA.HI.X.SX32 R5, R11, R44, 0x2, P1 ;  /* 0x0000002c0b057211 */ /* 0x000fe400008f16ff */
[----:B---3--:R-:W-:-:S02]  /*1d500*/  LEA R6, P6, R13, R68, 0x2 ;  /* 0x000000440d067211 */ /* 0x008fc400078c10ff */
[----:B----4-:R-:W-:Y:S02]  /*1d510*/  LEA R8, P1, R15, R68, 0x2 ;  /* 0x000000440f087211 */ /* 0x010fe400078210ff */
[----:B------:R-:W-:Y:S02]  /*1d520*/  ISETP.LT.AND P4, PT, R16, UR11, !P0 ;  /* 0x0000000b10007c0c */ /* 0x000fe4000c781270 */
[----:B------:R-:W-:Y:S01]  /*1d530*/  ISETP.LT.AND P3, PT, R14, UR11, !P0 ;  /* 0x0000000b0e007c0c */ /* 0x000fe2000c761270 */
[----:B------:R-:W-:Y:S01]  /*1d540*/  IMAD R19, R0, UR5, RZ ;  /* 0x0000000500137c24 */ /* 0x000fe2000f8e02ff */
[-C--:B------:R-:W-:Y:S02]  /*1d550*/  LEA.HI.X.SX32 R7, R13, R44.reuse, 0x2, P6 ;  /* 0x0000002c0d077211 */ /* 0x080fe400030f16ff */
[----:B------:R-:W-:Y:S02]  /*1d560*/  LEA.HI.X.SX32 R9, R15, R44, 0x2, P1 ;  /* 0x0000002c0f097211 */ /* 0x000fe400008f16ff */
[----:B------:R-:W-:-:S02]  /*1d570*/  LEA R10, P6, R17, R68, 0x2 ;  /* 0x00000044110a7211 */ /* 0x000fc400078c10ff */
[----:B------:R-:W-:Y:S02]  /*1d580*/  ISETP.LT.AND P1, PT, R12, UR11, !P0 ;  /* 0x0000000b0c007c0c */ /* 0x000fe4000c721270 */
[----:B------:R-:W-:Y:S02]  /*1d590*/  ISETP.LT.AND P0, PT, R0, UR11, !P0 ;  /* 0x0000000b00007c0c */ /* 0x000fe4000c701270 */
[----:B------:R-:W-:Y:S02]  /*1d5a0*/  LEA.HI.X.SX32 R11, R17, R44, 0x2, P6 ;  /* 0x0000002c110b7211 */ /* 0x000fe400030f16ff */
[C---:B------:R-:W-:Y:S01]  /*1d5b0*/  LEA R68, P6, R19.reuse, R68, 0x2 ;  /* 0x0000004413447211 */ /* 0x040fe200078c10ff */
[----:B------:R1:W-:Y:S03]  /*1d5c0*/  @P5 STG.E desc[UR16][R2.64], R30 ;  /* 0x0000001e02005986 */ /* 0x0003e6000c101910 */
[----:B------:R-:W-:Y:S01]  /*1d5d0*/  LEA.HI.X.SX32 R69, R19, R44, 0x2, P6 ;  /* 0x0000002c13457211 */ /* 0x000fe200030f16ff */
[----:B------:R1:W-:Y:S04]  /*1d5e0*/  @P4 STG.E desc[UR16][R4.64], R31 ;  /* 0x0000001f04004986 */ /* 0x0003e8000c101910 */
[----:B--2---:R1:W-:Y:S04]  /*1d5f0*/  @P3 STG.E desc[UR16][R6.64], R20 ;  /* 0x0000001406003986 */ /* 0x0043e8000c101910 */
[----:B------:R1:W-:Y:S04]  /*1d600*/  @P2 STG.E desc[UR16][R8.64], R21 ;  /* 0x0000001508002986 */ /* 0x0003e8000c101910 */
[----:B------:R1:W-:Y:S04]  /*1d610*/  @P1 STG.E desc[UR16][R10.64], R22 ;  /* 0x000000160a001986 */ /* 0x0003e8000c101910 */
[----:B------:R1:W-:Y:S01]  /*1d620*/  @P0 STG.E desc[UR16][R68.64], R23 ;  /* 0x0000001744000986 */ /* 0x0003e2000c101910 */
[----:B------:R-:W-:Y:S06]  /*1d630*/  BAR.SYNC.DEFER_BLOCKING 0x0 ;  /* 0x0000000000007b1d */ /* 0x000fec0000010000 */
[----:B------:R-:W-:Y:S05]  /*1d640*/  BRA.U UP0, `(.L_x_13) ;  /* 0x0000000100a07547 */ /* 0x000fea000b800000 */
[----:B------:R-:W2:Y:S01]  /*1d650*/  S2UR UR5, SR_CgaCtaId ;  /* 0x00000000000579c3 */ /* 0x000ea20000008800 */
[----:B------:R-:W-:Y:S01]  /*1d660*/  NOP ;  /* 0x0000000000007918 */ /* 0x000fe20000000000 */
[----:B------:R-:W-:Y:S01]  /*1d670*/  UMOV UR4, 0x50 ;  /* 0x0000005000047882 */ /* 0x000fe20000000000 */
[----:B------:R-:W-:Y:S02]  /*1d680*/  IMAD.U32 R0, RZ, RZ, UR7 ;  /* 0x00000007ff007e24 */ /* 0x000fe4000f8e00ff */
[----:B-1----:R-:W-:Y:S02]  /*1d690*/  IMAD.MOV.U32 R3, RZ, RZ, 0xf ;  /* 0x0000000fff037424 */ /* 0x002fe400078e00ff */
[----:B------:R-:W-:Y:S01]  /*1d6a0*/  IMAD.MOV.U32 R7, RZ, RZ, 0x1 ;  /* 0x00000001ff077424 */ /* 0x000fe200078e00ff */
[----:B------:R-:W-:-:S04]  /*1d6b0*/  LOP3.LUT R0, R0, 0xffff, RZ, 0xc0, !PT ;  /* 0x0000ffff00007812 */ /* 0x000fc800078ec0ff */
[----:B------:R-:W-:-:S05]  /*1d6c0*/  SHF.R.U32.HI R0, RZ, 0x5, R0 ;  /* 0x00000005ff007819 */ /* 0x000fca0000011600 */
[----:B------:R-:W-:Y:S01]  /*1d6d0*/  VIADD R2, R0, 0x10 ;  /* 0x0000001000027836 */ /* 0x000fe20000000000 */
[----:B------:R-:W-:Y:S01]  /*1d6e0*/  SHF.L.U32 R0, R3, R0, RZ ;  /* 0x0000000003007219 */ /* 0x000fe200000006ff */
[----:B--2---:R-:W-:-:S03]  /*1d6f0*/  ULEA UR6, UR5, UR4, 0x18 ;  /* 0x0000000405067291 */ /* 0x004fc6000f8ec0ff */
[----:B------:R-:W-:-:S04]  /*1d700*/  SHF.L.U32 R3, R7, R2, RZ ;  /* 0x0000000207037219 */ /* 0x000fc800000006ff */
[----:B------:R-:W-:Y:S02]  /*1d710*/  LOP3.LUT R0, R3, R0, RZ, 0xfc, !PT ;  /* 0x0000000003007212 */ /* 0x000fe400078efcff */
[----:B------:R-:W1:Y:S02]  /*1d720*/  LDS R5, [UR6] ;  /* 0x00000006ff057984 */ /* 0x000e640008000800 */
[C---:B------:R-:W-:Y:S02]  /*1d730*/  LOP3.LUT R2, R0.reuse, 0xffff, RZ, 0xc0, !PT ;  /* 0x0000ffff00027812 */ /* 0x040fe400078ec0ff */
[----:B-1----:R-:W-:-:S04]  /*1d740*/  LOP3.LUT R3, R0, 0xffff, R5, 0x80, !PT ;  /* 0x0000ffff00037812 */ /* 0x002fc800078e8005 */
[----:B------:R-:W-:-:S13]  /*1d750*/  ISETP.NE.AND P0, PT, R3, R2, PT ;  /* 0x000000020300720c */ /* 0x000fda0003f05270 */
[----:B------:R-:W-:Y:S05]  /*1d760*/  @P0 BRA `(.L_x_14) ;  /* 0x0000000000500947 */ /* 0x000fea0003800000 */
[----:B------:R-:W-:Y:S02]  /*1d770*/  SHF.R.U32.HI R5, RZ, 0x10, R5 ;  /* 0x00000010ff057819 */ /* 0x000fe40000011605 */
[----:B------:R-:W-:-:S04]  /*1d780*/  SHF.R.U32.HI R2, RZ, 0x10, R0 ;  /* 0x00000010ff027819 */ /* 0x000fc80000011600 */
[----:B------:R-:W-:-:S04]  /*1d790*/  LOP3.LUT R5, R5, R2, RZ, 0xc0, !PT ;  /* 0x0000000205057212 */ /* 0x000fc800078ec0ff */
[----:B------:R-:W-:-:S13]  /*1d7a0*/  ISETP.NE.AND P0, PT, R5, R2, PT ;  /* 0x000000020500720c */ /* 0x000fda0003f05270 */
[----:B------:R-:W-:Y:S05]  /*1d7b0*/  @P0 BRA `(.L_x_15) ;  /* 0x0000000000300947 */ /* 0x000fea0003800000 */
[----:B------:R-:W-:Y:S01]  /*1d7c0*/  R2UR UR4, R0 ;  /* 0x00000000000472ca */ /* 0x000fe200000e0000 */
[----:B------:R-:W-:Y:S01]  /*1d7d0*/  VOTEU.ANY UR5, UPT, PT ;  /* 0x0000000000057886 */ /* 0x000fe200038e0100 */
[----:B------:R-:W1:Y:S01]  /*1d7e0*/  S2R R0, SR_LANEID ;  /* 0x0000000000007919 */ /* 0x000e620000000000 */
[----:B------:R-:W-:-:S10]  /*1d7f0*/  UFLO.U32 UR5, UR5 ;  /* 0x00000005000572bd */ /* 0x000fd400080e0000 */
[----:B------:R-:W-:-:S06]  /*1d800*/  ULOP3.LUT UR4, URZ, UR4, URZ, 0x33, !UPT ;  /* 0x00000004ff047292 */ /* 0x000fcc000f8e33ff */
[----:B------:R-:W-:-:S04]  /*1d810*/  IMAD.U32 R2, RZ, RZ, UR4 ;  /* 0x00000004ff027e24 */ /* 0x000fc8000f8e00ff */
[----:B------:R-:W2:Y:S02]  /*1d820*/  REDUX UR7, R2 ;  /* 0x00000000020773c4 */ /* 0x000ea40000000000 */
[----:B------:R3:W-:Y:S01]  /*1d830*/  UTCATOMSWS.AND URZ, UR4 ;  /* 0x0000000400ff79e3 */ /* 0x0007e20008000000 */
[----:B-1----:R-:W-:Y:S01]  /*1d840*/  ISETP.EQ.U32.AND P0, PT, R0, UR5, PT ;  /* 0x0000000500007c0c */ /* 0x002fe2000bf02070 */
[----:B--2---:R-:W-:-:S12]  /*1d850*/  IMAD.U32 R0, RZ, RZ, UR7 ;  /* 0x00000007ff007e24 */ /* 0x004fd8000f8e00ff */
[----:B------:R3:W-:Y:S01]  /*1d860*/  @P0 ATOMS.AND RZ, [UR6], R0 ;  /* 0x00000000ffff098c */ /* 0x0007e2000a800006 */
[----:B------:R-:W-:Y:S05]  /*1d870*/  BRA `(.L_x_13) ;  /* 0x0000000000147947 */ /* 0x000fea0003800000 */
.L_x_15:
[----:B------:R-:W-:-:S07]  /*1d880*/  MOV R2, 0x1d8a0 ;  /* 0x0001d8a000027802 */ /* 0x000fce0000000f00 */
[----:B------:R-:W-:Y:S05]  /*1d890*/  CALL.REL.NOINC `($__internal_0_$__cuda_sm10x_tcgen05_guardrail_trap_col_being_dealloced_not_returned_by_alloc) ;  /* 0x00000000002c7944 */ /* 0x000fea0003c00000 */
[----:B------:R-:W-:Y:S05]  /*1d8a0*/  BRA `(.L_x_13) ;  /* 0x0000000000087947 */ /* 0x000fea0003800000 */
.L_x_14:
[----:B------:R-:W-:-:S07]  /*1d8b0*/  MOV R2, 0x1d8d0 ;  /* 0x0001d8d000027802 */ /* 0x000fce0000000f00 */
[----:B------:R-:W-:Y:S05]  /*1d8c0*/  CALL.REL.NOINC `($__internal_2_$__cuda_sm10x_tcgen05_guardrail_trap_unallocated_columns_being_dealloced) ;  /* 0x0000000000387944 */ /* 0x000fea0003c00000 */
.L_x_13:
[----:B------:R-:W-:Y:S01]  /*1d8d0*/  NOP ;  /* 0x0000000000007918 */ /* 0x000fe20000000000 */
[----:B---3--:R-:W-:Y:S05]  /*1d8e0*/  EXIT ;  /* 0x000000000000794d */ /* 0x008fea0003800000 */
.L_x_9:
[----:B------:R-:W1:Y:S02]  /*1d8f0*/  SYNCS.PHASECHK.TRANS64.TRYWAIT P3, [UR11], R124 ;  /* 0x0000007cff0075a7 */ /* 0x000e64000806110b */
[----:B-1----:R-:W-:Y:S05]  /*1d900*/  @!P3 BRA `(.L_x_9) ;  /* 0xfffffffc00f8b947 */ /* 0x002fea000383ffff */
[----:B------:R-:W-:Y:S05]  /*1d910*/  BRA `(.L_x_16) ;  /* 0xffffff6c00547947 */ /* 0x000fea000383ffff */
.L_x_12:
[----:B------:R-:W2:Y:S02]  /*1d920*/  SYNCS.PHASECHK.TRANS64.TRYWAIT P1, [UR8], R2 ;  /* 0x00000002ff0075a7 */ /* 0x000ea40008021108 */
[----:B--2---:R-:W-:Y:S05]  /*1d930*/  @!P1 BRA `(.L_x_12) ;  /* 0xfffffffc00f89947 */ /* 0x004fea000383ffff */
[----:B------:R-:W-:Y:S05]  /*1d940*/  BRA `(.L_x_11) ;  /* 0xffffffdc000c7947 */ /* 0x000fea000383ffff */
        .weak           $__internal_0_$__cuda_sm10x_tcgen05_guardrail_trap_col_being_dealloced_not_returned_by_alloc
        .type           $__internal_0_$__cuda_sm10x_tcgen05_guardrail_trap_col_being_dealloced_not_returned_by_alloc,@function
        .size           $__internal_0_$__cuda_sm10x_tcgen05_guardrail_trap_col_being_dealloced_not_returned_by_alloc,($__internal_1_$__cuda_sm10x_tcgen05_guardrail_trap_phase_invalid_during_alloc - $__internal_0_$__cuda_sm10x_tcgen05_guardrail_trap_col_being_dealloced_not_returned_by_alloc)
$__internal_0_$__cuda_sm10x_tcgen05_guardrail_trap_col_being_dealloced_not_returned_by_alloc:
[----:B------:R-:W-:Y:S05]  /*1d950*/  BPT.TRAP 0x1 ;  /* 0x000000040000795c */ /* 0x000fea0000300000 */
[----:B------:R-:W-:-:S04]  /*1d960*/  IMAD.MOV.U32 R3, RZ, RZ, 0x0 ;  /* 0x00000000ff037424 */ /* 0x000fc800078e00ff */
[----:B------:R-:W-:Y:S05]  /*1d970*/  RET.REL.NODEC R2 `(matmul_kernel) ;  /* 0xfffffe2402a07950 */ /* 0x000fea0003c3ffff */
        .weak           $__internal_1_$__cuda_sm10x_tcgen05_guardrail_trap_phase_invalid_during_alloc
        .type           $__internal_1_$__cuda_sm10x_tcgen05_guardrail_trap_phase_invalid_during_alloc,@function
        .size           $__internal_1_$__cuda_sm10x_tcgen05_guardrail_trap_phase_invalid_during_alloc,($__internal_2_$__cuda_sm10x_tcgen05_guardrail_trap_unallocated_columns_being_dealloced - $__internal_1_$__cuda_sm10x_tcgen05_guardrail_trap_phase_invalid_during_alloc)
$__internal_1_$__cuda_sm10x_tcgen05_guardrail_trap_phase_invalid_during_alloc:
[----:B------:R-:W-:Y:S05]  /*1d980*/  BPT.TRAP 0x1 ;  /* 0x000000040000795c */ /* 0x000fea0000300000 */
[----:B------:R-:W-:-:S04]  /*1d990*/  IMAD.MOV.U32 R3, RZ, RZ, 0x0 ;  /* 0x00000000ff037424 */ /* 0x000fc800078e00ff */
[----:B------:R-:W-:Y:S05]  /*1d9a0*/  RET.REL.NODEC R2 `(matmul_kernel) ;  /* 0xfffffe2402947950 */ /* 0x000fea0003c3ffff */
        .weak           $__internal_2_$__cuda_sm10x_tcgen05_guardrail_trap_unallocated_columns_being_dealloced
        .type           $__internal_2_$__cuda_sm10x_tcgen05_guardrail_trap_unallocated_columns_being_dealloced,@function
        .size           $__internal_2_$__cuda_sm10x_tcgen05_guardrail_trap_unallocated_columns_being_dealloced,(.L_x_20 - $__internal_2_$__cuda_sm10x_tcgen05_guardrail_trap_unallocated_columns_being_dealloced)
$__internal_2_$__cuda_sm10x_tcgen05_guardrail_trap_unallocated_columns_being_dealloced:
[----:B------:R-:W-:Y:S05]  /*1d9b0*/  BPT.TRAP 0x1 ;  /* 0x000000040000795c */ /* 0x000fea0000300000 */
[----:B------:R-:W-:-:S04]  /*1d9c0*/  IMAD.MOV.U32 R3, RZ, RZ, 0x0 ;  /* 0x00000000ff037424 */ /* 0x000fc800078e00ff */
[----:B------:R-:W-:Y:S05]  /*1d9d0*/  RET.REL.NODEC R2 `(matmul_kernel) ;  /* 0xfffffe2402887950 */ /* 0x000fea0003c3ffff */
.L_x_17:
[----:B------:R-:W-:-:S00]  /*1d9e0*/  BRA `(.L_x_17) ;  /* 0xfffffffc00fc7947 */ /* 0x000fc0000383ffff */
[----:B------:R-:W-:-:S00]  /*1d9f0*/  NOP ;  /* 0x0000000000007918 */ /* 0x000fc00000000000 */
        /* <DEDUP_REMOVED lines=8> */
.L_x_20:


//--------------------- .nv.shared.matmul_kernel  --------------------------
	.section	.nv.shared.matmul_kernel,"aw",@nobits
	.sectionflags	@""
	.align	16
	.zero		1024


//--------------------- .nv.shared.reserved.0     --------------------------
	.section	.nv.shared.reserved.0,"aw",@nobits
	.align	8
	.weak		__nv_reservedSMEM_offset_0_alias
	.size		__nv_reservedSMEM_offset_0_alias, 0, 64
	.other		__nv_reservedSMEM_offset_0_alias,@"STO_CUDA_RESERVED_SHARED STV_DEFAULT"
__nv_reservedSMEM_offset_0_alias:
	.zero		0
.nv.shared.reserved.0:
	.zero		64
	.weak		__nv_reservedSMEM_allocation_phase
	.type		__nv_reservedSMEM_allocation_phase,@object
	.size		__nv_reservedSMEM_allocation_phase,(.L_0 - __nv_reservedSMEM_allocation_phase)
__nv_reservedSMEM_allocation_phase:
	.zero		1
.L_0:
	.zero		7
	.weak		__nv_reservedSMEM_devtool_atexit_pc
	.type		__nv_reservedSMEM_devtool_atexit_pc,@object
	.size		__nv_reservedSMEM_devtool_atexit_pc,(__nv_reservedSMEM_allocation_mask - __nv_reservedSMEM_devtool_atexit_pc)
__nv_reservedSMEM_devtool_atexit_pc:
	.zero		8
	.weak		__nv_reservedSMEM_allocation_mask
	.type		__nv_reservedSMEM_allocation_mask,@object
	.size		__nv_reservedSMEM_allocation_mask,(.L_2 - __nv_reservedSMEM_allocation_mask)
__nv_reservedSMEM_allocation_mask:
	.zero		4
.L_2:


//--------------------- .nv.constant0.matmul_kernel --------------------------
	.section	.nv.constant0.matmul_kernel,"a",@progbits
	.sectionflags	@""
	.align	4
.nv.constant0.matmul_kernel:
	.zero		976


//--------------------- SYMBOLS --------------------------

	.type		.nv.reservedSmem.offset0,@object
	.size		.nv.reservedSmem.offset0,0x4
	.type		.nv.reservedSmem.cap,@object
	.size		.nv.reservedSmem.cap,0x4
